// auto-generated by cutlass_sweep.gemm — config: {"arch": "sm_100", "cluster_m": 8, "cluster_n": 1, "dtype": "nvfp4", "dtype_b": "nvfp4", "layout": "nt", "stages": 0, "tile_k": 64, "tile_m": 256, "tile_n": 256}
#include "cutlass/cutlass.h"
#include "cutlass/gemm/collective/collective_builder.hpp"
#include "cutlass/gemm/device/gemm_universal_adapter.h"
#include "cutlass/gemm/kernel/gemm_universal.hpp"
#include "cutlass/epilogue/collective/collective_builder.hpp"

using ElemA = cutlass::nv_float4_t<cutlass::float_e2m1_t>;
using ElemB = cutlass::nv_float4_t<cutlass::float_e2m1_t>;
using ElemCD = cutlass::bfloat16_t;
using Acc  = float;
using TileShape    = cute::Shape<cute::_256, cute::_256, cute::_64>;
using ClusterShape = cute::Shape<cute::_8, cute::_1, cute::_1>;

using CollectiveEpilogue = typename cutlass::epilogue::collective::CollectiveBuilder<
    cutlass::arch::Sm100, cutlass::arch::OpClassTensorOp,
    TileShape, ClusterShape,
    cutlass::epilogue::collective::EpilogueTileAuto,
    Acc, Acc,
    ElemCD, cutlass::layout::RowMajor, 128 / cutlass::sizeof_bits<ElemCD>::value,
    ElemCD, cutlass::layout::RowMajor, 128 / cutlass::sizeof_bits<ElemCD>::value,
    cutlass::epilogue::collective::EpilogueScheduleAuto
  >::CollectiveOp;

using CollectiveMainloop = typename cutlass::gemm::collective::CollectiveBuilder<
    cutlass::arch::Sm100, cutlass::arch::OpClassBlockScaledTensorOp,
    ElemA, cutlass::layout::RowMajor, 32,
    ElemB, cutlass::layout::ColumnMajor, 32,
    Acc,
    TileShape, ClusterShape,
    cutlass::gemm::collective::StageCountAutoCarveout<static_cast<int>(sizeof(typename CollectiveEpilogue::SharedStorage))>,
    cutlass::gemm::collective::KernelScheduleAuto
  >::CollectiveOp;

using GemmKernel = cutlass::gemm::kernel::GemmUniversal<
    cute::Shape<int,int,int,int>,
    CollectiveMainloop,
    CollectiveEpilogue
>;
using Gemm = cutlass::gemm::device::GemmUniversalAdapter<GemmKernel>;

// Force the device kernel symbol into the cubin without needing a host main.
auto* _anchor = &cutlass::device_kernel<GemmKernel>;


// ===== COMPILED SASS (sm_100a) =====

	.target	sm_100a

	.elftype	@"ET_EXEC"


//--------------------- .note.nv.tkinfo           --------------------------
	.section	.note.nv.tkinfo,"",@"SHT_NOTE"
	.sectionflags	@"SHF_NOTE_NV_TKINFO"
	.tkinfo
        /*0018*/ 	.word	0x00000002
        /*0030*/ 	.string	""
        /*0030*/ 	.string	"ptxas"
        /*0030*/ 	.string	"Cuda compilation tools, release 13.0, V13.0.88"
        /*0030*/ 	.string	"Build cuda_13.0.r13.0/compiler.36424714_0"
        /*0030*/ 	.string	"-arch sm_100a -m 64 "



//--------------------- .note.nv.cuinfo           --------------------------
	.section	.note.nv.cuinfo,"",@"SHT_NOTE"
	.sectionflags	@"SHF_NOTE_NV_CUINFO"
        /*0018*/ 	.short	0x0002
        /*001a*/ 	.short	0x0064
        /*001c*/ 	.short	0x0082
	.zero		2


//--------------------- .nv.info                  --------------------------
	.section	.nv.info,"",@"SHT_CUDA_INFO"
	.align	4


	//----- nvinfo : EIATTR_REGCOUNT
	.align		4
        /*0000*/ 	.byte	0x04, 0x2f
        /*0002*/ 	.short	(.L_19 - .L_18)
	.align		4
.L_18:
        /*0004*/ 	.word	index@(_ZN7cutlass13device_kernelINS_4gemm6kernel13GemmUniversalIN4cute5tupleIJiiiiEEENS1_10collective13CollectiveMmaINS1_46MainloopSm100TmaUmmaWarpSpecializedBlockScaledILi16ELi2ELi1ENS5_IJNS4_1CILi8EEENSA_ILi1EEESC_EEEEENS5_IJNSA_ILi256EEESF_NSA_ILi64EEEEEENS5_IJNS_12float_e2m1_tENS_13float_ue4m3_tEEEENS5_IJNS5_IJlSC_lEEENS4_6LayoutINS5_IJNS5_IJNS5_IJNSA_ILi32EEENSA_ILi4EEEEEEiEEENS5_IJNS5_IJNSA_ILi16EEESO_EEEiEEENS5_IJSC_iEEEEEENS5_IJST_NS5_IJNS5_IJNSA_ILi0EEESC_EEENSA_ILi512EEEEEENS5_IJSW_iEEEEEEEEEEESK_S13_NS4_8TiledMMAINS4_8MMA_AtomIJNS4_23SM100_MMA_MXF4_2x1SM_SSISI_SI_fSJ_Li256ELi256ELi16ELNS4_4UMMA5MajorE0ELS18_0ELNS17_7ScaleInE0ELS19_0EEEEEENSM_INS5_IJSC_SC_SC_EEENS5_IJSW_SW_SW_EEEEENS5_IJNS4_10UnderscoreES1F_S1F_EEEEENS5_IJNS4_18SM100_TMA_2SM_LOADES1I_EEENS5_IJNS4_14ComposedLayoutINS4_7SwizzleILi1ELi4ELi3EEENS4_18smem_ptr_flag_bitsILi4EEENSM_INS5_IJSB_SG_EEENS5_IJSG_SC_EEEEEEENSM_INS5_IJNS5_IJNS5_IJSP_SC_EEESS_EEESC_NS5_IJSC_SC_EEEEEENS5_IJNS5_IJNS5_IJSS_SY_EEESX_EEESW_NS5_IJSO_SY_EEEEEEEEEEEvNS4_8identityENS5_IJNS4_28SM100_TMA_2SM_LOAD_MULTICASTES24_EEENS5_IJS1S_NSM_INS5_IJNS5_IJNS5_IJSP_NSA_ILi2EEEEEESS_EEESC_S1V_EEENS5_IJS1Y_SW_NS5_IJSO_NSA_ILi1024EEEEEEEEEEEEEEvS23_EENS_8epilogue10collective18CollectiveEpilogueINS2G_23Sm100TmaWarpSpecializedILi4ELi2ELi64ELb1ELb0EEEJNS5_IJNSA_ILi128EEESF_SG_EEENS5_IJNSM_IS2L_SC_EENSM_ISG_SC_EEEEENS_10bfloat16_tESL_S2Q_SL_NS2G_6fusion15FusionCallbacksIS2K_NS2R_17LinearCombinationIS2Q_fS2Q_fLNS_15FloatRoundStyleE2EEES2M_S2P_JEEENS4_5SM1004TMEM4LOAD26SM100_TMEM_LOAD_32dp32b64xENS4_13SM90_TMA_LOADENS1K_INS1L_ILi3ELi4ELi3EEENS1N_ILi16EEES1R_EENS4_39AutoVectorizingCopyWithAssumedAlignmentILi128EEENS4_14SM90_TMA_STOREES34_S36_S36_EEEvvEEEEvNT_6ParamsE)
        /*0008*/ 	.word	0x000000a8


	//----- nvinfo : EIATTR_FRAME_SIZE
	.align		4
.L_19:
        /*000c*/ 	.byte	0x04, 0x11
        /*000e*/ 	.short	(.L_21 - .L_20)
	.align		4
.L_20:
        /*0010*/ 	.word	index@($__internal_2_$__cuda_sm10x_tcgen05_guardrail_trap_unallocated_columns_being_dealloced)
        /*0014*/ 	.word	0x00000000


	//----- nvinfo : EIATTR_FRAME_SIZE
	.align		4
.L_21:
        /*0018*/ 	.byte	0x04, 0x11
        /*001a*/ 	.short	(.L_23 - .L_22)
	.align		4
.L_22:
        /*001c*/ 	.word	index@($__internal_1_$__cuda_sm10x_tcgen05_guardrail_trap_phase_invalid_during_alloc)
        /*0020*/ 	.word	0x00000000


	//----- nvinfo : EIATTR_FRAME_SIZE
	.align		4
.L_23:
        /*0024*/ 	.byte	0x04, 0x11
        /*0026*/ 	.short	(.L_25 - .L_24)
	.align		4
.L_24:
        /*0028*/ 	.word	index@($__internal_0_$__cuda_sm10x_tcgen05_guardrail_trap_col_being_dealloced_not_returned_by_alloc)
        /*002c*/ 	.word	0x00000000


	//----- nvinfo : EIATTR_FRAME_SIZE
	.align		4
.L_25:
        /*0030*/ 	.byte	0x04, 0x11
        /*0032*/ 	.short	(.L_27 - .L_26)
	.align		4
.L_26:
        /*0034*/ 	.word	index@(_ZN7cutlass13device_kernelINS_4gemm6kernel13GemmUniversalIN4cute5tupleIJiiiiEEENS1_10collective13CollectiveMmaINS1_46MainloopSm100TmaUmmaWarpSpecializedBlockScaledILi16ELi2ELi1ENS5_IJNS4_1CILi8EEENSA_ILi1EEESC_EEEEENS5_IJNSA_ILi256EEESF_NSA_ILi64EEEEEENS5_IJNS_12float_e2m1_tENS_13float_ue4m3_tEEEENS5_IJNS5_IJlSC_lEEENS4_6LayoutINS5_IJNS5_IJNS5_IJNSA_ILi32EEENSA_ILi4EEEEEEiEEENS5_IJNS5_IJNSA_ILi16EEESO_EEEiEEENS5_IJSC_iEEEEEENS5_IJST_NS5_IJNS5_IJNSA_ILi0EEESC_EEENSA_ILi512EEEEEENS5_IJSW_iEEEEEEEEEEESK_S13_NS4_8TiledMMAINS4_8MMA_AtomIJNS4_23SM100_MMA_MXF4_2x1SM_SSISI_SI_fSJ_Li256ELi256ELi16ELNS4_4UMMA5MajorE0ELS18_0ELNS17_7ScaleInE0ELS19_0EEEEEENSM_INS5_IJSC_SC_SC_EEENS5_IJSW_SW_SW_EEEEENS5_IJNS4_10UnderscoreES1F_S1F_EEEEENS5_IJNS4_18SM100_TMA_2SM_LOADES1I_EEENS5_IJNS4_14ComposedLayoutINS4_7SwizzleILi1ELi4ELi3EEENS4_18smem_ptr_flag_bitsILi4EEENSM_INS5_IJSB_SG_EEENS5_IJSG_SC_EEEEEEENSM_INS5_IJNS5_IJNS5_IJSP_SC_EEESS_EEESC_NS5_IJSC_SC_EEEEEENS5_IJNS5_IJNS5_IJSS_SY_EEESX_EEESW_NS5_IJSO_SY_EEEEEEEEEEEvNS4_8identityENS5_IJNS4_28SM100_TMA_2SM_LOAD_MULTICASTES24_EEENS5_IJS1S_NSM_INS5_IJNS5_IJNS5_IJSP_NSA_ILi2EEEEEESS_EEESC_S1V_EEENS5_IJS1Y_SW_NS5_IJSO_NSA_ILi1024EEEEEEEEEEEEEEvS23_EENS_8epilogue10collective18CollectiveEpilogueINS2G_23Sm100TmaWarpSpecializedILi4ELi2ELi64ELb1ELb0EEEJNS5_IJNSA_ILi128EEESF_SG_EEENS5_IJNSM_IS2L_SC_EENSM_ISG_SC_EEEEENS_10bfloat16_tESL_S2Q_SL_NS2G_6fusion15FusionCallbacksIS2K_NS2R_17LinearCombinationIS2Q_fS2Q_fLNS_15FloatRoundStyleE2EEES2M_S2P_JEEENS4_5SM1004TMEM4LOAD26SM100_TMEM_LOAD_32dp32b64xENS4_13SM90_TMA_LOADENS1K_INS1L_ILi3ELi4ELi3EEENS1N_ILi16EEES1R_EENS4_39AutoVectorizingCopyWithAssumedAlignmentILi128EEENS4_14SM90_TMA_STOREES34_S36_S36_EEEvvEEEEvNT_6ParamsE)
        /*0038*/ 	.word	0x00000000


	//----- nvinfo : EIATTR_MIN_STACK_SIZE
	.align		4
.L_27:
        /*003c*/ 	.byte	0x04, 0x12
        /*003e*/ 	.short	(.L_29 - .L_28)
	.align		4
.L_28:
        /*0040*/ 	.word	index@(_ZN7cutlass13device_kernelINS_4gemm6kernel13GemmUniversalIN4cute5tupleIJiiiiEEENS1_10collective13CollectiveMmaINS1_46MainloopSm100TmaUmmaWarpSpecializedBlockScaledILi16ELi2ELi1ENS5_IJNS4_1CILi8EEENSA_ILi1EEESC_EEEEENS5_IJNSA_ILi256EEESF_NSA_ILi64EEEEEENS5_IJNS_12float_e2m1_tENS_13float_ue4m3_tEEEENS5_IJNS5_IJlSC_lEEENS4_6LayoutINS5_IJNS5_IJNS5_IJNSA_ILi32EEENSA_ILi4EEEEEEiEEENS5_IJNS5_IJNSA_ILi16EEESO_EEEiEEENS5_IJSC_iEEEEEENS5_IJST_NS5_IJNS5_IJNSA_ILi0EEESC_EEENSA_ILi512EEEEEENS5_IJSW_iEEEEEEEEEEESK_S13_NS4_8TiledMMAINS4_8MMA_AtomIJNS4_23SM100_MMA_MXF4_2x1SM_SSISI_SI_fSJ_Li256ELi256ELi16ELNS4_4UMMA5MajorE0ELS18_0ELNS17_7ScaleInE0ELS19_0EEEEEENSM_INS5_IJSC_SC_SC_EEENS5_IJSW_SW_SW_EEEEENS5_IJNS4_10UnderscoreES1F_S1F_EEEEENS5_IJNS4_18SM100_TMA_2SM_LOADES1I_EEENS5_IJNS4_14ComposedLayoutINS4_7SwizzleILi1ELi4ELi3EEENS4_18smem_ptr_flag_bitsILi4EEENSM_INS5_IJSB_SG_EEENS5_IJSG_SC_EEEEEEENSM_INS5_IJNS5_IJNS5_IJSP_SC_EEESS_EEESC_NS5_IJSC_SC_EEEEEENS5_IJNS5_IJNS5_IJSS_SY_EEESX_EEESW_NS5_IJSO_SY_EEEEEEEEEEEvNS4_8identityENS5_IJNS4_28SM100_TMA_2SM_LOAD_MULTICASTES24_EEENS5_IJS1S_NSM_INS5_IJNS5_IJNS5_IJSP_NSA_ILi2EEEEEESS_EEESC_S1V_EEENS5_IJS1Y_SW_NS5_IJSO_NSA_ILi1024EEEEEEEEEEEEEEvS23_EENS_8epilogue10collective18CollectiveEpilogueINS2G_23Sm100TmaWarpSpecializedILi4ELi2ELi64ELb1ELb0EEEJNS5_IJNSA_ILi128EEESF_SG_EEENS5_IJNSM_IS2L_SC_EENSM_ISG_SC_EEEEENS_10bfloat16_tESL_S2Q_SL_NS2G_6fusion15FusionCallbacksIS2K_NS2R_17LinearCombinationIS2Q_fS2Q_fLNS_15FloatRoundStyleE2EEES2M_S2P_JEEENS4_5SM1004TMEM4LOAD26SM100_TMEM_LOAD_32dp32b64xENS4_13SM90_TMA_LOADENS1K_INS1L_ILi3ELi4ELi3EEENS1N_ILi16EEES1R_EENS4_39AutoVectorizingCopyWithAssumedAlignmentILi128EEENS4_14SM90_TMA_STOREES34_S36_S36_EEEvvEEEEvNT_6ParamsE)
        /*0044*/ 	.word	0x00000000
.L_29:


//--------------------- .nv.compat                --------------------------
	.section	.nv.compat,"",@"SHT_CUDA_COMPAT_INFO"
	.align	4
        /*0000*/ 	.byte	0x02, 0x09, 0x01, 0x00, 0x02, 0x02, 0x02, 0x00, 0x02, 0x05, 0x05, 0x00, 0x03, 0x07, 0x01, 0x01
        /*0010*/ 	.byte	0x02, 0x03, 0x01, 0x00, 0x02, 0x06, 0x01, 0x00, 0x04, 0x0b, 0x08, 0x00, 0x09, 0x00, 0x00, 0x00
        /*0020*/ 	.byte	0x00, 0x00, 0x00, 0x00


//--------------------- .nv.info._ZN7cutlass13device_kernelINS_4gemm6kernel13GemmUniversalIN4cute5tupleIJiiiiEEENS1_10collective13CollectiveMmaINS1_46MainloopSm100TmaUmmaWarpSpecializedBlockScaledILi16ELi2ELi1ENS5_IJNS4_1CILi8EEENSA_ILi1EEESC_EEEEENS5_IJNSA_ILi256EEESF_NSA_ILi64EEEEEENS5_IJNS_12float_e2m1_tENS_13float_ue4m3_tEEEENS5_IJNS5_IJlSC_lEEENS4_6LayoutINS5_IJNS5_IJNS5_IJNSA_ILi32EEENSA_ILi4EEEEEEiEEENS5_IJNS5_IJNSA_ILi16EEESO_EEEiEEENS5_IJSC_iEEEEEENS5_IJST_NS5_IJNS5_IJNSA_ILi0EEESC_EEENSA_ILi512EEEEEENS5_IJSW_iEEEEEEEEEEESK_S13_NS4_8TiledMMAINS4_8MMA_AtomIJNS4_23SM100_MMA_MXF4_2x1SM_SSISI_SI_fSJ_Li256ELi256ELi16ELNS4_4UMMA5MajorE0ELS18_0ELNS17_7ScaleInE0ELS19_0EEEEEENSM_INS5_IJSC_SC_SC_EEENS5_IJSW_SW_SW_EEEEENS5_IJNS4_10UnderscoreES1F_S1F_EEEEENS5_IJNS4_18SM100_TMA_2SM_LOADES1I_EEENS5_IJNS4_14ComposedLayoutINS4_7SwizzleILi1ELi4ELi3EEENS4_18smem_ptr_flag_bitsILi4EEENSM_INS5_IJSB_SG_EEENS5_IJSG_SC_EEEEEEENSM_INS5_IJNS5_IJNS5_IJSP_SC_EEESS_EEESC_NS5_IJSC_SC_EEEEEENS5_IJNS5_IJNS5_IJSS_SY_EEESX_EEESW_NS5_IJSO_SY_EEEEEEEEEEEvNS4_8identityENS5_IJNS4_28SM100_TMA_2SM_LOAD_MULTICASTES24_EEENS5_IJS1S_NSM_INS5_IJNS5_IJNS5_IJSP_NSA_ILi2EEEEEESS_EEESC_S1V_EEENS5_IJS1Y_SW_NS5_IJSO_NSA_ILi1024EEEEEEEEEEEEEEvS23_EENS_8epilogue10collective18CollectiveEpilogueINS2G_23Sm100TmaWarpSpecializedILi4ELi2ELi64ELb1ELb0EEEJNS5_IJNSA_ILi128EEESF_SG_EEENS5_IJNSM_IS2L_SC_EENSM_ISG_SC_EEEEENS_10bfloat16_tESL_S2Q_SL_NS2G_6fusion15FusionCallbacksIS2K_NS2R_17LinearCombinationIS2Q_fS2Q_fLNS_15FloatRoundStyleE2EEES2M_S2P_JEEENS4_5SM1004TMEM4LOAD26SM100_TMEM_LOAD_32dp32b64xENS4_13SM90_TMA_LOADENS1K_INS1L_ILi3ELi4ELi3EEENS1N_ILi16EEES1R_EENS4_39AutoVectorizingCopyWithAssumedAlignmentILi128EEENS4_14SM90_TMA_STOREES34_S36_S36_EEEvvEEEEvNT_6ParamsE --------------------------
	.section	.nv.info._ZN7cutlass13device_kernelINS_4gemm6kernel13GemmUniversalIN4cute5tupleIJiiiiEEENS1_10collective13CollectiveMmaINS1_46MainloopSm100TmaUmmaWarpSpecializedBlockScaledILi16ELi2ELi1ENS5_IJNS4_1CILi8EEENSA_ILi1EEESC_EEEEENS5_IJNSA_ILi256EEESF_NSA_ILi64EEEEEENS5_IJNS_12float_e2m1_tENS_13float_ue4m3_tEEEENS5_IJNS5_IJlSC_lEEENS4_6LayoutINS5_IJNS5_IJNS5_IJNSA_ILi32EEENSA_ILi4EEEEEEiEEENS5_IJNS5_IJNSA_ILi16EEESO_EEEiEEENS5_IJSC_iEEEEEENS5_IJST_NS5_IJNS5_IJNSA_ILi0EEESC_EEENSA_ILi512EEEEEENS5_IJSW_iEEEEEEEEEEESK_S13_NS4_8TiledMMAINS4_8MMA_AtomIJNS4_23SM100_MMA_MXF4_2x1SM_SSISI_SI_fSJ_Li256ELi256ELi16ELNS4_4UMMA5MajorE0ELS18_0ELNS17_7ScaleInE0ELS19_0EEEEEENSM_INS5_IJSC_SC_SC_EEENS5_IJSW_SW_SW_EEEEENS5_IJNS4_10UnderscoreES1F_S1F_EEEEENS5_IJNS4_18SM100_TMA_2SM_LOADES1I_EEENS5_IJNS4_14ComposedLayoutINS4_7SwizzleILi1ELi4ELi3EEENS4_18smem_ptr_flag_bitsILi4EEENSM_INS5_IJSB_SG_EEENS5_IJSG_SC_EEEEEEENSM_INS5_IJNS5_IJNS5_IJSP_SC_EEESS_EEESC_NS5_IJSC_SC_EEEEEENS5_IJNS5_IJNS5_IJSS_SY_EEESX_EEESW_NS5_IJSO_SY_EEEEEEEEEEEvNS4_8identityENS5_IJNS4_28SM100_TMA_2SM_LOAD_MULTICASTES24_EEENS5_IJS1S_NSM_INS5_IJNS5_IJNS5_IJSP_NSA_ILi2EEEEEESS_EEESC_S1V_EEENS5_IJS1Y_SW_NS5_IJSO_NSA_ILi1024EEEEEEEEEEEEEEvS23_EENS_8epilogue10collective18CollectiveEpilogueINS2G_23Sm100TmaWarpSpecializedILi4ELi2ELi64ELb1ELb0EEEJNS5_IJNSA_ILi128EEESF_SG_EEENS5_IJNSM_IS2L_SC_EENSM_ISG_SC_EEEEENS_10bfloat16_tESL_S2Q_SL_NS2G_6fusion15FusionCallbacksIS2K_NS2R_17LinearCombinationIS2Q_fS2Q_fLNS_15FloatRoundStyleE2EEES2M_S2P_JEEENS4_5SM1004TMEM4LOAD26SM100_TMEM_LOAD_32dp32b64xENS4_13SM90_TMA_LOADENS1K_INS1L_ILi3ELi4ELi3EEENS1N_ILi16EEES1R_EENS4_39AutoVectorizingCopyWithAssumedAlignmentILi128EEENS4_14SM90_TMA_STOREES34_S36_S36_EEEvvEEEEvNT_6ParamsE,"",@"SHT_CUDA_INFO"
	.sectionflags	@""
	.align	4


	//----- nvinfo : EIATTR_CUDA_API_VERSION
	.align		4
        /*0000*/ 	.byte	0x04, 0x37
        /*0002*/ 	.short	(.L_31 - .L_30)
.L_30:
        /*0004*/ 	.word	0x00000082


	//----- nvinfo : EIATTR_KPARAM_INFO
	.align		4
.L_31:
        /*0008*/ 	.byte	0x04, 0x17
        /*000a*/ 	.short	(.L_33 - .L_32)
.L_32:
        /*000c*/ 	.word	0x00000000
        /*0010*/ 	.short	0x0000
        /*0012*/ 	.short	0x0000
        /*0014*/ 	.byte	0x00, 0xf0, 0x01, 0x30


	//----- nvinfo : EIATTR_AT_ENTRY_FRAGMENTS
	.align		4
.L_33:
        /*0018*/ 	.byte	0x04, 0x4f
        /*001a*/ 	.short	(.L_35 - .L_34)


	//   ....[0]....
.L_34:
        /*001c*/ 	.word	0x00000007


	//----- nvinfo : EIATTR_RESERVED_SMEM_USED
	.align		4
.L_35:
        /*0020*/ 	.byte	0x01, 0x41
	.zero		2


	//----- nvinfo : EIATTR_SPARSE_MMA_MASK
	.align		4
        /*0024*/ 	.byte	0x03, 0x50
        /*0026*/ 	.short	0x0000


	//----- nvinfo : EIATTR_TCGEN05_2CTA_USED
	.align		4
        /*0028*/ 	.byte	0x01, 0x52
	.zero		2


	//----- nvinfo : EIATTR_MAXREG_COUNT
	.align		4
        /*002c*/ 	.byte	0x03, 0x1b
        /*002e*/ 	.short	0x00ff


	//----- nvinfo : EIATTR_NUM_BARRIERS
	.align		4
        /*0030*/ 	.byte	0x02, 0x4c
        /*0032*/ 	.byte	0x07
	.zero		1


	//----- nvinfo : EIATTR_EXTERNS
	.align		4
        /*0034*/ 	.byte	0x04, 0x0f
        /*0036*/ 	.short	(.L_37 - .L_36)


	//   ....[0]....
	.align		4
.L_36:
        /*0038*/ 	.word	index@(__assertfail)


	//----- nvinfo : EIATTR_MERCURY_ISA_VERSION
	.align		4
.L_37:
        /*003c*/ 	.byte	0x03, 0x5f
        /*003e*/ 	.short	0x0101


	//----- nvinfo : EIATTR_INT_WARP_WIDE_INSTR_OFFSETS
	.align		4
        /*0040*/ 	.byte	0x04, 0x31
        /*0042*/ 	.short	(.L_39 - .L_38)


	//   ....[0]....
.L_38:
        /*0044*/ 	.word	0x00000f80


	//   ....[1]....
        /*0048*/ 	.word	0x00001030


	//   ....[2]....
        /*004c*/ 	.word	0x00004f70


	//   ....[3]....
        /*0050*/ 	.word	0x00004f90


	//   ....[4]....
        /*0054*/ 	.word	0x00004fc0


	//   ....[5]....
        /*0058*/ 	.word	0x00005be0


	//   ....[6]....
        /*005c*/ 	.word	0x00005c60


	//   ....[7]....
        /*0060*/ 	.word	0x00005d80


	//   ....[8]....
        /*0064*/ 	.word	0x00005e30


	//   ....[9]....
        /*0068*/ 	.word	0x00005f00


	//   ....[10]....
        /*006c*/ 	.word	0x00005fb0


	//   ....[11]....
        /*0070*/ 	.word	0x000060f0


	//   ....[12]....
        /*0074*/ 	.word	0x00006190


	//----- nvinfo : EIATTR_COOP_GROUP_MASK_REGIDS
	.align		4
.L_39:
        /*0078*/ 	.byte	0x04, 0x29
        /*007a*/ 	.short	(.L_41 - .L_40)


	//   ....[0]....
.L_40:
        /*007c*/ 	.word	0xffffffff


	//   ....[1]....
        /*0080*/ 	.word	0xffffffff


	//   ....[2]....
        /*0084*/ 	.word	0xffffffff


	//   ....[3]....
        /*0088*/ 	.word	0xffffffff


	//   ....[4]....
        /*008c*/ 	.word	0xffffffff


	//   ....[5]....
        /*0090*/ 	.word	0xffffffff


	//   ....[6]....
        /*0094*/ 	.word	0xffffffff


	//   ....[7]....
        /*0098*/ 	.word	0xffffffff


	//   ....[8]....
        /*009c*/ 	.word	0xffffffff


	//   ....[9]....
        /*00a0*/ 	.word	0xffffffff


	//   ....[10]....
        /*00a4*/ 	.word	0xffffffff


	//   ....[11]....
        /*00a8*/ 	.word	0xffffffff


	//   ....[12]....
        /*00ac*/ 	.word	0xffffffff


	//   ....[13]....
        /*00b0*/ 	.word	0xffffffff


	//----- nvinfo : EIATTR_COOP_GROUP_INSTR_OFFSETS
	.align		4
.L_41:
        /*00b4*/ 	.byte	0x04, 0x28
        /*00b6*/ 	.short	(.L_43 - .L_42)


	//   ....[0]....
.L_42:
        /*00b8*/ 	.word	0x000000a0


	//   ....[1]....
        /*00bc*/ 	.word	0x00000570


	//   ....[2]....
        /*00c0*/ 	.word	0x000008f0


	//   ....[3]....
        /*00c4*/ 	.word	0x00000a90


	//   ....[4]....
        /*00c8*/ 	.word	0x00000b90


	//   ....[5]....
        /*00cc*/ 	.word	0x00000d00


	//   ....[6]....
        /*00d0*/ 	.word	0x00000e40


	//   ....[7]....
        /*00d4*/ 	.word	0x000010a0


	//   ....[8]....
        /*00d8*/ 	.word	0x000027f0


	//   ....[9]....
        /*00dc*/ 	.word	0x00003da0


	//   ....[10]....
        /*00e0*/ 	.word	0x00004290


	//   ....[11]....
        /*00e4*/ 	.word	0x000042c0


	//   ....[12]....
        /*00e8*/ 	.word	0x00004e50


	//   ....[13]....
        /*00ec*/ 	.word	0x00005080


	//----- nvinfo : EIATTR_VRC_CTA_INIT_COUNT
	.align		4
.L_43:
        /*00f0*/ 	.byte	0x02, 0x4a
        /*00f2*/ 	.byte	0x80
	.zero		1


	//----- nvinfo : EIATTR_SYSCALL_OFFSETS
	.align		4
        /*00f4*/ 	.byte	0x04, 0x46
        /*00f6*/ 	.short	(.L_45 - .L_44)


	//   ....[0]....
.L_44:
        /*00f8*/ 	.word	0x00006e80


	//   ....[1]....
        /*00fc*/ 	.word	0x00006f70


	//   ....[2]....
        /*0100*/ 	.word	0x00007990


	//   ....[3]....
        /*0104*/ 	.word	0x00008e60


	//   ....[4]....
        /*0108*/ 	.word	0x0000a2c0


	//   ....[5]....
        /*010c*/ 	.word	0x0000b700


	//----- nvinfo : EIATTR_MBARRIER_INSTR_OFFSETS
	.align		4
.L_45:
        /*0110*/ 	.byte	0x04, 0x39
        /*0112*/ 	.short	(.L_47 - .L_46)


	//   ....[0]....
.L_46:
        /*0114*/ 	.word	0x000006d0
        /*0118*/ 	.word	0x000000ff
        /*011c*/ 	.word	0x00000000
        /*0120*/ 	.short	0x0100
        /*0122*/ 	.byte	0x04
	.zero		1


	//   ....[1]....
        /*0124*/ 	.word	0x000006e0
        /*0128*/ 	.word	0x000000ff
        /*012c*/ 	.word	0x00000080
        /*0130*/ 	.short	0x0100
        /*0132*/ 	.byte	0x04
	.zero		1


	//   ....[2]....
        /*0134*/ 	.word	0x000006f0
        /*0138*/ 	.word	0x000000ff
        /*013c*/ 	.word	0x00000008
        /*0140*/ 	.short	0x0100
        /*0142*/ 	.byte	0x04
	.zero		1


	//   ....[3]....
        /*0144*/ 	.word	0x00000700
        /*0148*/ 	.word	0x000000ff
        /*014c*/ 	.word	0x00000088
        /*0150*/ 	.short	0x0100
        /*0152*/ 	.byte	0x04
	.zero		1


	//   ....[4]....
        /*0154*/ 	.word	0x00000710
        /*0158*/ 	.word	0x000000ff
        /*015c*/ 	.word	0x00000010
        /*0160*/ 	.short	0x0100
        /*0162*/ 	.byte	0x04
	.zero		1


	//   ....[5]....
        /*0164*/ 	.word	0x00000720
        /*0168*/ 	.word	0x000000ff
        /*016c*/ 	.word	0x00000090
        /*0170*/ 	.short	0x0100
        /*0172*/ 	.byte	0x04
	.zero		1


	//   ....[6]....
        /*0174*/ 	.word	0x00000730
        /*0178*/ 	.word	0x000000ff
        /*017c*/ 	.word	0x00000018
        /*0180*/ 	.short	0x0100
        /*0182*/ 	.byte	0x04
	.zero		1


	//   ....[7]....
        /*0184*/ 	.word	0x00000740
        /*0188*/ 	.word	0x000000ff
        /*018c*/ 	.word	0x00000098
        /*0190*/ 	.short	0x0100
        /*0192*/ 	.byte	0x04
	.zero		1


	//   ....[8]....
        /*0194*/ 	.word	0x00000750
        /*0198*/ 	.word	0x000000ff
        /*019c*/ 	.word	0x00000020
        /*01a0*/ 	.short	0x0100
        /*01a2*/ 	.byte	0x04
	.zero		1


	//   ....[9]....
        /*01a4*/ 	.word	0x00000760
        /*01a8*/ 	.word	0x000000ff
        /*01ac*/ 	.word	0x000000a0
        /*01b0*/ 	.short	0x0100
        /*01b2*/ 	.byte	0x04
	.zero		1


	//   ....[10]....
        /*01b4*/ 	.word	0x00000770
        /*01b8*/ 	.word	0x000000ff
        /*01bc*/ 	.word	0x00000028
        /*01c0*/ 	.short	0x0100
        /*01c2*/ 	.byte	0x04
	.zero		1


	//   ....[11]....
        /*01c4*/ 	.word	0x00000780
        /*01c8*/ 	.word	0x000000ff
        /*01cc*/ 	.word	0x000000a8
        /*01d0*/ 	.short	0x0100
        /*01d2*/ 	.byte	0x04
	.zero		1


	//   ....[12]....
        /*01d4*/ 	.word	0x00000790
        /*01d8*/ 	.word	0x000000ff
        /*01dc*/ 	.word	0x00000030
        /*01e0*/ 	.short	0x0100
        /*01e2*/ 	.byte	0x04
	.zero		1


	//   ....[13]....
        /*01e4*/ 	.word	0x000007a0
        /*01e8*/ 	.word	0x000000ff
        /*01ec*/ 	.word	0x000000b0
        /*01f0*/ 	.short	0x0100
        /*01f2*/ 	.byte	0x04
	.zero		1


	//   ....[14]....
        /*01f4*/ 	.word	0x000007b0
        /*01f8*/ 	.word	0x000000ff
        /*01fc*/ 	.word	0x00000038
        /*0200*/ 	.short	0x0100
        /*0202*/ 	.byte	0x04
	.zero		1


	//   ....[15]....
        /*0204*/ 	.word	0x000007c0
        /*0208*/ 	.word	0x000000ff
        /*020c*/ 	.word	0x000000b8
        /*0210*/ 	.short	0x0100
        /*0212*/ 	.byte	0x04
	.zero		1


	//   ....[16]....
        /*0214*/ 	.word	0x000007d0
        /*0218*/ 	.word	0x000000ff
        /*021c*/ 	.word	0x00000040
        /*0220*/ 	.short	0x0100
        /*0222*/ 	.byte	0x04
	.zero		1


	//   ....[17]....
        /*0224*/ 	.word	0x000007e0
        /*0228*/ 	.word	0x000000ff
        /*022c*/ 	.word	0x000000c0
        /*0230*/ 	.short	0x0100
        /*0232*/ 	.byte	0x04
	.zero		1


	//   ....[18]....
        /*0234*/ 	.word	0x000007f0
        /*0238*/ 	.word	0x000000ff
        /*023c*/ 	.word	0x00000048
        /*0240*/ 	.short	0x0100
        /*0242*/ 	.byte	0x04
	.zero		1


	//   ....[19]....
        /*0244*/ 	.word	0x00000800
        /*0248*/ 	.word	0x000000ff
        /*024c*/ 	.word	0x000000c8
        /*0250*/ 	.short	0x0100
        /*0252*/ 	.byte	0x04
	.zero		1


	//   ....[20]....
        /*0254*/ 	.word	0x00000810
        /*0258*/ 	.word	0x000000ff
        /*025c*/ 	.word	0x00000050
        /*0260*/ 	.short	0x0100
        /*0262*/ 	.byte	0x04
	.zero		1


	//   ....[21]....
        /*0264*/ 	.word	0x00000820
        /*0268*/ 	.word	0x000000ff
        /*026c*/ 	.word	0x000000d0
        /*0270*/ 	.short	0x0100
        /*0272*/ 	.byte	0x04
	.zero		1


	//   ....[22]....
        /*0274*/ 	.word	0x00000830
        /*0278*/ 	.word	0x000000ff
        /*027c*/ 	.word	0x00000058
        /*0280*/ 	.short	0x0100
        /*0282*/ 	.byte	0x04
	.zero		1


	//   ....[23]....
        /*0284*/ 	.word	0x00000840
        /*0288*/ 	.word	0x000000ff
        /*028c*/ 	.word	0x000000d8
        /*0290*/ 	.short	0x0100
        /*0292*/ 	.byte	0x04
	.zero		1


	//   ....[24]....
        /*0294*/ 	.word	0x00000850
        /*0298*/ 	.word	0x000000ff
        /*029c*/ 	.word	0x00000060
        /*02a0*/ 	.short	0x0100
        /*02a2*/ 	.byte	0x04
	.zero		1


	//   ....[25]....
        /*02a4*/ 	.word	0x00000860
        /*02a8*/ 	.word	0x000000ff
        /*02ac*/ 	.word	0x000000e0
        /*02b0*/ 	.short	0x0100
        /*02b2*/ 	.byte	0x04
	.zero		1


	//   ....[26]....
        /*02b4*/ 	.word	0x00000870
        /*02b8*/ 	.word	0x000000ff
        /*02bc*/ 	.word	0x00000068
        /*02c0*/ 	.short	0x0100
        /*02c2*/ 	.byte	0x04
	.zero		1


	//   ....[27]....
        /*02c4*/ 	.word	0x00000880
        /*02c8*/ 	.word	0x000000ff
        /*02cc*/ 	.word	0x000000e8
        /*02d0*/ 	.short	0x0100
        /*02d2*/ 	.byte	0x04
	.zero		1


	//   ....[28]....
        /*02d4*/ 	.word	0x00000890
        /*02d8*/ 	.word	0x000000ff
        /*02dc*/ 	.word	0x00000070
        /*02e0*/ 	.short	0x0100
        /*02e2*/ 	.byte	0x04
	.zero		1


	//   ....[29]....
        /*02e4*/ 	.word	0x000008a0
        /*02e8*/ 	.word	0x000000ff
        /*02ec*/ 	.word	0x000000f0
        /*02f0*/ 	.short	0x0100
        /*02f2*/ 	.byte	0x04
	.zero		1


	//   ....[30]....
        /*02f4*/ 	.word	0x000008b0
        /*02f8*/ 	.word	0x000000ff
        /*02fc*/ 	.word	0x00000078
        /*0300*/ 	.short	0x0100
        /*0302*/ 	.byte	0x04
	.zero		1


	//   ....[31]....
        /*0304*/ 	.word	0x000008c0
        /*0308*/ 	.word	0x000000ff
        /*030c*/ 	.word	0x000000f8
        /*0310*/ 	.short	0x0100
        /*0312*/ 	.byte	0x04
	.zero		1


	//   ....[32]....
        /*0314*/ 	.word	0x00000a00
        /*0318*/ 	.word	0x000000ff
        /*031c*/ 	.word	0x00000100
        /*0320*/ 	.short	0x0100
        /*0322*/ 	.byte	0x04
	.zero		1


	//   ....[33]....
        /*0324*/ 	.word	0x00000a10
        /*0328*/ 	.word	0x000000ff
        /*032c*/ 	.word	0x00000120
        /*0330*/ 	.short	0x0100
        /*0332*/ 	.byte	0x04
	.zero		1


	//   ....[34]....
        /*0334*/ 	.word	0x00000a20
        /*0338*/ 	.word	0x000000ff
        /*033c*/ 	.word	0x00000108
        /*0340*/ 	.short	0x0100
        /*0342*/ 	.byte	0x04
	.zero		1


	//   ....[35]....
        /*0344*/ 	.word	0x00000a30
        /*0348*/ 	.word	0x000000ff
        /*034c*/ 	.word	0x00000128
        /*0350*/ 	.short	0x0100
        /*0352*/ 	.byte	0x04
	.zero		1


	//   ....[36]....
        /*0354*/ 	.word	0x00000a40
        /*0358*/ 	.word	0x000000ff
        /*035c*/ 	.word	0x00000110
        /*0360*/ 	.short	0x0100
        /*0362*/ 	.byte	0x04
	.zero		1


	//   ....[37]....
        /*0364*/ 	.word	0x00000a50
        /*0368*/ 	.word	0x000000ff
        /*036c*/ 	.word	0x00000130
        /*0370*/ 	.short	0x0100
        /*0372*/ 	.byte	0x04
	.zero		1


	//   ....[38]....
        /*0374*/ 	.word	0x00000a60
        /*0378*/ 	.word	0x000000ff
        /*037c*/ 	.word	0x00000118
        /*0380*/ 	.short	0x0100
        /*0382*/ 	.byte	0x04
	.zero		1


	//   ....[39]....
        /*0384*/ 	.word	0x00000a70
        /*0388*/ 	.word	0x000000ff
        /*038c*/ 	.word	0x00000138
        /*0390*/ 	.short	0x0100
        /*0392*/ 	.byte	0x04
	.zero		1


	//   ....[40]....
        /*0394*/ 	.word	0x00000b60
        /*0398*/ 	.word	0x000000ff
        /*039c*/ 	.word	0x00000140
        /*03a0*/ 	.short	0x0100
        /*03a2*/ 	.byte	0x06
	.zero		1


	//   ....[41]....
        /*03a4*/ 	.word	0x00000b70
        /*03a8*/ 	.word	0x000000ff
        /*03ac*/ 	.word	0x00000148
        /*03b0*/ 	.short	0x0100
        /*03b2*/ 	.byte	0x06
	.zero		1


	//   ....[42]....
        /*03b4*/ 	.word	0x00000cb0
        /*03b8*/ 	.word	0x000000ff
        /*03bc*/ 	.word	0x00000150
        /*03c0*/ 	.short	0x0100
        /*03c2*/ 	.byte	0x06
	.zero		1


	//   ....[43]....
        /*03c4*/ 	.word	0x00000cc0
        /*03c8*/ 	.word	0x000000ff
        /*03cc*/ 	.word	0x00000160
        /*03d0*/ 	.short	0x0100
        /*03d2*/ 	.byte	0x06
	.zero		1


	//   ....[44]....
        /*03d4*/ 	.word	0x00000cd0
        /*03d8*/ 	.word	0x000000ff
        /*03dc*/ 	.word	0x00000158
        /*03e0*/ 	.short	0x0100
        /*03e2*/ 	.byte	0x06
	.zero		1


	//   ....[45]....
        /*03e4*/ 	.word	0x00000ce0
        /*03e8*/ 	.word	0x000000ff
        /*03ec*/ 	.word	0x00000168
        /*03f0*/ 	.short	0x0100
        /*03f2*/ 	.byte	0x06
	.zero		1


	//   ....[46]....
        /*03f4*/ 	.word	0x00000e10
        /*03f8*/ 	.word	0x000000ff
        /*03fc*/ 	.word	0x00000170
        /*0400*/ 	.short	0x0100
        /*0402*/ 	.byte	0x04
	.zero		1


	//   ....[47]....
        /*0404*/ 	.word	0x00000e20
        /*0408*/ 	.word	0x000000ff
        /*040c*/ 	.word	0x00000178
        /*0410*/ 	.short	0x0100
        /*0412*/ 	.byte	0x04
	.zero		1


	//   ....[48]....
        /*0414*/ 	.word	0x00000f20
        /*0418*/ 	.word	0x000000ff
        /*041c*/ 	.word	0x00000180
        /*0420*/ 	.short	0x0100
        /*0422*/ 	.byte	0x04
	.zero		1


	//   ....[49]....
        /*0424*/ 	.word	0x00000f30
        /*0428*/ 	.word	0x000000ff
        /*042c*/ 	.word	0x00000190
        /*0430*/ 	.short	0x0100
        /*0432*/ 	.byte	0x04
	.zero		1


	//   ....[50]....
        /*0434*/ 	.word	0x00000f40
        /*0438*/ 	.word	0x000000ff
        /*043c*/ 	.word	0x00000188
        /*0440*/ 	.short	0x0100
        /*0442*/ 	.byte	0x04
	.zero		1


	//   ....[51]....
        /*0444*/ 	.word	0x00000f50
        /*0448*/ 	.word	0x000000ff
        /*044c*/ 	.word	0x00000198
        /*0450*/ 	.short	0x0100
        /*0452*/ 	.byte	0x04
	.zero		1


	//   ....[52]....
        /*0454*/ 	.word	0x00001050
        /*0458*/ 	.word	0x000000ff
        /*045c*/ 	.word	0x000001a0
        /*0460*/ 	.short	0x0100
        /*0462*/ 	.byte	0x06
	.zero		1


	//   ....[53]....
        /*0464*/ 	.word	0x00001d50
        /*0468*/ 	.word	0x00000000
        /*046c*/ 	.word	0x00000190
        /*0470*/ 	.short	0x010a
        /*0472*/ 	.byte	0xff
	.zero		1


	//   ....[54]....
        /*0474*/ 	.word	0x00001d70
        /*0478*/ 	.word	0x00000000
        /*047c*/ 	.word	0x00000180
        /*0480*/ 	.short	0x0101
        /*0482*/ 	.byte	0xff
	.zero		1


	//   ....[55]....
        /*0484*/ 	.word	0x00001e30
        /*0488*/ 	.word	0x000000ff
        /*048c*/ 	.word	0x00000080
        /*0490*/ 	.short	0x010a
        /*0492*/ 	.byte	0x04
	.zero		1


	//   ....[56]....
        /*0494*/ 	.word	0x00001f20
        /*0498*/ 	.word	0x000000ff
        /*049c*/ 	.word	0x00000080
        /*04a0*/ 	.short	0x010a
        /*04a2*/ 	.byte	0x05
	.zero		1


	//   ....[57]....
        /*04a4*/ 	.word	0x00002090
        /*04a8*/ 	.word	0x000000ff
        /*04ac*/ 	.word	0x00000080
        /*04b0*/ 	.short	0x010a
        /*04b2*/ 	.byte	0x06
	.zero		1


	//   ....[58]....
        /*04b4*/ 	.word	0x00002350
        /*04b8*/ 	.word	0x000000ff
        /*04bc*/ 	.word	0x00000148
        /*04c0*/ 	.short	0x0101
        /*04c2*/ 	.byte	0x07
	.zero		1


	//   ....[59]....
        /*04c4*/ 	.word	0x00002370
        /*04c8*/ 	.word	0x000000ff
        /*04cc*/ 	.word	0x00000080
        /*04d0*/ 	.short	0x010a
        /*04d2*/ 	.byte	0x04
	.zero		1


	//   ....[60]....
        /*04d4*/ 	.word	0x000023f0
        /*04d8*/ 	.word	0x000000ff
        /*04dc*/ 	.word	0x00000080
        /*04e0*/ 	.short	0x010a
        /*04e2*/ 	.byte	0x06
	.zero		1


	//   ....[61]....
        /*04e4*/ 	.word	0x00002530
        /*04e8*/ 	.word	0x000000ff
        /*04ec*/ 	.word	0x00000080
        /*04f0*/ 	.short	0x010a
        /*04f2*/ 	.byte	0x04
	.zero		1


	//   ....[62]....
        /*04f4*/ 	.word	0x00002820
        /*04f8*/ 	.word	0x00000003
        /*04fc*/ 	.word	0x00000150
        /*0500*/ 	.short	0x010a
        /*0502*/ 	.byte	0xff
	.zero		1


	//   ....[63]....
        /*0504*/ 	.word	0x00002970
        /*0508*/ 	.word	0x00000000
        /*050c*/ 	.word	0x00000000
        /*0510*/ 	.short	0x0101
        /*0512*/ 	.byte	0xff
	.zero		1


	//   ....[64]....
        /*0514*/ 	.word	0x00002f30
        /*0518*/ 	.word	0x000000ff
        /*051c*/ 	.word	0x00000000
        /*0520*/ 	.short	0x010a
        /*0522*/ 	.byte	0x04
	.zero		1


	//   ....[65]....
        /*0524*/ 	.word	0x00002fc0
        /*0528*/ 	.word	0x000000ff
        /*052c*/ 	.word	0x00000000
        /*0530*/ 	.short	0x010a
        /*0532*/ 	.byte	0x05
	.zero		1


	//   ....[66]....
        /*0534*/ 	.word	0x00003050
        /*0538*/ 	.word	0x000000ff
        /*053c*/ 	.word	0x00000000
        /*0540*/ 	.short	0x010a
        /*0542*/ 	.byte	0x05
	.zero		1


	//   ....[67]....
        /*0544*/ 	.word	0x000030e0
        /*0548*/ 	.word	0x000000ff
        /*054c*/ 	.word	0x00000000
        /*0550*/ 	.short	0x010a
        /*0552*/ 	.byte	0x05
	.zero		1


	//   ....[68]....
        /*0554*/ 	.word	0x00003170
        /*0558*/ 	.word	0x000000ff
        /*055c*/ 	.word	0x00000000
        /*0560*/ 	.short	0x010a
        /*0562*/ 	.byte	0x05
	.zero		1


	//   ....[69]....
        /*0564*/ 	.word	0x00003200
        /*0568*/ 	.word	0x000000ff
        /*056c*/ 	.word	0x00000000
        /*0570*/ 	.short	0x010a
        /*0572*/ 	.byte	0x05
	.zero		1


	//   ....[70]....
        /*0574*/ 	.word	0x00003290
        /*0578*/ 	.word	0x000000ff
        /*057c*/ 	.word	0x00000000
        /*0580*/ 	.short	0x010a
        /*0582*/ 	.byte	0x05
	.zero		1


	//   ....[71]....
        /*0584*/ 	.word	0x00003320
        /*0588*/ 	.word	0x000000ff
        /*058c*/ 	.word	0x00000000
        /*0590*/ 	.short	0x010a
        /*0592*/ 	.byte	0x05
	.zero		1


	//   ....[72]....
        /*0594*/ 	.word	0x000033b0
        /*0598*/ 	.word	0x000000ff
        /*059c*/ 	.word	0x00000000
        /*05a0*/ 	.short	0x010a
        /*05a2*/ 	.byte	0x05
	.zero		1


	//   ....[73]....
        /*05a4*/ 	.word	0x00003440
        /*05a8*/ 	.word	0x000000ff
        /*05ac*/ 	.word	0x00000000
        /*05b0*/ 	.short	0x010a
        /*05b2*/ 	.byte	0x05
	.zero		1


	//   ....[74]....
        /*05b4*/ 	.word	0x000034d0
        /*05b8*/ 	.word	0x000000ff
        /*05bc*/ 	.word	0x00000000
        /*05c0*/ 	.short	0x010a
        /*05c2*/ 	.byte	0x05
	.zero		1


	//   ....[75]....
        /*05c4*/ 	.word	0x00003560
        /*05c8*/ 	.word	0x000000ff
        /*05cc*/ 	.word	0x00000000
        /*05d0*/ 	.short	0x010a
        /*05d2*/ 	.byte	0x05
	.zero		1


	//   ....[76]....
        /*05d4*/ 	.word	0x000035f0
        /*05d8*/ 	.word	0x000000ff
        /*05dc*/ 	.word	0x00000000
        /*05e0*/ 	.short	0x010a
        /*05e2*/ 	.byte	0x05
	.zero		1


	//   ....[77]....
        /*05e4*/ 	.word	0x00003680
        /*05e8*/ 	.word	0x000000ff
        /*05ec*/ 	.word	0x00000000
        /*05f0*/ 	.short	0x010a
        /*05f2*/ 	.byte	0x05
	.zero		1


	//   ....[78]....
        /*05f4*/ 	.word	0x00003710
        /*05f8*/ 	.word	0x000000ff
        /*05fc*/ 	.word	0x00000000
        /*0600*/ 	.short	0x010a
        /*0602*/ 	.byte	0x05
	.zero		1


	//   ....[79]....
        /*0604*/ 	.word	0x000037b0
        /*0608*/ 	.word	0x00000000
        /*060c*/ 	.word	0x00000000
        /*0610*/ 	.short	0x010a
        /*0612*/ 	.byte	0xff
	.zero		1


	//   ....[80]....
        /*0614*/ 	.word	0x000038f0
        /*0618*/ 	.word	0x00000000
        /*061c*/ 	.word	0x00000180
        /*0620*/ 	.short	0x010a
        /*0622*/ 	.byte	0xff
	.zero		1


	//   ....[81]....
        /*0624*/ 	.word	0x00003960
        /*0628*/ 	.word	0x00000004
        /*062c*/ 	.word	0x00000000
        /*0630*/ 	.short	0x0101
        /*0632*/ 	.byte	0xff
	.zero		1


	//   ....[82]....
        /*0634*/ 	.word	0x00003980
        /*0638*/ 	.word	0x000000ff
        /*063c*/ 	.word	0x00000160
        /*0640*/ 	.short	0x010a
        /*0642*/ 	.byte	0x04
	.zero		1


	//   ....[83]....
        /*0644*/ 	.word	0x00003aa0
        /*0648*/ 	.word	0x00000000
        /*064c*/ 	.word	0x00000150
        /*0650*/ 	.short	0x010a
        /*0652*/ 	.byte	0xff
	.zero		1


	//   ....[84]....
        /*0654*/ 	.word	0x00003ba0
        /*0658*/ 	.word	0x00000000
        /*065c*/ 	.word	0x00000000
        /*0660*/ 	.short	0x0101
        /*0662*/ 	.byte	0xff
	.zero		1


	//   ....[85]....
        /*0664*/ 	.word	0x00003c30
        /*0668*/ 	.word	0x000000ff
        /*066c*/ 	.word	0x00000160
        /*0670*/ 	.short	0x0106
        /*0672*/ 	.byte	0x04
	.zero		1


	//   ....[86]....
        /*0674*/ 	.word	0x00003c50
        /*0678*/ 	.word	0x000000ff
        /*067c*/ 	.word	0x00000160
        /*0680*/ 	.short	0x010a
        /*0682*/ 	.byte	0x04
	.zero		1


	//   ....[87]....
        /*0684*/ 	.word	0x00003ce0
        /*0688*/ 	.word	0x000000ff
        /*068c*/ 	.word	0x00000160
        /*0690*/ 	.short	0x0106
        /*0692*/ 	.byte	0x07
	.zero		1


	//   ....[88]....
        /*0694*/ 	.word	0x00003d20
        /*0698*/ 	.word	0x00000000
        /*069c*/ 	.word	0x00000160
        /*06a0*/ 	.short	0x010a
        /*06a2*/ 	.byte	0xff
	.zero		1


	//   ....[89]....
        /*06a4*/ 	.word	0x00003f90
        /*06a8*/ 	.word	0x000000ff
        /*06ac*/ 	.word	0x00000008
        /*06b0*/ 	.short	0x010a
        /*06b2*/ 	.byte	0x05
	.zero		1


	//   ....[90]....
        /*06b4*/ 	.word	0x00003fb0
        /*06b8*/ 	.word	0x000000ff
        /*06bc*/ 	.word	0x00000008
        /*06c0*/ 	.short	0x010a
        /*06c2*/ 	.byte	0x05
	.zero		1


	//   ....[91]....
        /*06c4*/ 	.word	0x00004140
        /*06c8*/ 	.word	0x000000ff
        /*06cc*/ 	.word	0x00000008
        /*06d0*/ 	.short	0x010a
        /*06d2*/ 	.byte	0x05
	.zero		1


	//   ....[92]....
        /*06d4*/ 	.word	0x00004160
        /*06d8*/ 	.word	0x000000ff
        /*06dc*/ 	.word	0x00000008
        /*06e0*/ 	.short	0x010a
        /*06e2*/ 	.byte	0x05
	.zero		1


	//   ....[93]....
        /*06e4*/ 	.word	0x00004220
        /*06e8*/ 	.word	0x000000ff
        /*06ec*/ 	.word	0x00000000
        /*06f0*/ 	.short	0x0101
        /*06f2*/ 	.byte	0x04
	.zero		1


	//   ....[94]....
        /*06f4*/ 	.word	0x000045f0
        /*06f8*/ 	.word	0x00000000
        /*06fc*/ 	.word	0x00000150
        /*0700*/ 	.short	0x010a
        /*0702*/ 	.byte	0xff
	.zero		1


	//   ....[95]....
        /*0704*/ 	.word	0x000046b0
        /*0708*/ 	.word	0x00000000
        /*070c*/ 	.word	0x00000000
        /*0710*/ 	.short	0x0101
        /*0712*/ 	.byte	0xff
	.zero		1


	//   ....[96]....
        /*0714*/ 	.word	0x00004790
        /*0718*/ 	.word	0x000000ff
        /*071c*/ 	.word	0x00000000
        /*0720*/ 	.short	0x010a
        /*0722*/ 	.byte	0x05
	.zero		1


	//   ....[97]....
        /*0724*/ 	.word	0x000047b0
        /*0728*/ 	.word	0x000000ff
        /*072c*/ 	.word	0x00000000
        /*0730*/ 	.short	0x010a
        /*0732*/ 	.byte	0x05
	.zero		1


	//   ....[98]....
        /*0734*/ 	.word	0x000048f0
        /*0738*/ 	.word	0x000000ff
        /*073c*/ 	.word	0x00000000
        /*0740*/ 	.short	0x010a
        /*0742*/ 	.byte	0x07
	.zero		1


	//   ....[99]....
        /*0744*/ 	.word	0x00004930
        /*0748*/ 	.word	0x000000ff
        /*074c*/ 	.word	0x00000178
        /*0750*/ 	.short	0x010a
        /*0752*/ 	.byte	0x16
	.zero		1


	//   ....[100]....
        /*0754*/ 	.word	0x00004ab0
        /*0758*/ 	.word	0x000000ff
        /*075c*/ 	.word	0x00000000
        /*0760*/ 	.short	0x010a
        /*0762*/ 	.byte	0x06
	.zero		1


	//   ....[101]....
        /*0764*/ 	.word	0x00004bf0
        /*0768*/ 	.word	0x000000ff
        /*076c*/ 	.word	0x00000000
        /*0770*/ 	.short	0x010a
        /*0772*/ 	.byte	0x04
	.zero		1


	//   ....[102]....
        /*0774*/ 	.word	0x00004e30
        /*0778*/ 	.word	0x000000ff
        /*077c*/ 	.word	0x000001a0
        /*0780*/ 	.short	0x010a
        /*0782*/ 	.byte	0x16
	.zero		1


	//   ....[103]....
        /*0784*/ 	.word	0x00005390
        /*0788*/ 	.word	0x00000008
        /*078c*/ 	.word	0x00000150
        /*0790*/ 	.short	0x010a
        /*0792*/ 	.byte	0xff
	.zero		1


	//   ....[104]....
        /*0794*/ 	.word	0x00005500
        /*0798*/ 	.word	0x00000000
        /*079c*/ 	.word	0x00000000
        /*07a0*/ 	.short	0x0101
        /*07a2*/ 	.byte	0xff
	.zero		1


	//   ....[105]....
        /*07a4*/ 	.word	0x000059e0
        /*07a8*/ 	.word	0x000000ff
        /*07ac*/ 	.word	0x00000148
        /*07b0*/ 	.short	0x010a
        /*07b2*/ 	.byte	0x15
	.zero		1


	//   ....[106]....
        /*07b4*/ 	.word	0x00005b70
        /*07b8*/ 	.word	0x000000ff
        /*07bc*/ 	.word	0x00000120
        /*07c0*/ 	.short	0x010a
        /*07c2*/ 	.byte	0x15
	.zero		1


	//   ....[107]....
        /*07c4*/ 	.word	0x00005d40
        /*07c8*/ 	.word	0x000000ff
        /*07cc*/ 	.word	0x00000100
        /*07d0*/ 	.short	0x010b
        /*07d2*/ 	.byte	0x15
	.zero		1


	//   ....[108]....
        /*07d4*/ 	.word	0x00005d50
        /*07d8*/ 	.word	0x000000ff
        /*07dc*/ 	.word	0x00000000
        /*07e0*/ 	.short	0x0101
        /*07e2*/ 	.byte	0x31
	.zero		1


	//   ....[109]....
        /*07e4*/ 	.word	0x00005d60
        /*07e8*/ 	.word	0x000000ff
        /*07ec*/ 	.word	0x00000128
        /*07f0*/ 	.short	0x010a
        /*07f2*/ 	.byte	0x15
	.zero		1


	//   ....[110]....
        /*07f4*/ 	.word	0x00005ec0
        /*07f8*/ 	.word	0x000000ff
        /*07fc*/ 	.word	0x00000108
        /*0800*/ 	.short	0x010b
        /*0802*/ 	.byte	0x15
	.zero		1


	//   ....[111]....
        /*0804*/ 	.word	0x00005ed0
        /*0808*/ 	.word	0x000000ff
        /*080c*/ 	.word	0x00000000
        /*0810*/ 	.short	0x0101
        /*0812*/ 	.byte	0x30
	.zero		1


	//   ....[112]....
        /*0814*/ 	.word	0x00005ee0
        /*0818*/ 	.word	0x000000ff
        /*081c*/ 	.word	0x00000130
        /*0820*/ 	.short	0x010a
        /*0822*/ 	.byte	0x15
	.zero		1


	//   ....[113]....
        /*0824*/ 	.word	0x00006040
        /*0828*/ 	.word	0x000000ff
        /*082c*/ 	.word	0x00000110
        /*0830*/ 	.short	0x010b
        /*0832*/ 	.byte	0x15
	.zero		1


	//   ....[114]....
        /*0834*/ 	.word	0x00006050
        /*0838*/ 	.word	0x000000ff
        /*083c*/ 	.word	0x00000000
        /*0840*/ 	.short	0x0101
        /*0842*/ 	.byte	0x2f
	.zero		1


	//   ....[115]....
        /*0844*/ 	.word	0x00006060
        /*0848*/ 	.word	0x000000ff
        /*084c*/ 	.word	0x00000138
        /*0850*/ 	.short	0x010a
        /*0852*/ 	.byte	0x15
	.zero		1


	//   ....[116]....
        /*0854*/ 	.word	0x000062d0
        /*0858*/ 	.word	0x000000ff
        /*085c*/ 	.word	0x00000118
        /*0860*/ 	.short	0x010b
        /*0862*/ 	.byte	0x15
	.zero		1


	//   ....[117]....
        /*0864*/ 	.word	0x000062e0
        /*0868*/ 	.word	0x000000ff
        /*086c*/ 	.word	0x00000000
        /*0870*/ 	.short	0x0101
        /*0872*/ 	.byte	0x2e
	.zero		1


	//   ....[118]....
        /*0874*/ 	.word	0x00006310
        /*0878*/ 	.word	0x000000ff
        /*087c*/ 	.word	0x00000120
        /*0880*/ 	.short	0x010a
        /*0882*/ 	.byte	0x15
	.zero		1


	//   ....[119]....
        /*0884*/ 	.word	0x00006330
        /*0888*/ 	.word	0x000000ff
        /*088c*/ 	.word	0x00000128
        /*0890*/ 	.short	0x010a
        /*0892*/ 	.byte	0x15
	.zero		1


	//   ....[120]....
        /*0894*/ 	.word	0x00006350
        /*0898*/ 	.word	0x000000ff
        /*089c*/ 	.word	0x00000130
        /*08a0*/ 	.short	0x010a
        /*08a2*/ 	.byte	0x15
	.zero		1


	//   ....[121]....
        /*08a4*/ 	.word	0x00006390
        /*08a8*/ 	.word	0x00000000
        /*08ac*/ 	.word	0x00000138
        /*08b0*/ 	.short	0x010a
        /*08b2*/ 	.byte	0xff
	.zero		1


	//   ....[122]....
        /*08b4*/ 	.word	0x00006710
        /*08b8*/ 	.word	0x00000008
        /*08bc*/ 	.word	0x00000150
        /*08c0*/ 	.short	0x010a
        /*08c2*/ 	.byte	0xff
	.zero		1


	//   ....[123]....
        /*08c4*/ 	.word	0x00006890
        /*08c8*/ 	.word	0x00000000
        /*08cc*/ 	.word	0x00000000
        /*08d0*/ 	.short	0x0101
        /*08d2*/ 	.byte	0xff
	.zero		1


	//   ....[124]....
        /*08d4*/ 	.word	0x00007470
        /*08d8*/ 	.word	0x000000ff
        /*08dc*/ 	.word	0x00000100
        /*08e0*/ 	.short	0x010a
        /*08e2*/ 	.byte	0x2e
	.zero		1


	//   ....[125]....
        /*08e4*/ 	.word	0x00007570
        /*08e8*/ 	.word	0x000000ff
        /*08ec*/ 	.word	0x00000170
        /*08f0*/ 	.short	0x010a
        /*08f2*/ 	.byte	0x2e
	.zero		1


	//   ....[126]....
        /*08f4*/ 	.word	0x00007730
        /*08f8*/ 	.word	0x000000ff
        /*08fc*/ 	.word	0x00000100
        /*0900*/ 	.short	0x010a
        /*0902*/ 	.byte	0x2e
	.zero		1


	//   ....[127]....
        /*0904*/ 	.word	0x00007870
        /*0908*/ 	.word	0x000000ff
        /*090c*/ 	.word	0x00000170
        /*0910*/ 	.short	0x010a
        /*0912*/ 	.byte	0x2e
	.zero		1


	//   ....[128]....
        /*0914*/ 	.word	0x00007a60
        /*0918*/ 	.word	0x000000ff
        /*091c*/ 	.word	0x00000000
        /*0920*/ 	.short	0x0101
        /*0922*/ 	.byte	0x05
	.zero		1


	//   ....[129]....
        /*0924*/ 	.word	0x00008ad0
        /*0928*/ 	.word	0x00000000
        /*092c*/ 	.word	0x00000000
        /*0930*/ 	.short	0x0101
        /*0932*/ 	.byte	0xff
	.zero		1


	//   ....[130]....
        /*0934*/ 	.word	0x00008ae0
        /*0938*/ 	.word	0x00000003
        /*093c*/ 	.word	0x00000100
        /*0940*/ 	.short	0x010a
        /*0942*/ 	.byte	0xff
	.zero		1


	//   ....[131]....
        /*0944*/ 	.word	0x00008bf0
        /*0948*/ 	.word	0x00000003
        /*094c*/ 	.word	0x00000100
        /*0950*/ 	.short	0x010a
        /*0952*/ 	.byte	0xff
	.zero		1


	//   ....[132]....
        /*0954*/ 	.word	0x00009f40
        /*0958*/ 	.word	0x00000000
        /*095c*/ 	.word	0x00000000
        /*0960*/ 	.short	0x0101
        /*0962*/ 	.byte	0xff
	.zero		1


	//   ....[133]....
        /*0964*/ 	.word	0x00009f80
        /*0968*/ 	.word	0x0000005f
        /*096c*/ 	.word	0x00000100
        /*0970*/ 	.short	0x010a
        /*0972*/ 	.byte	0xff
	.zero		1


	//   ....[134]....
        /*0974*/ 	.word	0x0000a050
        /*0978*/ 	.word	0x0000005f
        /*097c*/ 	.word	0x00000100
        /*0980*/ 	.short	0x010a
        /*0982*/ 	.byte	0xff
	.zero		1


	//   ....[135]....
        /*0984*/ 	.word	0x0000b3a0
        /*0988*/ 	.word	0x00000000
        /*098c*/ 	.word	0x00000000
        /*0990*/ 	.short	0x0101
        /*0992*/ 	.byte	0xff
	.zero		1


	//   ....[136]....
        /*0994*/ 	.word	0x0000b3c0
        /*0998*/ 	.word	0x00000010
        /*099c*/ 	.word	0x00000100
        /*09a0*/ 	.short	0x010a
        /*09a2*/ 	.byte	0xff
	.zero		1


	//   ....[137]....
        /*09a4*/ 	.word	0x0000b490
        /*09a8*/ 	.word	0x00000010
        /*09ac*/ 	.word	0x00000100
        /*09b0*/ 	.short	0x010a
        /*09b2*/ 	.byte	0xff
	.zero		1


	//   ....[138]....
        /*09b4*/ 	.word	0x0000c7d0
        /*09b8*/ 	.word	0x00000000
        /*09bc*/ 	.word	0x00000000
        /*09c0*/ 	.short	0x0101
        /*09c2*/ 	.byte	0xff
	.zero		1


	//   ....[139]....
        /*09c4*/ 	.word	0x0000c920
        /*09c8*/ 	.word	0x000000ff
        /*09cc*/ 	.word	0x00000000
        /*09d0*/ 	.short	0x0101
        /*09d2*/ 	.byte	0x04
	.zero		1


	//   ....[140]....
        /*09d4*/ 	.word	0x0000c930
        /*09d8*/ 	.word	0x000000ff
        /*09dc*/ 	.word	0x000001a0
        /*09e0*/ 	.short	0x0101
        /*09e2*/ 	.byte	0x2e
	.zero		1


	//   ....[141]....
        /*09e4*/ 	.word	0x0000cac0
        /*09e8*/ 	.word	0x000000ff
        /*09ec*/ 	.word	0x00000000
        /*09f0*/ 	.short	0x0101
        /*09f2*/ 	.byte	0x04
	.zero		1


	//   ....[142]....
        /*09f4*/ 	.word	0x0000cae0
        /*09f8*/ 	.word	0x00000000
        /*09fc*/ 	.word	0x00000190
        /*0a00*/ 	.short	0x010a
        /*0a02*/ 	.byte	0xff
	.zero		1


	//   ....[143]....
        /*0a04*/ 	.word	0x0000cb40
        /*0a08*/ 	.word	0x00000000
        /*0a0c*/ 	.word	0x00000080
        /*0a10*/ 	.short	0x010a
        /*0a12*/ 	.byte	0xff
	.zero		1


	//   ....[144]....
        /*0a14*/ 	.word	0x0000cba0
        /*0a18*/ 	.word	0x00000000
        /*0a1c*/ 	.word	0x00000080
        /*0a20*/ 	.short	0x010a
        /*0a22*/ 	.byte	0xff
	.zero		1


	//   ....[145]....
        /*0a24*/ 	.word	0x0000cbf0
        /*0a28*/ 	.word	0x00000003
        /*0a2c*/ 	.word	0x00000150
        /*0a30*/ 	.short	0x010a
        /*0a32*/ 	.byte	0xff
	.zero		1


	//   ....[146]....
        /*0a34*/ 	.word	0x0000cc50
        /*0a38*/ 	.word	0x00000000
        /*0a3c*/ 	.word	0x00000000
        /*0a40*/ 	.short	0x010a
        /*0a42*/ 	.byte	0xff
	.zero		1


	//   ....[147]....
        /*0a44*/ 	.word	0x0000ccb0
        /*0a48*/ 	.word	0x00000000
        /*0a4c*/ 	.word	0x00000000
        /*0a50*/ 	.short	0x010a
        /*0a52*/ 	.byte	0xff
	.zero		1


	//   ....[148]....
        /*0a54*/ 	.word	0x0000cd10
        /*0a58*/ 	.word	0x00000000
        /*0a5c*/ 	.word	0x00000000
        /*0a60*/ 	.short	0x010a
        /*0a62*/ 	.byte	0xff
	.zero		1


	//   ....[149]....
        /*0a64*/ 	.word	0x0000cd70
        /*0a68*/ 	.word	0x00000000
        /*0a6c*/ 	.word	0x00000000
        /*0a70*/ 	.short	0x010a
        /*0a72*/ 	.byte	0xff
	.zero		1


	//   ....[150]....
        /*0a74*/ 	.word	0x0000cdd0
        /*0a78*/ 	.word	0x00000000
        /*0a7c*/ 	.word	0x00000000
        /*0a80*/ 	.short	0x010a
        /*0a82*/ 	.byte	0xff
	.zero		1


	//   ....[151]....
        /*0a84*/ 	.word	0x0000ce30
        /*0a88*/ 	.word	0x00000000
        /*0a8c*/ 	.word	0x00000000
        /*0a90*/ 	.short	0x010a
        /*0a92*/ 	.byte	0xff
	.zero		1


	//   ....[152]....
        /*0a94*/ 	.word	0x0000ce90
        /*0a98*/ 	.word	0x00000000
        /*0a9c*/ 	.word	0x00000000
        /*0aa0*/ 	.short	0x010a
        /*0aa2*/ 	.byte	0xff
	.zero		1


	//   ....[153]....
        /*0aa4*/ 	.word	0x0000cef0
        /*0aa8*/ 	.word	0x00000000
        /*0aac*/ 	.word	0x00000000
        /*0ab0*/ 	.short	0x010a
        /*0ab2*/ 	.byte	0xff
	.zero		1


	//   ....[154]....
        /*0ab4*/ 	.word	0x0000cf50
        /*0ab8*/ 	.word	0x00000000
        /*0abc*/ 	.word	0x00000000
        /*0ac0*/ 	.short	0x010a
        /*0ac2*/ 	.byte	0xff
	.zero		1


	//   ....[155]....
        /*0ac4*/ 	.word	0x0000cfb0
        /*0ac8*/ 	.word	0x00000000
        /*0acc*/ 	.word	0x00000000
        /*0ad0*/ 	.short	0x010a
        /*0ad2*/ 	.byte	0xff
	.zero		1


	//   ....[156]....
        /*0ad4*/ 	.word	0x0000d010
        /*0ad8*/ 	.word	0x00000000
        /*0adc*/ 	.word	0x00000000
        /*0ae0*/ 	.short	0x010a
        /*0ae2*/ 	.byte	0xff
	.zero		1


	//   ....[157]....
        /*0ae4*/ 	.word	0x0000d070
        /*0ae8*/ 	.word	0x00000000
        /*0aec*/ 	.word	0x00000000
        /*0af0*/ 	.short	0x010a
        /*0af2*/ 	.byte	0xff
	.zero		1


	//   ....[158]....
        /*0af4*/ 	.word	0x0000d0d0
        /*0af8*/ 	.word	0x00000000
        /*0afc*/ 	.word	0x00000000
        /*0b00*/ 	.short	0x010a
        /*0b02*/ 	.byte	0xff
	.zero		1


	//   ....[159]....
        /*0b04*/ 	.word	0x0000d130
        /*0b08*/ 	.word	0x00000000
        /*0b0c*/ 	.word	0x00000000
        /*0b10*/ 	.short	0x010a
        /*0b12*/ 	.byte	0xff
	.zero		1


	//   ....[160]....
        /*0b14*/ 	.word	0x0000d190
        /*0b18*/ 	.word	0x00000000
        /*0b1c*/ 	.word	0x00000000
        /*0b20*/ 	.short	0x010a
        /*0b22*/ 	.byte	0xff
	.zero		1


	//   ....[161]....
        /*0b24*/ 	.word	0x0000d1e0
        /*0b28*/ 	.word	0x00000000
        /*0b2c*/ 	.word	0x00000180
        /*0b30*/ 	.short	0x010a
        /*0b32*/ 	.byte	0xff
	.zero		1


	//   ....[162]....
        /*0b34*/ 	.word	0x0000d240
        /*0b38*/ 	.word	0x00000000
        /*0b3c*/ 	.word	0x00000160
        /*0b40*/ 	.short	0x010a
        /*0b42*/ 	.byte	0xff
	.zero		1


	//   ....[163]....
        /*0b44*/ 	.word	0x0000d290
        /*0b48*/ 	.word	0x00000000
        /*0b4c*/ 	.word	0x00000150
        /*0b50*/ 	.short	0x010a
        /*0b52*/ 	.byte	0xff
	.zero		1


	//   ....[164]....
        /*0b54*/ 	.word	0x0000d2f0
        /*0b58*/ 	.word	0x00000000
        /*0b5c*/ 	.word	0x00000160
        /*0b60*/ 	.short	0x010a
        /*0b62*/ 	.byte	0xff
	.zero		1


	//   ....[165]....
        /*0b64*/ 	.word	0x0000d350
        /*0b68*/ 	.word	0x00000005
        /*0b6c*/ 	.word	0x00000008
        /*0b70*/ 	.short	0x010a
        /*0b72*/ 	.byte	0xff
	.zero		1


	//   ....[166]....
        /*0b74*/ 	.word	0x0000d430
        /*0b78*/ 	.word	0x00000003
        /*0b7c*/ 	.word	0x00000008
        /*0b80*/ 	.short	0x010a
        /*0b82*/ 	.byte	0xff
	.zero		1


	//   ....[167]....
        /*0b84*/ 	.word	0x0000d480
        /*0b88*/ 	.word	0x00000000
        /*0b8c*/ 	.word	0x00000150
        /*0b90*/ 	.short	0x010a
        /*0b92*/ 	.byte	0xff
	.zero		1


	//   ....[168]....
        /*0b94*/ 	.word	0x0000d4e0
        /*0b98*/ 	.word	0x00000000
        /*0b9c*/ 	.word	0x00000000
        /*0ba0*/ 	.short	0x010a
        /*0ba2*/ 	.byte	0xff
	.zero		1


	//   ....[169]....
        /*0ba4*/ 	.word	0x0000d540
        /*0ba8*/ 	.word	0x00000000
        /*0bac*/ 	.word	0x00000178
        /*0bb0*/ 	.short	0x010a
        /*0bb2*/ 	.byte	0xff
	.zero		1


	//   ....[170]....
        /*0bb4*/ 	.word	0x0000d5a0
        /*0bb8*/ 	.word	0x00000000
        /*0bbc*/ 	.word	0x00000000
        /*0bc0*/ 	.short	0x010a
        /*0bc2*/ 	.byte	0xff
	.zero		1


	//   ....[171]....
        /*0bc4*/ 	.word	0x0000d600
        /*0bc8*/ 	.word	0x00000000
        /*0bcc*/ 	.word	0x000001a0
        /*0bd0*/ 	.short	0x010a
        /*0bd2*/ 	.byte	0xff
	.zero		1


	//   ....[172]....
        /*0bd4*/ 	.word	0x0000d650
        /*0bd8*/ 	.word	0x00000008
        /*0bdc*/ 	.word	0x00000150
        /*0be0*/ 	.short	0x010a
        /*0be2*/ 	.byte	0xff
	.zero		1


	//   ....[173]....
        /*0be4*/ 	.word	0x0000d6b0
        /*0be8*/ 	.word	0x00000000
        /*0bec*/ 	.word	0x00000148
        /*0bf0*/ 	.short	0x010a
        /*0bf2*/ 	.byte	0xff
	.zero		1


	//   ....[174]....
        /*0bf4*/ 	.word	0x0000d710
        /*0bf8*/ 	.word	0x00000005
        /*0bfc*/ 	.word	0x00000120
        /*0c00*/ 	.short	0x010a
        /*0c02*/ 	.byte	0xff
	.zero		1


	//   ....[175]....
        /*0c04*/ 	.word	0x0000d770
        /*0c08*/ 	.word	0x00000005
        /*0c0c*/ 	.word	0x00000128
        /*0c10*/ 	.short	0x010a
        /*0c12*/ 	.byte	0xff
	.zero		1


	//   ....[176]....
        /*0c14*/ 	.word	0x0000d7d0
        /*0c18*/ 	.word	0x00000005
        /*0c1c*/ 	.word	0x00000130
        /*0c20*/ 	.short	0x010a
        /*0c22*/ 	.byte	0xff
	.zero		1


	//   ....[177]....
        /*0c24*/ 	.word	0x0000d830
        /*0c28*/ 	.word	0x00000005
        /*0c2c*/ 	.word	0x00000138
        /*0c30*/ 	.short	0x010a
        /*0c32*/ 	.byte	0xff
	.zero		1


	//   ....[178]....
        /*0c34*/ 	.word	0x0000d890
        /*0c38*/ 	.word	0x00000000
        /*0c3c*/ 	.word	0x00000120
        /*0c40*/ 	.short	0x010a
        /*0c42*/ 	.byte	0xff
	.zero		1


	//   ....[179]....
        /*0c44*/ 	.word	0x0000d8f0
        /*0c48*/ 	.word	0x00000000
        /*0c4c*/ 	.word	0x00000128
        /*0c50*/ 	.short	0x010a
        /*0c52*/ 	.byte	0xff
	.zero		1


	//   ....[180]....
        /*0c54*/ 	.word	0x0000d950
        /*0c58*/ 	.word	0x00000000
        /*0c5c*/ 	.word	0x00000130
        /*0c60*/ 	.short	0x010a
        /*0c62*/ 	.byte	0xff
	.zero		1


	//   ....[181]....
        /*0c64*/ 	.word	0x0000d9a0
        /*0c68*/ 	.word	0x00000008
        /*0c6c*/ 	.word	0x00000150
        /*0c70*/ 	.short	0x010a
        /*0c72*/ 	.byte	0xff
	.zero		1


	//   ....[182]....
        /*0c74*/ 	.word	0x0000da00
        /*0c78*/ 	.word	0x00000003
        /*0c7c*/ 	.word	0x00000100
        /*0c80*/ 	.short	0x010a
        /*0c82*/ 	.byte	0xff
	.zero		1


	//   ....[183]....
        /*0c84*/ 	.word	0x0000da60
        /*0c88*/ 	.word	0x00000003
        /*0c8c*/ 	.word	0x00000170
        /*0c90*/ 	.short	0x010a
        /*0c92*/ 	.byte	0xff
	.zero		1


	//   ....[184]....
        /*0c94*/ 	.word	0x0000dab0
        /*0c98*/ 	.word	0x00000003
        /*0c9c*/ 	.word	0x00000100
        /*0ca0*/ 	.short	0x010a
        /*0ca2*/ 	.byte	0xff
	.zero		1


	//   ....[185]....
        /*0ca4*/ 	.word	0x0000db00
        /*0ca8*/ 	.word	0x0000005f
        /*0cac*/ 	.word	0x00000100
        /*0cb0*/ 	.short	0x010a
        /*0cb2*/ 	.byte	0xff
	.zero		1


	//   ....[186]....
        /*0cb4*/ 	.word	0x0000db50
        /*0cb8*/ 	.word	0x00000010
        /*0cbc*/ 	.word	0x00000100
        /*0cc0*/ 	.short	0x010a
        /*0cc2*/ 	.byte	0xff
	.zero		1


	//----- nvinfo : EIATTR_NUM_MBARRIERS
	.align		4
.L_47:
        /*0cc4*/ 	.byte	0x03, 0x38
        /*0cc6*/ 	.short	0x0035


	//----- nvinfo : EIATTR_EXIT_INSTR_OFFSETS
	.align		4
        /*0cc8*/ 	.byte	0x04, 0x1c
        /*0cca*/ 	.short	(.L_49 - .L_48)


	//   ....[0]....
.L_48:
        /*0ccc*/ 	.word	0x000037e0


	//   ....[1]....
        /*0cd0*/ 	.word	0x00003cf0


	//   ....[2]....
        /*0cd4*/ 	.word	0x00003d50


	//   ....[3]....
        /*0cd8*/ 	.word	0x00005090


	//   ....[4]....
        /*0cdc*/ 	.word	0x000063c0


	//   ....[5]....
        /*0ce0*/ 	.word	0x00006400


	//   ....[6]....
        /*0ce4*/ 	.word	0x0000c9a0


	//   ....[7]....
        /*0ce8*/ 	.word	0x0000ca20


	//   ....[8]....
        /*0cec*/ 	.word	0x0000ca50


	//   ....[9]....
        /*0cf0*/ 	.word	0x0000cad0


	//----- nvinfo : EIATTR_MAX_THREADS
	.align		4
.L_49:
        /*0cf4*/ 	.byte	0x04, 0x05
        /*0cf6*/ 	.short	(.L_51 - .L_50)
.L_50:
        /*0cf8*/ 	.word	0x00000100
        /*0cfc*/ 	.word	0x00000001
        /*0d00*/ 	.word	0x00000001


	//----- nvinfo : EIATTR_CRS_STACK_SIZE
	.align		4
.L_51:
        /*0d04*/ 	.byte	0x04, 0x1e
        /*0d06*/ 	.short	(.L_53 - .L_52)
.L_52:
        /*0d08*/ 	.word	0x00000000


	//----- nvinfo : EIATTR_CBANK_PARAM_SIZE
	.align		4
.L_53:
        /*0d0c*/ 	.byte	0x03, 0x19
        /*0d0e*/ 	.short	0x0c00


	//----- nvinfo : EIATTR_PARAM_CBANK
	.align		4
        /*0d10*/ 	.byte	0x04, 0x0a
        /*0d12*/ 	.short	(.L_55 - .L_54)
	.align		4
.L_54:
        /*0d14*/ 	.word	index@(.nv.constant0._ZN7cutlass13device_kernelINS_4gemm6kernel13GemmUniversalIN4cute5tupleIJiiiiEEENS1_10collective13CollectiveMmaINS1_46MainloopSm100TmaUmmaWarpSpecializedBlockScaledILi16ELi2ELi1ENS5_IJNS4_1CILi8EEENSA_ILi1EEESC_EEEEENS5_IJNSA_ILi256EEESF_NSA_ILi64EEEEEENS5_IJNS_12float_e2m1_tENS_13float_ue4m3_tEEEENS5_IJNS5_IJlSC_lEEENS4_6LayoutINS5_IJNS5_IJNS5_IJNSA_ILi32EEENSA_ILi4EEEEEEiEEENS5_IJNS5_IJNSA_ILi16EEESO_EEEiEEENS5_IJSC_iEEEEEENS5_IJST_NS5_IJNS5_IJNSA_ILi0EEESC_EEENSA_ILi512EEEEEENS5_IJSW_iEEEEEEEEEEESK_S13_NS4_8TiledMMAINS4_8MMA_AtomIJNS4_23SM100_MMA_MXF4_2x1SM_SSISI_SI_fSJ_Li256ELi256ELi16ELNS4_4UMMA5MajorE0ELS18_0ELNS17_7ScaleInE0ELS19_0EEEEEENSM_INS5_IJSC_SC_SC_EEENS5_IJSW_SW_SW_EEEEENS5_IJNS4_10UnderscoreES1F_S1F_EEEEENS5_IJNS4_18SM100_TMA_2SM_LOADES1I_EEENS5_IJNS4_14ComposedLayoutINS4_7SwizzleILi1ELi4ELi3EEENS4_18smem_ptr_flag_bitsILi4EEENSM_INS5_IJSB_SG_EEENS5_IJSG_SC_EEEEEEENSM_INS5_IJNS5_IJNS5_IJSP_SC_EEESS_EEESC_NS5_IJSC_SC_EEEEEENS5_IJNS5_IJNS5_IJSS_SY_EEESX_EEESW_NS5_IJSO_SY_EEEEEEEEEEEvNS4_8identityENS5_IJNS4_28SM100_TMA_2SM_LOAD_MULTICASTES24_EEENS5_IJS1S_NSM_INS5_IJNS5_IJNS5_IJSP_NSA_ILi2EEEEEESS_EEESC_S1V_EEENS5_IJS1Y_SW_NS5_IJSO_NSA_ILi1024EEEEEEEEEEEEEEvS23_EENS_8epilogue10collective18CollectiveEpilogueINS2G_23Sm100TmaWarpSpecializedILi4ELi2ELi64ELb1ELb0EEEJNS5_IJNSA_ILi128EEESF_SG_EEENS5_IJNSM_IS2L_SC_EENSM_ISG_SC_EEEEENS_10bfloat16_tESL_S2Q_SL_NS2G_6fusion15FusionCallbacksIS2K_NS2R_17LinearCombinationIS2Q_fS2Q_fLNS_15FloatRoundStyleE2EEES2M_S2P_JEEENS4_5SM1004TMEM4LOAD26SM100_TMEM_LOAD_32dp32b64xENS4_13SM90_TMA_LOADENS1K_INS1L_ILi3ELi4ELi3EEENS1N_ILi16EEES1R_EENS4_39AutoVectorizingCopyWithAssumedAlignmentILi128EEENS4_14SM90_TMA_STOREES34_S36_S36_EEEvvEEEEvNT_6ParamsE)
        /*0d18*/ 	.short	0x0380
        /*0d1a*/ 	.short	0x0c00


	//----- nvinfo : EIATTR_SW_WAR
	.align		4
.L_55:
        /*0d1c*/ 	.byte	0x04, 0x36
        /*0d1e*/ 	.short	(.L_57 - .L_56)
.L_56:
        /*0d20*/ 	.word	0x00000008
.L_57:


//--------------------- .nv.callgraph             --------------------------
	.section	.nv.callgraph,"",@"SHT_CUDA_CALLGRAPH"
	.align	4
	.sectionentsize	8
	.align		4
        /*0000*/ 	.word	0x00000000
	.align		4
        /*0004*/ 	.word	0xffffffff
	.align		4
        /*0008*/ 	.word	index@(_ZN7cutlass13device_kernelINS_4gemm6kernel13GemmUniversalIN4cute5tupleIJiiiiEEENS1_10collective13CollectiveMmaINS1_46MainloopSm100TmaUmmaWarpSpecializedBlockScaledILi16ELi2ELi1ENS5_IJNS4_1CILi8EEENSA_ILi1EEESC_EEEEENS5_IJNSA_ILi256EEESF_NSA_ILi64EEEEEENS5_IJNS_12float_e2m1_tENS_13float_ue4m3_tEEEENS5_IJNS5_IJlSC_lEEENS4_6LayoutINS5_IJNS5_IJNS5_IJNSA_ILi32EEENSA_ILi4EEEEEEiEEENS5_IJNS5_IJNSA_ILi16EEESO_EEEiEEENS5_IJSC_iEEEEEENS5_IJST_NS5_IJNS5_IJNSA_ILi0EEESC_EEENSA_ILi512EEEEEENS5_IJSW_iEEEEEEEEEEESK_S13_NS4_8TiledMMAINS4_8MMA_AtomIJNS4_23SM100_MMA_MXF4_2x1SM_SSISI_SI_fSJ_Li256ELi256ELi16ELNS4_4UMMA5MajorE0ELS18_0ELNS17_7ScaleInE0ELS19_0EEEEEENSM_INS5_IJSC_SC_SC_EEENS5_IJSW_SW_SW_EEEEENS5_IJNS4_10UnderscoreES1F_S1F_EEEEENS5_IJNS4_18SM100_TMA_2SM_LOADES1I_EEENS5_IJNS4_14ComposedLayoutINS4_7SwizzleILi1ELi4ELi3EEENS4_18smem_ptr_flag_bitsILi4EEENSM_INS5_IJSB_SG_EEENS5_IJSG_SC_EEEEEEENSM_INS5_IJNS5_IJNS5_IJSP_SC_EEESS_EEESC_NS5_IJSC_SC_EEEEEENS5_IJNS5_IJNS5_IJSS_SY_EEESX_EEESW_NS5_IJSO_SY_EEEEEEEEEEEvNS4_8identityENS5_IJNS4_28SM100_TMA_2SM_LOAD_MULTICASTES24_EEENS5_IJS1S_NSM_INS5_IJNS5_IJNS5_IJSP_NSA_ILi2EEEEEESS_EEESC_S1V_EEENS5_IJS1Y_SW_NS5_IJSO_NSA_ILi1024EEEEEEEEEEEEEEvS23_EENS_8epilogue10collective18CollectiveEpilogueINS2G_23Sm100TmaWarpSpecializedILi4ELi2ELi64ELb1ELb0EEEJNS5_IJNSA_ILi128EEESF_SG_EEENS5_IJNSM_IS2L_SC_EENSM_ISG_SC_EEEEENS_10bfloat16_tESL_S2Q_SL_NS2G_6fusion15FusionCallbacksIS2K_NS2R_17LinearCombinationIS2Q_fS2Q_fLNS_15FloatRoundStyleE2EEES2M_S2P_JEEENS4_5SM1004TMEM4LOAD26SM100_TMEM_LOAD_32dp32b64xENS4_13SM90_TMA_LOADENS1K_INS1L_ILi3ELi4ELi3EEENS1N_ILi16EEES1R_EENS4_39AutoVectorizingCopyWithAssumedAlignmentILi128EEENS4_14SM90_TMA_STOREES34_S36_S36_EEEvvEEEEvNT_6ParamsE)
	.align		4
        /*000c*/ 	.word	index@(__assertfail)
	.align		4
        /*0010*/ 	.word	0x00000000
	.align		4
        /*0014*/ 	.word	0xfffffffe
	.align		4
        /*0018*/ 	.word	0x00000000
	.align		4
        /*001c*/ 	.word	0xfffffffd
	.align		4
        /*0020*/ 	.word	0x00000000
	.align		4
        /*0024*/ 	.word	0xfffffffc


//--------------------- .nv.constant4             --------------------------
	.section	.nv.constant4,"a",@progbits
	.align	8
	.align		8
.nv.constant4:
        /*0000*/ 	.dword	__assertfail
	.align		8
        /*0008*/ 	.dword	__unnamed_1
	.align		8
        /*0010*/ 	.dword	__unnamed_2
	.align		8
        /*0018*/ 	.dword	_ZN40_INTERNAL_6d6063e4_4_k_cu_2b9c0d00_355684cuda3std3__45__cpo5beginE
	.align		8
        /*0020*/ 	.dword	_ZN40_INTERNAL_6d6063e4_4_k_cu_2b9c0d00_355684cuda3std3__45__cpo3endE
	.align		8
        /*0028*/ 	.dword	_ZN40_INTERNAL_6d6063e4_4_k_cu_2b9c0d00_355684cuda3std3__45__cpo6cbeginE
	.align		8
        /*0030*/ 	.dword	_ZN40_INTERNAL_6d6063e4_4_k_cu_2b9c0d00_355684cuda3std3__45__cpo4cendE
	.align		8
        /*0038*/ 	.dword	_ZN40_INTERNAL_6d6063e4_4_k_cu_2b9c0d00_355684cuda3std3__442_GLOBAL__N__6d6063e4_4_k_cu_2b9c0d00_355686ignoreE
	.align		8
        /*0040*/ 	.dword	_ZN40_INTERNAL_6d6063e4_4_k_cu_2b9c0d00_355684cuda3std3__419piecewise_constructE
	.align		8
        /*0048*/ 	.dword	_ZN40_INTERNAL_6d6063e4_4_k_cu_2b9c0d00_355684cuda3std3__48in_placeE
	.align		8
        /*0050*/ 	.dword	_ZN40_INTERNAL_6d6063e4_4_k_cu_2b9c0d00_355684cuda3std6ranges3__45__cpo4swapE
	.align		8
        /*0058*/ 	.dword	_ZN40_INTERNAL_6d6063e4_4_k_cu_2b9c0d00_355684cuda3std6ranges3__45__cpo9iter_moveE
	.align		8
        /*0060*/ 	.dword	_ZN40_INTERNAL_6d6063e4_4_k_cu_2b9c0d00_355684cute7productE
	.align		8
        /*0068*/ 	.dword	_ZN40_INTERNAL_6d6063e4_4_k_cu_2b9c0d00_355684cute1_E
	.align		8
        /*0070*/ 	.dword	$str$25
	.align		8
        /*0078*/ 	.dword	$str$26
	.align		8
        /*0080*/ 	.dword	$str$29
	.align		8
        /*0088*/ 	.dword	$str$30


//--------------------- .text._ZN7cutlass13device_kernelINS_4gemm6kernel13GemmUniversalIN4cute5tupleIJiiiiEEENS1_10collective13CollectiveMmaINS1_46MainloopSm100TmaUmmaWarpSpecializedBlockScaledILi16ELi2ELi1ENS5_IJNS4_1CILi8EEENSA_ILi1EEESC_EEEEENS5_IJNSA_ILi256EEESF_NSA_ILi64EEEEEENS5_IJNS_12float_e2m1_tENS_13float_ue4m3_tEEEENS5_IJNS5_IJlSC_lEEENS4_6LayoutINS5_IJNS5_IJNS5_IJNSA_ILi32EEENSA_ILi4EEEEEEiEEENS5_IJNS5_IJNSA_ILi16EEESO_EEEiEEENS5_IJSC_iEEEEEENS5_IJST_NS5_IJNS5_IJNSA_ILi0EEESC_EEENSA_ILi512EEEEEENS5_IJSW_iEEEEEEEEEEESK_S13_NS4_8TiledMMAINS4_8MMA_AtomIJNS4_23SM100_MMA_MXF4_2x1SM_SSISI_SI_fSJ_Li256ELi256ELi16ELNS4_4UMMA5MajorE0ELS18_0ELNS17_7ScaleInE0ELS19_0EEEEEENSM_INS5_IJSC_SC_SC_EEENS5_IJSW_SW_SW_EEEEENS5_IJNS4_10UnderscoreES1F_S1F_EEEEENS5_IJNS4_18SM100_TMA_2SM_LOADES1I_EEENS5_IJNS4_14ComposedLayoutINS4_7SwizzleILi1ELi4ELi3EEENS4_18smem_ptr_flag_bitsILi4EEENSM_INS5_IJSB_SG_EEENS5_IJSG_SC_EEEEEEENSM_INS5_IJNS5_IJNS5_IJSP_SC_EEESS_EEESC_NS5_IJSC_SC_EEEEEENS5_IJNS5_IJNS5_IJSS_SY_EEESX_EEESW_NS5_IJSO_SY_EEEEEEEEEEEvNS4_8identityENS5_IJNS4_28SM100_TMA_2SM_LOAD_MULTICASTES24_EEENS5_IJS1S_NSM_INS5_IJNS5_IJNS5_IJSP_NSA_ILi2EEEEEESS_EEESC_S1V_EEENS5_IJS1Y_SW_NS5_IJSO_NSA_ILi1024EEEEEEEEEEEEEEvS23_EENS_8epilogue10collective18CollectiveEpilogueINS2G_23Sm100TmaWarpSpecializedILi4ELi2ELi64ELb1ELb0EEEJNS5_IJNSA_ILi128EEESF_SG_EEENS5_IJNSM_IS2L_SC_EENSM_ISG_SC_EEEEENS_10bfloat16_tESL_S2Q_SL_NS2G_6fusion15FusionCallbacksIS2K_NS2R_17LinearCombinationIS2Q_fS2Q_fLNS_15FloatRoundStyleE2EEES2M_S2P_JEEENS4_5SM1004TMEM4LOAD26SM100_TMEM_LOAD_32dp32b64xENS4_13SM90_TMA_LOADENS1K_INS1L_ILi3ELi4ELi3EEENS1N_ILi16EEES1R_EENS4_39AutoVectorizingCopyWithAssumedAlignmentILi128EEENS4_14SM90_TMA_STOREES34_S36_S36_EEEvvEEEEvNT_6ParamsE --------------------------
	.section	.text._ZN7cutlass13device_kernelINS_4gemm6kernel13GemmUniversalIN4cute5tupleIJiiiiEEENS1_10collective13CollectiveMmaINS1_46MainloopSm100TmaUmmaWarpSpecializedBlockScaledILi16ELi2ELi1ENS5_IJNS4_1CILi8EEENSA_ILi1EEESC_EEEEENS5_IJNSA_ILi256EEESF_NSA_ILi64EEEEEENS5_IJNS_12float_e2m1_tENS_13float_ue4m3_tEEEENS5_IJNS5_IJlSC_lEEENS4_6LayoutINS5_IJNS5_IJNS5_IJNSA_ILi32EEENSA_ILi4EEEEEEiEEENS5_IJNS5_IJNSA_ILi16EEESO_EEEiEEENS5_IJSC_iEEEEEENS5_IJST_NS5_IJNS5_IJNSA_ILi0EEESC_EEENSA_ILi512EEEEEENS5_IJSW_iEEEEEEEEEEESK_S13_NS4_8TiledMMAINS4_8MMA_AtomIJNS4_23SM100_MMA_MXF4_2x1SM_SSISI_SI_fSJ_Li256ELi256ELi16ELNS4_4UMMA5MajorE0ELS18_0ELNS17_7ScaleInE0ELS19_0EEEEEENSM_INS5_IJSC_SC_SC_EEENS5_IJSW_SW_SW_EEEEENS5_IJNS4_10UnderscoreES1F_S1F_EEEEENS5_IJNS4_18SM100_TMA_2SM_LOADES1I_EEENS5_IJNS4_14ComposedLayoutINS4_7SwizzleILi1ELi4ELi3EEENS4_18smem_ptr_flag_bitsILi4EEENSM_INS5_IJSB_SG_EEENS5_IJSG_SC_EEEEEEENSM_INS5_IJNS5_IJNS5_IJSP_SC_EEESS_EEESC_NS5_IJSC_SC_EEEEEENS5_IJNS5_IJNS5_IJSS_SY_EEESX_EEESW_NS5_IJSO_SY_EEEEEEEEEEEvNS4_8identityENS5_IJNS4_28SM100_TMA_2SM_LOAD_MULTICASTES24_EEENS5_IJS1S_NSM_INS5_IJNS5_IJNS5_IJSP_NSA_ILi2EEEEEESS_EEESC_S1V_EEENS5_IJS1Y_SW_NS5_IJSO_NSA_ILi1024EEEEEEEEEEEEEEvS23_EENS_8epilogue10collective18CollectiveEpilogueINS2G_23Sm100TmaWarpSpecializedILi4ELi2ELi64ELb1ELb0EEEJNS5_IJNSA_ILi128EEESF_SG_EEENS5_IJNSM_IS2L_SC_EENSM_ISG_SC_EEEEENS_10bfloat16_tESL_S2Q_SL_NS2G_6fusion15FusionCallbacksIS2K_NS2R_17LinearCombinationIS2Q_fS2Q_fLNS_15FloatRoundStyleE2EEES2M_S2P_JEEENS4_5SM1004TMEM4LOAD26SM100_TMEM_LOAD_32dp32b64xENS4_13SM90_TMA_LOADENS1K_INS1L_ILi3ELi4ELi3EEENS1N_ILi16EEES1R_EENS4_39AutoVectorizingCopyWithAssumedAlignmentILi128EEENS4_14SM90_TMA_STOREES34_S36_S36_EEEvvEEEEvNT_6ParamsE,"ax",@progbits
	.align	128
.text._ZN7cutlass13device_kernelINS_4gemm6kernel13GemmUniversalIN4cute5tupleIJiiiiEEENS1_10collective13CollectiveMmaINS1_46MainloopSm100TmaUmmaWarpSpecializedBlockScaledILi16ELi2ELi1ENS5_IJNS4_1CILi8EEENSA_ILi1EEESC_EEEEENS5_IJNSA_ILi256EEESF_NSA_ILi64EEEEEENS5_IJNS_12float_e2m1_tENS_13float_ue4m3_tEEEENS5_IJNS5_IJlSC_lEEENS4_6LayoutINS5_IJNS5_IJNS5_IJNSA_ILi32EEENSA_ILi4EEEEEEiEEENS5_IJNS5_IJNSA_ILi16EEESO_EEEiEEENS5_IJSC_iEEEEEENS5_IJST_NS5_IJNS5_IJNSA_ILi0EEESC_EEENSA_ILi512EEEEEENS5_IJSW_iEEEEEEEEEEESK_S13_NS4_8TiledMMAINS4_8MMA_AtomIJNS4_23SM100_MMA_MXF4_2x1SM_SSISI_SI_fSJ_Li256ELi256ELi16ELNS4_4UMMA5MajorE0ELS18_0ELNS17_7ScaleInE0ELS19_0EEEEEENSM_INS5_IJSC_SC_SC_EEENS5_IJSW_SW_SW_EEEEENS5_IJNS4_10UnderscoreES1F_S1F_EEEEENS5_IJNS4_18SM100_TMA_2SM_LOADES1I_EEENS5_IJNS4_14ComposedLayoutINS4_7SwizzleILi1ELi4ELi3EEENS4_18smem_ptr_flag_bitsILi4EEENSM_INS5_IJSB_SG_EEENS5_IJSG_SC_EEEEEEENSM_INS5_IJNS5_IJNS5_IJSP_SC_EEESS_EEESC_NS5_IJSC_SC_EEEEEENS5_IJNS5_IJNS5_IJSS_SY_EEESX_EEESW_NS5_IJSO_SY_EEEEEEEEEEEvNS4_8identityENS5_IJNS4_28SM100_TMA_2SM_LOAD_MULTICASTES24_EEENS5_IJS1S_NSM_INS5_IJNS5_IJNS5_IJSP_NSA_ILi2EEEEEESS_EEESC_S1V_EEENS5_IJS1Y_SW_NS5_IJSO_NSA_ILi1024EEEEEEEEEEEEEEvS23_EENS_8epilogue10collective18CollectiveEpilogueINS2G_23Sm100TmaWarpSpecializedILi4ELi2ELi64ELb1ELb0EEEJNS5_IJNSA_ILi128EEESF_SG_EEENS5_IJNSM_IS2L_SC_EENSM_ISG_SC_EEEEENS_10bfloat16_tESL_S2Q_SL_NS2G_6fusion15FusionCallbacksIS2K_NS2R_17LinearCombinationIS2Q_fS2Q_fLNS_15FloatRoundStyleE2EEES2M_S2P_JEEENS4_5SM1004TMEM4LOAD26SM100_TMEM_LOAD_32dp32b64xENS4_13SM90_TMA_LOADENS1K_INS1L_ILi3ELi4ELi3EEENS1N_ILi16EEES1R_EENS4_39AutoVectorizingCopyWithAssumedAlignmentILi128EEENS4_14SM90_TMA_STOREES34_S36_S36_EEEvvEEEEvNT_6ParamsE:
        .type           _ZN7cutlass13device_kernelINS_4gemm6kernel13GemmUniversalIN4cute5tupleIJiiiiEEENS1_10collective13CollectiveMmaINS1_46MainloopSm100TmaUmmaWarpSpecializedBlockScaledILi16ELi2ELi1ENS5_IJNS4_1CILi8EEENSA_ILi1EEESC_EEEEENS5_IJNSA_ILi256EEESF_NSA_ILi64EEEEEENS5_IJNS_12float_e2m1_tENS_13float_ue4m3_tEEEENS5_IJNS5_IJlSC_lEEENS4_6LayoutINS5_IJNS5_IJNS5_IJNSA_ILi32EEENSA_ILi4EEEEEEiEEENS5_IJNS5_IJNSA_ILi16EEESO_EEEiEEENS5_IJSC_iEEEEEENS5_IJST_NS5_IJNS5_IJNSA_ILi0EEESC_EEENSA_ILi512EEEEEENS5_IJSW_iEEEEEEEEEEESK_S13_NS4_8TiledMMAINS4_8MMA_AtomIJNS4_23SM100_MMA_MXF4_2x1SM_SSISI_SI_fSJ_Li256ELi256ELi16ELNS4_4UMMA5MajorE0ELS18_0ELNS17_7ScaleInE0ELS19_0EEEEEENSM_INS5_IJSC_SC_SC_EEENS5_IJSW_SW_SW_EEEEENS5_IJNS4_10UnderscoreES1F_S1F_EEEEENS5_IJNS4_18SM100_TMA_2SM_LOADES1I_EEENS5_IJNS4_14ComposedLayoutINS4_7SwizzleILi1ELi4ELi3EEENS4_18smem_ptr_flag_bitsILi4EEENSM_INS5_IJSB_SG_EEENS5_IJSG_SC_EEEEEEENSM_INS5_IJNS5_IJNS5_IJSP_SC_EEESS_EEESC_NS5_IJSC_SC_EEEEEENS5_IJNS5_IJNS5_IJSS_SY_EEESX_EEESW_NS5_IJSO_SY_EEEEEEEEEEEvNS4_8identityENS5_IJNS4_28SM100_TMA_2SM_LOAD_MULTICASTES24_EEENS5_IJS1S_NSM_INS5_IJNS5_IJNS5_IJSP_NSA_ILi2EEEEEESS_EEESC_S1V_EEENS5_IJS1Y_SW_NS5_IJSO_NSA_ILi1024EEEEEEEEEEEEEEvS23_EENS_8epilogue10collective18CollectiveEpilogueINS2G_23Sm100TmaWarpSpecializedILi4ELi2ELi64ELb1ELb0EEEJNS5_IJNSA_ILi128EEESF_SG_EEENS5_IJNSM_IS2L_SC_EENSM_ISG_SC_EEEEENS_10bfloat16_tESL_S2Q_SL_NS2G_6fusion15FusionCallbacksIS2K_NS2R_17LinearCombinationIS2Q_fS2Q_fLNS_15FloatRoundStyleE2EEES2M_S2P_JEEENS4_5SM1004TMEM4LOAD26SM100_TMEM_LOAD_32dp32b64xENS4_13SM90_TMA_LOADENS1K_INS1L_ILi3ELi4ELi3EEENS1N_ILi16EEES1R_EENS4_39AutoVectorizingCopyWithAssumedAlignmentILi128EEENS4_14SM90_TMA_STOREES34_S36_S36_EEEvvEEEEvNT_6ParamsE,@function
        .size           _ZN7cutlass13device_kernelINS_4gemm6kernel13GemmUniversalIN4cute5tupleIJiiiiEEENS1_10collective13CollectiveMmaINS1_46MainloopSm100TmaUmmaWarpSpecializedBlockScaledILi16ELi2ELi1ENS5_IJNS4_1CILi8EEENSA_ILi1EEESC_EEEEENS5_IJNSA_ILi256EEESF_NSA_ILi64EEEEEENS5_IJNS_12float_e2m1_tENS_13float_ue4m3_tEEEENS5_IJNS5_IJlSC_lEEENS4_6LayoutINS5_IJNS5_IJNS5_IJNSA_ILi32EEENSA_ILi4EEEEEEiEEENS5_IJNS5_IJNSA_ILi16EEESO_EEEiEEENS5_IJSC_iEEEEEENS5_IJST_NS5_IJNS5_IJNSA_ILi0EEESC_EEENSA_ILi512EEEEEENS5_IJSW_iEEEEEEEEEEESK_S13_NS4_8TiledMMAINS4_8MMA_AtomIJNS4_23SM100_MMA_MXF4_2x1SM_SSISI_SI_fSJ_Li256ELi256ELi16ELNS4_4UMMA5MajorE0ELS18_0ELNS17_7ScaleInE0ELS19_0EEEEEENSM_INS5_IJSC_SC_SC_EEENS5_IJSW_SW_SW_EEEEENS5_IJNS4_10UnderscoreES1F_S1F_EEEEENS5_IJNS4_18SM100_TMA_2SM_LOADES1I_EEENS5_IJNS4_14ComposedLayoutINS4_7SwizzleILi1ELi4ELi3EEENS4_18smem_ptr_flag_bitsILi4EEENSM_INS5_IJSB_SG_EEENS5_IJSG_SC_EEEEEEENSM_INS5_IJNS5_IJNS5_IJSP_SC_EEESS_EEESC_NS5_IJSC_SC_EEEEEENS5_IJNS5_IJNS5_IJSS_SY_EEESX_EEESW_NS5_IJSO_SY_EEEEEEEEEEEvNS4_8identityENS5_IJNS4_28SM100_TMA_2SM_LOAD_MULTICASTES24_EEENS5_IJS1S_NSM_INS5_IJNS5_IJNS5_IJSP_NSA_ILi2EEEEEESS_EEESC_S1V_EEENS5_IJS1Y_SW_NS5_IJSO_NSA_ILi1024EEEEEEEEEEEEEEvS23_EENS_8epilogue10collective18CollectiveEpilogueINS2G_23Sm100TmaWarpSpecializedILi4ELi2ELi64ELb1ELb0EEEJNS5_IJNSA_ILi128EEESF_SG_EEENS5_IJNSM_IS2L_SC_EENSM_ISG_SC_EEEEENS_10bfloat16_tESL_S2Q_SL_NS2G_6fusion15FusionCallbacksIS2K_NS2R_17LinearCombinationIS2Q_fS2Q_fLNS_15FloatRoundStyleE2EEES2M_S2P_JEEENS4_5SM1004TMEM4LOAD26SM100_TMEM_LOAD_32dp32b64xENS4_13SM90_TMA_LOADENS1K_INS1L_ILi3ELi4ELi3EEENS1N_ILi16EEES1R_EENS4_39AutoVectorizingCopyWithAssumedAlignmentILi128EEENS4_14SM90_TMA_STOREES34_S36_S36_EEEvvEEEEvNT_6ParamsE,(.L_x_231 - _ZN7cutlass13device_kernelINS_4gemm6kernel13GemmUniversalIN4cute5tupleIJiiiiEEENS1_10collective13CollectiveMmaINS1_46MainloopSm100TmaUmmaWarpSpecializedBlockScaledILi16ELi2ELi1ENS5_IJNS4_1CILi8EEENSA_ILi1EEESC_EEEEENS5_IJNSA_ILi256EEESF_NSA_ILi64EEEEEENS5_IJNS_12float_e2m1_tENS_13float_ue4m3_tEEEENS5_IJNS5_IJlSC_lEEENS4_6LayoutINS5_IJNS5_IJNS5_IJNSA_ILi32EEENSA_ILi4EEEEEEiEEENS5_IJNS5_IJNSA_ILi16EEESO_EEEiEEENS5_IJSC_iEEEEEENS5_IJST_NS5_IJNS5_IJNSA_ILi0EEESC_EEENSA_ILi512EEEEEENS5_IJSW_iEEEEEEEEEEESK_S13_NS4_8TiledMMAINS4_8MMA_AtomIJNS4_23SM100_MMA_MXF4_2x1SM_SSISI_SI_fSJ_Li256ELi256ELi16ELNS4_4UMMA5MajorE0ELS18_0ELNS17_7ScaleInE0ELS19_0EEEEEENSM_INS5_IJSC_SC_SC_EEENS5_IJSW_SW_SW_EEEEENS5_IJNS4_10UnderscoreES1F_S1F_EEEEENS5_IJNS4_18SM100_TMA_2SM_LOADES1I_EEENS5_IJNS4_14ComposedLayoutINS4_7SwizzleILi1ELi4ELi3EEENS4_18smem_ptr_flag_bitsILi4EEENSM_INS5_IJSB_SG_EEENS5_IJSG_SC_EEEEEEENSM_INS5_IJNS5_IJNS5_IJSP_SC_EEESS_EEESC_NS5_IJSC_SC_EEEEEENS5_IJNS5_IJNS5_IJSS_SY_EEESX_EEESW_NS5_IJSO_SY_EEEEEEEEEEEvNS4_8identityENS5_IJNS4_28SM100_TMA_2SM_LOAD_MULTICASTES24_EEENS5_IJS1S_NSM_INS5_IJNS5_IJNS5_IJSP_NSA_ILi2EEEEEESS_EEESC_S1V_EEENS5_IJS1Y_SW_NS5_IJSO_NSA_ILi1024EEEEEEEEEEEEEEvS23_EENS_8epilogue10collective18CollectiveEpilogueINS2G_23Sm100TmaWarpSpecializedILi4ELi2ELi64ELb1ELb0EEEJNS5_IJNSA_ILi128EEESF_SG_EEENS5_IJNSM_IS2L_SC_EENSM_ISG_SC_EEEEENS_10bfloat16_tESL_S2Q_SL_NS2G_6fusion15FusionCallbacksIS2K_NS2R_17LinearCombinationIS2Q_fS2Q_fLNS_15FloatRoundStyleE2EEES2M_S2P_JEEENS4_5SM1004TMEM4LOAD26SM100_TMEM_LOAD_32dp32b64xENS4_13SM90_TMA_LOADENS1K_INS1L_ILi3ELi4ELi3EEENS1N_ILi16EEES1R_EENS4_39AutoVectorizingCopyWithAssumedAlignmentILi128EEENS4_14SM90_TMA_STOREES34_S36_S36_EEEvvEEEEvNT_6ParamsE)
        .other          _ZN7cutlass13device_kernelINS_4gemm6kernel13GemmUniversalIN4cute5tupleIJiiiiEEENS1_10collective13CollectiveMmaINS1_46MainloopSm100TmaUmmaWarpSpecializedBlockScaledILi16ELi2ELi1ENS5_IJNS4_1CILi8EEENSA_ILi1EEESC_EEEEENS5_IJNSA_ILi256EEESF_NSA_ILi64EEEEEENS5_IJNS_12float_e2m1_tENS_13float_ue4m3_tEEEENS5_IJNS5_IJlSC_lEEENS4_6LayoutINS5_IJNS5_IJNS5_IJNSA_ILi32EEENSA_ILi4EEEEEEiEEENS5_IJNS5_IJNSA_ILi16EEESO_EEEiEEENS5_IJSC_iEEEEEENS5_IJST_NS5_IJNS5_IJNSA_ILi0EEESC_EEENSA_ILi512EEEEEENS5_IJSW_iEEEEEEEEEEESK_S13_NS4_8TiledMMAINS4_8MMA_AtomIJNS4_23SM100_MMA_MXF4_2x1SM_SSISI_SI_fSJ_Li256ELi256ELi16ELNS4_4UMMA5MajorE0ELS18_0ELNS17_7ScaleInE0ELS19_0EEEEEENSM_INS5_IJSC_SC_SC_EEENS5_IJSW_SW_SW_EEEEENS5_IJNS4_10UnderscoreES1F_S1F_EEEEENS5_IJNS4_18SM100_TMA_2SM_LOADES1I_EEENS5_IJNS4_14ComposedLayoutINS4_7SwizzleILi1ELi4ELi3EEENS4_18smem_ptr_flag_bitsILi4EEENSM_INS5_IJSB_SG_EEENS5_IJSG_SC_EEEEEEENSM_INS5_IJNS5_IJNS5_IJSP_SC_EEESS_EEESC_NS5_IJSC_SC_EEEEEENS5_IJNS5_IJNS5_IJSS_SY_EEESX_EEESW_NS5_IJSO_SY_EEEEEEEEEEEvNS4_8identityENS5_IJNS4_28SM100_TMA_2SM_LOAD_MULTICASTES24_EEENS5_IJS1S_NSM_INS5_IJNS5_IJNS5_IJSP_NSA_ILi2EEEEEESS_EEESC_S1V_EEENS5_IJS1Y_SW_NS5_IJSO_NSA_ILi1024EEEEEEEEEEEEEEvS23_EENS_8epilogue10collective18CollectiveEpilogueINS2G_23Sm100TmaWarpSpecializedILi4ELi2ELi64ELb1ELb0EEEJNS5_IJNSA_ILi128EEESF_SG_EEENS5_IJNSM_IS2L_SC_EENSM_ISG_SC_EEEEENS_10bfloat16_tESL_S2Q_SL_NS2G_6fusion15FusionCallbacksIS2K_NS2R_17LinearCombinationIS2Q_fS2Q_fLNS_15FloatRoundStyleE2EEES2M_S2P_JEEENS4_5SM1004TMEM4LOAD26SM100_TMEM_LOAD_32dp32b64xENS4_13SM90_TMA_LOADENS1K_INS1L_ILi3ELi4ELi3EEENS1N_ILi16EEES1R_EENS4_39AutoVectorizingCopyWithAssumedAlignmentILi128EEENS4_14SM90_TMA_STOREES34_S36_S36_EEEvvEEEEvNT_6ParamsE,@"STO_CUDA_ENTRY STV_DEFAULT"
_ZN7cutlass13device_kernelINS_4gemm6kernel13GemmUniversalIN4cute5tupleIJiiiiEEENS1_10collective13CollectiveMmaINS1_46MainloopSm100TmaUmmaWarpSpecializedBlockScaledILi16ELi2ELi1ENS5_IJNS4_1CILi8EEENSA_ILi1EEESC_EEEEENS5_IJNSA_ILi256EEESF_NSA_ILi64EEEEEENS5_IJNS_12float_e2m1_tENS_13float_ue4m3_tEEEENS5_IJNS5_IJlSC_lEEENS4_6LayoutINS5_IJNS5_IJNS5_IJNSA_ILi32EEENSA_ILi4EEEEEEiEEENS5_IJNS5_IJNSA_ILi16EEESO_EEEiEEENS5_IJSC_iEEEEEENS5_IJST_NS5_IJNS5_IJNSA_ILi0EEESC_EEENSA_ILi512EEEEEENS5_IJSW_iEEEEEEEEEEESK_S13_NS4_8TiledMMAINS4_8MMA_AtomIJNS4_23SM100_MMA_MXF4_2x1SM_SSISI_SI_fSJ_Li256ELi256ELi16ELNS4_4UMMA5MajorE0ELS18_0ELNS17_7ScaleInE0ELS19_0EEEEEENSM_INS5_IJSC_SC_SC_EEENS5_IJSW_SW_SW_EEEEENS5_IJNS4_10UnderscoreES1F_S1F_EEEEENS5_IJNS4_18SM100_TMA_2SM_LOADES1I_EEENS5_IJNS4_14ComposedLayoutINS4_7SwizzleILi1ELi4ELi3EEENS4_18smem_ptr_flag_bitsILi4EEENSM_INS5_IJSB_SG_EEENS5_IJSG_SC_EEEEEEENSM_INS5_IJNS5_IJNS5_IJSP_SC_EEESS_EEESC_NS5_IJSC_SC_EEEEEENS5_IJNS5_IJNS5_IJSS_SY_EEESX_EEESW_NS5_IJSO_SY_EEEEEEEEEEEvNS4_8identityENS5_IJNS4_28SM100_TMA_2SM_LOAD_MULTICASTES24_EEENS5_IJS1S_NSM_INS5_IJNS5_IJNS5_IJSP_NSA_ILi2EEEEEESS_EEESC_S1V_EEENS5_IJS1Y_SW_NS5_IJSO_NSA_ILi1024EEEEEEEEEEEEEEvS23_EENS_8epilogue10collective18CollectiveEpilogueINS2G_23Sm100TmaWarpSpecializedILi4ELi2ELi64ELb1ELb0EEEJNS5_IJNSA_ILi128EEESF_SG_EEENS5_IJNSM_IS2L_SC_EENSM_ISG_SC_EEEEENS_10bfloat16_tESL_S2Q_SL_NS2G_6fusion15FusionCallbacksIS2K_NS2R_17LinearCombinationIS2Q_fS2Q_fLNS_15FloatRoundStyleE2EEES2M_S2P_JEEENS4_5SM1004TMEM4LOAD26SM100_TMEM_LOAD_32dp32b64xENS4_13SM90_TMA_LOADENS1K_INS1L_ILi3ELi4ELi3EEENS1N_ILi16EEES1R_EENS4_39AutoVectorizingCopyWithAssumedAlignmentILi128EEENS4_14SM90_TMA_STOREES34_S36_S36_EEEvvEEEEvNT_6ParamsE:
[----:B------:R-:W1:Y:S01]  /*0000*/  LDC R1, c[0x0][0x37c] ;  /* 0x0000df00ff017b82 */ /* 0x000e620000000800 */
[----:B------:R-:W2:Y:S01]  /*0010*/  S2R R152, SR_TID.X ;  /* 0x0000000000987919 */ /* 0x000ea20000002100 */
[----:B------:R-:W3:Y:S06]  /*0020*/  LDCU.64 UR12, c[0x0][0xc90] ;  /* 0x00019200ff0c77ac */ /* 0x000eec0008000a00 */
[----:B------:R-:W4:Y:S01]  /*0030*/  S2UR UR4, SR_CgaCtaId ;  /* 0x00000000000479c3 */ /* 0x000f220000008800 */
[----:B------:R-:W-:Y:S02]  /*0040*/  PRMT R139, RZ, 0x7610, R139 ;  /* 0x00007610ff8b7816 */ /* 0x000fe4000000008b */
[----:B------:R-:W-:Y:S01]  /*0050*/  ELECT P1, URZ, PT ;  /* 0x0000000000ff782f */ /* 0x000fe20003820000 */
[----:B---3--:R-:W-:-:S04]  /*0060*/  UISETP.NE.U32.AND UP0, UPT, UR12, URZ, UPT ;  /* 0x000000ff0c00728c */ /* 0x008fc8000bf05070 */
[----:B------:R-:W-:Y:S02]  /*0070*/  UISETP.NE.AND.EX UP0, UPT, UR13, URZ, UPT, UP0 ;  /* 0x000000ff0d00728c */ /* 0x000fe4000bf05300 */
[----:B----4-:R-:W-:Y:S01]  /*0080*/  ULOP3.LUT UR25, UR4, 0x1, URZ, 0xc0, !UPT ;  /* 0x0000000104197892 */ /* 0x010fe2000f8ec0ff */
[----:B--2---:R-:W-:-:S05]  /*0090*/  SHF.R.U32.HI R140, RZ, 0x5, R152 ;  /* 0x00000005ff8c7819 */ /* 0x004fca0000011698 */
[----:B------:R-:W2:Y:S02]  /*00a0*/  SHFL.IDX PT, R0, R140, RZ, 0x1f ;  /* 0x00001fff8c007589 */ /* 0x000ea400000e0000 */
[----:B--2---:R-:W-:Y:S01]  /*00b0*/  R2UR UR21, R0 ;  /* 0x00000000001572ca */ /* 0x004fe200000e0000 */
[----:B-1----:R-:W-:-:S14]  /*00c0*/  BRA.U UP0, `(.L_x_0) ;  /* 0x0000000100307547 */ /* 0x002fdc000b800000 */
[----:B------:R-:W1:Y:S02]  /*00d0*/  LDCU.64 UR4, c[0x0][0xc88] ;  /* 0x00019100ff0477ac */ /* 0x000e640008000a00 */
[----:B-1----:R-:W-:-:S04]  /*00e0*/  UISETP.NE.U32.AND UP0, UPT, UR4, URZ, UPT ;  /* 0x000000ff0400728c */ /* 0x002fc8000bf05070 */
[----:B------:R-:W-:-:S09]  /*00f0*/  UISETP.NE.AND.EX UP0, UPT, UR5, URZ, UPT, UP0 ;  /* 0x000000ff0500728c */ /* 0x000fd2000bf05300 */
[----:B------:R-:W-:Y:S05]  /*0100*/  BRA.U !UP0, `(.L_x_1) ;  /* 0x0000000108147547 */ /* 0x000fea000b800000 */
[----:B------:R-:W1:Y:S01]  /*0110*/  LDC.64 R2, c[0x0][0xc88] ;  /* 0x00032200ff027b82 */ /* 0x000e620000000a00 */
[----:B------:R-:W1:Y:S02]  /*0120*/  LDCU.64 UR4, c[0x0][0x358] ;  /* 0x00006b00ff0477ac */ /* 0x000e640008000a00 */
[----:B-1----:R1:W5:Y:S01]  /*0130*/  LDG.E R71, desc[UR4][R2.64] ;  /* 0x0000000402477981 */ /* 0x002362000c1e1900 */
[----:B------:R-:W-:Y:S01]  /*0140*/  HFMA2 R139, -RZ, RZ, 0, 5.9604644775390625e-08 ;  /* 0x00000001ff8b7431 */ /* 0x000fe200000001ff */
[----:B------:R-:W-:Y:S05]  /*0150*/  BRA `(.L_x_0) ;  /* 0x00000000000c7947 */ /* 0x000fea0003800000 */
.L_x_1:
[----:B------:R-:W1:Y:S01]  /*0160*/  LDCU UR4, c[0x0][0xc80] ;  /* 0x00019000ff0477ac */ /* 0x000e620008000800 */
[----:B------:R-:W-:Y:S01]  /*0170*/  HFMA2 R139, -RZ, RZ, 0, 5.9604644775390625e-08 ;  /* 0x00000001ff8b7431 */ /* 0x000fe200000001ff */
[----:B-1----:R-:W-:-:S07]  /*0180*/  MOV R71, UR4 ;  /* 0x0000000400477c02 */ /* 0x002fce0008000f00 */
.L_x_0:
[----:B------:R-:W2:Y:S02]  /*0190*/  LDCU.64 UR4, c[0x0][0xcb0] ;  /* 0x00019600ff0477ac */ /* 0x000ea40008000a00 */
[----:B--2---:R-:W-:-:S04]  /*01a0*/  UISETP.NE.U32.AND UP0, UPT, UR4, URZ, UPT ;  /* 0x000000ff0400728c */ /* 0x004fc8000bf05070 */
[----:B------:R-:W-:-:S09]  /*01b0*/  UISETP.NE.AND.EX UP0, UPT, UR5, URZ, UPT, UP0 ;  /* 0x000000ff0500728c */ /* 0x000fd2000bf05300 */
[----:B------:R-:W-:Y:S05]  /*01c0*/  BRA.U UP0, `(.L_x_2) ;  /* 0x0000000100287547 */ /* 0x000fea000b800000 */
[----:B------:R-:W2:Y:S02]  /*01d0*/  LDCU.64 UR4, c[0x0][0xca8] ;  /* 0x00019500ff0477ac */ /* 0x000ea40008000a00 */
[----:B--2---:R-:W-:-:S04]  /*01e0*/  UISETP.NE.U32.AND UP0, UPT, UR4, URZ, UPT ;  /* 0x000000ff0400728c */ /* 0x004fc8000bf05070 */
[----:B------:R-:W-:-:S09]  /*01f0*/  UISETP.NE.AND.EX UP0, UPT, UR5, URZ, UPT, UP0 ;  /* 0x000000ff0500728c */ /* 0x000fd2000bf05300 */
[----:B------:R-:W-:Y:S05]  /*0200*/  BRA.U !UP0, `(.L_x_3) ;  /* 0x0000000108107547 */ /* 0x000fea000b800000 */
[----:B------:R-:W2:Y:S01]  /*0210*/  LDC.64 R68, c[0x0][0xca8] ;  /* 0x00032a00ff447b82 */ /* 0x000ea20000000a00 */
[----:B------:R-:W2:Y:S02]  /*0220*/  LDCU.64 UR4, c[0x0][0x358] ;  /* 0x00006b00ff0477ac */ /* 0x000ea40008000a00 */
[----:B--2---:R2:W5:Y:S01]  /*0230*/  LDG.E R68, desc[UR4][R68.64] ;  /* 0x0000000444447981 */ /* 0x004562000c1e1900 */
[----:B------:R-:W-:Y:S05]  /*0240*/  BRA `(.L_x_2) ;  /* 0x0000000000087947 */ /* 0x000fea0003800000 */
.L_x_3:
[----:B------:R-:W2:Y:S02]  /*0250*/  LDCU UR4, c[0x0][0xca0] ;  /* 0x00019400ff0477ac */ /* 0x000ea40008000800 */
[----:B--2---:R-:W-:Y:S02]  /*0260*/  MOV R68, UR4 ;  /* 0x0000000400447c02 */ /* 0x004fe40008000f00 */
.L_x_2:
[----:B------:R-:W-:Y:S01]  /*0270*/  IMAD.U32 R0, RZ, RZ, UR21 ;  /* 0x00000015ff007e24 */ /* 0x000fe2000f8e00ff */
[----:B------:R-:W-:Y:S04]  /*0280*/  BSSY.RECONVERGENT B0, `(.L_x_4) ;  /* 0x0000012000007945 */ /* 0x000fe80003800200 */
[C---:B------:R-:W-:Y:S02]  /*0290*/  ISETP.NE.OR P2, PT, R0.reuse, 0x1, !P1 ;  /* 0x000000010000780c */ /* 0x040fe40004f45670 */
[----:B------:R-:W-:-:S11]  /*02a0*/  ISETP.NE.OR P0, PT, R0, 0x3, !P1 ;  /* 0x000000030000780c */ /* 0x000fd60004f05670 */
[----:B------:R-:W-:Y:S05]  /*02b0*/  @P2 BRA `(.L_x_5) ;  /* 0x0000000000382947 */ /* 0x000fea0003800000 */
[----:B------:R-:W3:Y:S02]  /*02c0*/  LDCU.64 UR4, c[0x0][0x348] ;  /* 0x00006900ff0477ac */ /* 0x000ee40008000a00 */
[----:B---3--:R-:W-:Y:S02]  /*02d0*/  UIADD3 UR10, UP3, UPT, UR4, 0x80, URZ ;  /* 0x00000080040a7890 */ /* 0x008fe4000ff7e0ff */
[----:B------:R-:W-:Y:S02]  /*02e0*/  UIADD3 UR8, UP2, UPT, UR4, 0x180, URZ ;  /* 0x0000018004087890 */ /* 0x000fe4000ff5e0ff */
[----:B------:R-:W-:Y:S02]  /*02f0*/  UIADD3 UR6, UP1, UPT, UR4, 0x280, URZ ;  /* 0x0000028004067890 */ /* 0x000fe4000ff3e0ff */
[----:B------:R-:W-:Y:S02]  /*0300*/  UIADD3 UR4, UP0, UPT, UR4, 0x380, URZ ;  /* 0x0000038004047890 */ /* 0x000fe4000ff1e0ff */
[----:B------:R-:W-:-:S02]  /*0310*/  UIADD3.X UR11, UPT, UPT, URZ, UR5, URZ, UP3, !UPT ;  /* 0x00000005ff0b7290 */ /* 0x000fc40009ffe4ff */
[----:B------:R-:W-:Y:S02]  /*0320*/  UIADD3.X UR9, UPT, UPT, URZ, UR5, URZ, UP2, !UPT ;  /* 0x00000005ff097290 */ /* 0x000fe400097fe4ff */
[----:B------:R-:W-:Y:S02]  /*0330*/  UIADD3.X UR7, UPT, UPT, URZ, UR5, URZ, UP1, !UPT ;  /* 0x00000005ff077290 */ /* 0x000fe40008ffe4ff */
[----:B------:R-:W-:-:S03]  /*0340*/  UIADD3.X UR5, UPT, UPT, URZ, UR5, URZ, UP0, !UPT ;  /* 0x00000005ff057290 */ /* 0x000fc600087fe4ff */
[----:B------:R3:W-:Y:S02]  /*0350*/  UTMACCTL.PF [UR10] ;  /* 0x000000000a0079b9 */ /* 0x0007e40008040000 */
[----:B------:R3:W-:Y:S02]  /*0360*/  UTMACCTL.PF [UR8] ;  /* 0x00000000080079b9 */ /* 0x0007e40008040000 */
[----:B------:R3:W-:Y:S02]  /*0370*/  UTMACCTL.PF [UR6] ;  /* 0x00000000060079b9 */ /* 0x0007e40008040000 */
[----:B------:R3:W-:Y:S02]  /*0380*/  UTMACCTL.PF [UR4] ;  /* 0x00000000040079b9 */ /* 0x0007e40008040000 */
[----:B---3--:R-:W-:Y:S01]  /*0390*/  NOP ;  /* 0x0000000000007918 */ /* 0x008fe20000000000 */
.L_x_5:
[----:B------:R-:W-:Y:S05]  /*03a0*/  BSYNC.RECONVERGENT B0 ;  /* 0x0000000000007941 */ /* 0x000fea0003800200 */
.L_x_4:
[----:B------:R-:W-:Y:S04]  /*03b0*/  BSSY.RECONVERGENT B0, `(.L_x_6) ;  /* 0x000000a000007945 */ /* 0x000fe80003800200 */
[----:B------:R-:W-:Y:S05]  /*03c0*/  @P0 BRA `(.L_x_7) ;  /* 0x0000000000200947 */ /* 0x000fea0003800000 */
[----:B------:R-:W3:Y:S02]  /*03d0*/  LDCU.64 UR4, c[0x0][0x348] ;  /* 0x00006900ff0477ac */ /* 0x000ee40008000a00 */
[----:B---3--:R-:W-:Y:S02]  /*03e0*/  UIADD3 UR6, UP1, UPT, UR4, 0x980, URZ ;  /* 0x0000098004067890 */ /* 0x008fe4000ff3e0ff */
[----:B------:R-:W-:Y:S02]  /*03f0*/  UIADD3 UR4, UP0, UPT, UR4, 0xa80, URZ ;  /* 0x00000a8004047890 */ /* 0x000fe4000ff1e0ff */
[----:B------:R-:W-:Y:S02]  /*0400*/  UIADD3.X UR7, UPT, UPT, URZ, UR5, URZ, UP1, !UPT ;  /* 0x00000005ff077290 */ /* 0x000fe40008ffe4ff */
[----:B------:R-:W-:-:S07]  /*0410*/  UIADD3.X UR5, UPT, UPT, URZ, UR5, URZ, UP0, !UPT ;  /* 0x00000005ff057290 */ /* 0x000fce00087fe4ff */
[----:B------:R3:W-:Y:S02]  /*0420*/  UTMACCTL.PF [UR6] ;  /* 0x00000000060079b9 */ /* 0x0007e40008040000 */
[----:B------:R3:W-:Y:S02]  /*0430*/  UTMACCTL.PF [UR4] ;  /* 0x00000000040079b9 */ /* 0x0007e40008040000 */
[----:B---3--:R-:W-:Y:S01]  /*0440*/  NOP ;  /* 0x0000000000007918 */ /* 0x008fe20000000000 */
.L_x_7:
[----:B------:R-:W-:Y:S05]  /*0450*/  BSYNC.RECONVERGENT B0 ;  /* 0x0000000000007941 */ /* 0x000fea0003800200 */
.L_x_6:
[----:B------:R-:W3:Y:S01]  /*0460*/  LDCU.64 UR4, c[0x0][0xc88] ;  /* 0x00019100ff0477ac */ /* 0x000ee20008000a00 */
[----:B------:R-:W-:Y:S02]  /*0470*/  UISETP.EQ.U32.AND UP2, UPT, UR12, URZ, UPT ;  /* 0x000000ff0c00728c */ /* 0x000fe4000bf42070 */
[----:B------:R-:W-:Y:S02]  /*0480*/  UPLOP3.LUT UP4, UPT, UPT, UPT, UPT, 0x80, 0x8 ;  /* 0x000000000008789c */ /* 0x000fe40003f8f070 */
[----:B---3--:R-:W-:-:S04]  /*0490*/  UISETP.NE.U32.AND UP0, UPT, UR4, URZ, UPT ;  /* 0x000000ff0400728c */ /* 0x008fc8000bf05070 */
[----:B------:R-:W-:-:S04]  /*04a0*/  UISETP.NE.AND.EX UP1, UPT, UR5, URZ, UPT, UP0 ;  /* 0x000000ff0500728c */ /* 0x000fc8000bf25300 */
[----:B------:R-:W-:-:S04]  /*04b0*/  UISETP.EQ.OR.EX UP3, UPT, UR13, URZ, !UP1, UP2 ;  /* 0x000000ff0d00728c */ /* 0x000fc8000cf62720 */
[----:B------:R-:W-:-:S06]  /*04c0*/  UP2UR UR4, UPR, URZ, 0x8 ;  /* 0x00000008ff047883 */ /* 0x000fcc0008000000 */
[----:B------:R-:W-:Y:S01]  /*04d0*/  MOV R143, UR4 ;  /* 0x00000004008f7c02 */ /* 0x000fe20008000f00 */
[----:B------:R-:W-:Y:S06]  /*04e0*/  BRA.U !UP3, `(.L_x_8) ;  /* 0x000000010b207547 */ /* 0x000fec000b800000 */
[----:B------:R-:W-:Y:S01]  /*04f0*/  UISETP.NE.U32.AND UP2, UPT, UR12, URZ, UPT ;  /* 0x000000ff0c00728c */ /* 0x000fe2000bf45070 */
[----:B-----5:R-:W-:Y:S01]  /*0500*/  FSETP.NEU.AND P0, PT, R71, RZ, PT ;  /* 0x000000ff4700720b */ /* 0x020fe20003f0d000 */
[----:B------:R-:W-:Y:S02]  /*0510*/  USEL UR4, URZ, 0xffffffff, UP1 ;  /* 0xffffffffff047887 */ /* 0x000fe40008800000 */
[----:B------:R-:W-:-:S10]  /*0520*/  UISETP.NE.AND.EX UP2, UPT, UR13, URZ, UPT, UP2 ;  /* 0x000000ff0d00728c */ /* 0x000fd4000bf45320 */
[----:B------:R-:W-:Y:S01]  /*0530*/  VOTEU.ANY UP0, P0 ;  /* 0x0000000000ff7886 */ /* 0x000fe20000000100 */
[----:B------:R-:W-:-:S04]  /*0540*/  @!UP2 USEL UR4, URZ, 0xffffffff, UP0 ;  /* 0xffffffffff04a887 */ /* 0x000fc80008000000 */
[----:B------:R-:W-:-:S04]  /*0550*/  ULOP3.LUT UR4, UR4, 0x1, URZ, 0xc0, !UPT ;  /* 0x0000000104047892 */ /* 0x000fc8000f8ec0ff */
[----:B------:R-:W-:-:S11]  /*0560*/  UISETP.NE.U32.AND UP4, UPT, UR4, 0x1, UPT ;  /* 0x000000010400788c */ /* 0x000fd6000bf85070 */
.L_x_8:
[----:B------:R-:W3:Y:S01]  /*0570*/  SHFL.IDX PT, R0, R140, RZ, 0x1f ;  /* 0x00001fff8c007589 */ /* 0x000ee200000e0000 */
[----:B------:R-:W-:-:S04]  /*0580*/  UISETP.NE.AND UP0, UPT, UR21, 0x2, UPT ;  /* 0x000000021500788c */ /* 0x000fc8000bf05270 */
[----:B------:R-:W-:Y:S02]  /*0590*/  UISETP.EQ.AND UP2, UPT, UR25, URZ, !UP0 ;  /* 0x000000ff1900728c */ /* 0x000fe4000c742270 */
[----:B------:R-:W-:-:S04]  /*05a0*/  USEL UR52, URZ, 0x1, UP0 ;  /* 0x00000001ff347887 */ /* 0x000fc80008000000 */
[----:B------:R-:W-:Y:S02]  /*05b0*/  PLOP3.LUT P4, PT, P1, PT, UP2, 0x80, 0x8 ;  /* 0x000000000008781c */ /* 0x000fe40000f8f028 */
[----:B---3--:R-:W-:-:S13]  /*05c0*/  ISETP.NE.AND P0, PT, R0, RZ, PT ;  /* 0x000000ff0000720c */ /* 0x008fda0003f05270 */
[----:B------:R-:W-:Y:S05]  /*05d0*/  @P0 BRA `(.L_x_9) ;  /* 0x0000000000c40947 */ /* 0x000fea0003800000 */
[----:B------:R-:W-:Y:S01]  /*05e0*/  ELECT P0, URZ, PT ;  /* 0x0000000000ff782f */ /* 0x000fe20003800000 */
[----:B------:R-:W-:-:S12]  /*05f0*/  BSSY.RECONVERGENT B0, `(.L_x_9) ;  /* 0x000002f000007945 */ /* 0x000fd80003800200 */
[----:B------:R-:W-:Y:S05]  /*0600*/  @!P0 BRA `(.L_x_10) ;  /* 0x0000000000b48947 */ /* 0x000fea0003800000 */
[----:B------:R-:W3:Y:S01]  /*0610*/  S2UR UR5, SR_CgaCtaId ;  /* 0x00000000000579c3 */ /* 0x000ee20000008800 */
[----:B------:R-:W-:Y:S01]  /*0620*/  UMOV UR4, 0x400 ;  /* 0x0000040000047882 */ /* 0x000fe20000000000 */
[----:B------:R-:W-:Y:S01]  /*0630*/  UMOV UR8, 0x1 ;  /* 0x0000000100087882 */ /* 0x000fe20000000000 */
[----:B------:R-:W-:Y:S01]  /*0640*/  UMOV UR6, 0x4 ;  /* 0x0000000400067882 */ /* 0x000fe20000000000 */
[----:B------:R-:W-:-:S04]  /*0650*/  UIADD3 UR8, UPT, UPT, -UR8, 0x100000, URZ ;  /* 0x0010000008087890 */ /* 0x000fc8000fffe1ff */
[----:B------:R-:W-:Y:S02]  /*0660*/  USHF.L.U32 UR9, UR8, 0xb, URZ ;  /* 0x0000000b08097899 */ /* 0x000fe400080006ff */
[----:B------:R-:W-:Y:S02]  /*0670*/  USHF.L.U32 UR8, UR8, 0x1, URZ ;  /* 0x0000000108087899 */ /* 0x000fe400080006ff */
[----:B------:R-:W-:-:S04]  /*0680*/  UIADD3 UR6, UPT, UPT, -UR6, 0x100000, URZ ;  /* 0x0010000006067890 */ /* 0x000fc8000fffe1ff */
[----:B------:R-:W-:Y:S02]  /*0690*/  USHF.L.U32 UR7, UR6, 0xb, URZ ;  /* 0x0000000b06077899 */ /* 0x000fe400080006ff */
[----:B------:R-:W-:Y:S02]  /*06a0*/  USHF.L.U32 UR6, UR6, 0x1, URZ ;  /* 0x0000000106067899 */ /* 0x000fe400080006ff */
[----:B---3--:R-:W-:Y:S01]  /*06b0*/  ULEA UR4, UR5, UR4, 0x18 ;  /* 0x0000000405047291 */ /* 0x008fe2000f8ec0ff */
[----:B------:R-:W3:Y:S11]  /*06c0*/  FENCE.VIEW.ASYNC.S ;  /* 0x00000000000073c6 */ /* 0x000ef60000000000 */
[----:B---3--:R3:W4:Y:S01]  /*06d0*/  SYNCS.EXCH.64 URZ, [UR4], UR8 ;  /* 0x0000000804ff75b2 */ /* 0x0087220008000100 */
[----:B------:R3:W1:Y:S01]  /*06e0*/  SYNCS.EXCH.64 URZ, [UR4+0x80], UR6 ;  /* 0x0000800604ff75b2 */ /* 0x0006620008000100 */
        /* <DEDUP_REMOVED lines=29> */
[----:B------:R3:W1:Y:S02]  /*08c0*/  SYNCS.EXCH.64 URZ, [UR4+0xf8], UR6 ;  /* 0x0000f80604ff75b2 */ /* 0x0006640008000100 */
[----:B---34-:R-:W-:Y:S01]  /*08d0*/  NOP ;  /* 0x0000000000007918 */ /* 0x018fe20000000000 */
.L_x_10:
[----:B------:R-:W-:Y:S05]  /*08e0*/  BSYNC.RECONVERGENT B0 ;  /* 0x0000000000007941 */ /* 0x000fea0003800200 */
.L_x_9:
[----:B------:R-:W3:Y:S01]  /*08f0*/  SHFL.IDX PT, R0, R140, RZ, 0x1f ;  /* 0x00001fff8c007589 */ /* 0x000ee200000e0000 */
[----:B------:R-:W-:Y:S01]  /*0900*/  NOP ;  /* 0x0000000000007918 */ /* 0x000fe20000000000 */
[----:B---3--:R-:W-:-:S13]  /*0910*/  ISETP.NE.AND P0, PT, R0, 0x1, PT ;  /* 0x000000010000780c */ /* 0x008fda0003f05270 */
[----:B------:R-:W-:Y:S05]  /*0920*/  @P0 BRA `(.L_x_11) ;  /* 0x0000000000580947 */ /* 0x000fea0003800000 */
        /* <DEDUP_REMOVED lines=9> */
[----:B------:R-:W-:Y:S01]  /*09c0*/  USHF.L.U32 UR6, UR6, 0x1, URZ ;  /* 0x0000000106067899 */ /* 0x000fe200080006ff */
[----:B------:R-:W-:Y:S01]  /*09d0*/  ELECT P0, URZ, PT ;  /* 0x0000000000ff782f */ /* 0x000fe20003800000 */
[----:B---3--:R-:W-:Y:S01]  /*09e0*/  ULEA UR4, UR5, UR4, 0x18 ;  /* 0x0000000405047291 */ /* 0x008fe2000f8ec0ff */
[----:B------:R-:W3:Y:S11]  /*09f0*/  FENCE.VIEW.ASYNC.S ;  /* 0x00000000000073c6 */ /* 0x000ef60000000000 */
[----:B---3--:R3:W4:Y:S01]  /*0a00*/  SYNCS.EXCH.64 URZ, [UR4+0x100], UR8 ;  /* 0x0001000804ff75b2 */ /* 0x0087220008000100 */
[----:B------:R3:W1:Y:S01]  /*0a10*/  SYNCS.EXCH.64 URZ, [UR4+0x120], UR6 ;  /* 0x0001200604ff75b2 */ /* 0x0006620008000100 */
[----:B------:R3:W1:Y:S01]  /*0a20*/  SYNCS.EXCH.64 URZ, [UR4+0x108], UR8 ;  /* 0x0001080804ff75b2 */ /* 0x0006620008000100 */
[----:B------:R3:W1:Y:S01]  /*0a30*/  SYNCS.EXCH.64 URZ, [UR4+0x128], UR6 ;  /* 0x0001280604ff75b2 */ /* 0x0006620008000100 */
[----:B------:R3:W1:Y:S01]  /*0a40*/  SYNCS.EXCH.64 URZ, [UR4+0x110], UR8 ;  /* 0x0001100804ff75b2 */ /* 0x0006620008000100 */
[----:B------:R3:W1:Y:S01]  /*0a50*/  SYNCS.EXCH.64 URZ, [UR4+0x130], UR6 ;  /* 0x0001300604ff75b2 */ /* 0x0006620008000100 */
[----:B------:R3:W1:Y:S01]  /*0a60*/  SYNCS.EXCH.64 URZ, [UR4+0x118], UR8 ;  /* 0x0001180804ff75b2 */ /* 0x0006620008000100 */
[----:B------:R3:W1:Y:S01]  /*0a70*/  SYNCS.EXCH.64 URZ, [UR4+0x138], UR6 ;  /* 0x0001380604ff75b2 */ /* 0x0006620008000100 */
[----:B------:R-:W-:Y:S01]  /*0a80*/  NOP ;  /* 0x0000000000007918 */ /* 0x000fe20000000000 */
.L_x_11:
[----:B------:R-:W2:Y:S01]  /*0a90*/  SHFL.IDX PT, R0, R140, RZ, 0x1f ;  /* 0x00001fff8c007589 */ /* 0x000ea200000e0000 */
[----:B------:R-:W-:Y:S01]  /*0aa0*/  NOP ;  /* 0x0000000000007918 */ /* 0x000fe20000000000 */
[----:B--2---:R-:W-:-:S13]  /*0ab0*/  ISETP.NE.AND P0, PT, R0, 0x3, PT ;  /* 0x000000030000780c */ /* 0x004fda0003f05270 */
[----:B------:R-:W-:Y:S05]  /*0ac0*/  @P0 BRA `(.L_x_12) ;  /* 0x0000000000300947 */ /* 0x000fea0003800000 */
[----:B---3--:R-:W2:Y:S01]  /*0ad0*/  S2UR UR6, SR_CgaCtaId ;  /* 0x00000000000679c3 */ /* 0x008ea20000008800 */
[----:B------:R-:W-:Y:S01]  /*0ae0*/  UMOV UR4, 0x400 ;  /* 0x0000040000047882 */ /* 0x000fe20000000000 */
[----:B------:R-:W-:Y:S01]  /*0af0*/  UMOV UR5, 0x20 ;  /* 0x0000002000057882 */ /* 0x000fe20000000000 */
[----:B------:R-:W-:Y:S01]  /*0b00*/  ELECT P0, URZ, PT ;  /* 0x0000000000ff782f */ /* 0x000fe20003800000 */
[----:B--2---:R-:W-:Y:S02]  /*0b10*/  ULEA UR6, UR6, UR4, 0x18 ;  /* 0x0000000406067291 */ /* 0x004fe4000f8ec0ff */
[----:B------:R-:W-:-:S04]  /*0b20*/  UIADD3 UR4, UPT, UPT, -UR5, 0x100000, URZ ;  /* 0x0010000005047890 */ /* 0x000fc8000fffe1ff */
[----:B------:R-:W-:Y:S02]  /*0b30*/  USHF.L.U32 UR5, UR4, 0xb, URZ ;  /* 0x0000000b04057899 */ /* 0x000fe400080006ff */
[----:B------:R-:W-:Y:S01]  /*0b40*/  USHF.L.U32 UR4, UR4, 0x1, URZ ;  /* 0x0000000104047899 */ /* 0x000fe200080006ff */
[----:B------:R-:W2:Y:S11]  /*0b50*/  FENCE.VIEW.ASYNC.S ;  /* 0x00000000000073c6 */ /* 0x000eb60000000000 */
[----:B--2---:R2:W3:Y:S01]  /*0b60*/  SYNCS.EXCH.64 URZ, [UR6+0x140], UR4 ;  /* 0x0001400406ff75b2 */ /* 0x0044e20008000100 */
[----:B------:R2:W1:Y:S01]  /*0b70*/  SYNCS.EXCH.64 URZ, [UR6+0x148], UR4 ;  /* 0x0001480406ff75b2 */ /* 0x0004620008000100 */
[----:B------:R-:W-:Y:S01]  /*0b80*/  NOP ;  /* 0x0000000000007918 */ /* 0x000fe20000000000 */
.L_x_12:
[----:B------:R-:W4:Y:S01]  /*0b90*/  SHFL.IDX PT, R0, R140, RZ, 0x1f ;  /* 0x00001fff8c007589 */ /* 0x000f2200000e0000 */
[----:B------:R-:W-:Y:S01]  /*0ba0*/  NOP ;  /* 0x0000000000007918 */ /* 0x000fe20000000000 */
[----:B----4-:R-:W-:-:S13]  /*0bb0*/  ISETP.NE.AND P0, PT, R0, 0x4, PT ;  /* 0x000000040000780c */ /* 0x010fda0003f05270 */
[----:B------:R-:W-:Y:S05]  /*0bc0*/  @P0 BRA `(.L_x_13) ;  /* 0x00000000004c0947 */ /* 0x000fea0003800000 */
[----:B--2---:R-:W2:Y:S01]  /*0bd0*/  S2UR UR5, SR_CgaCtaId ;  /* 0x00000000000579c3 */ /* 0x004ea20000008800 */
[----:B---3--:R-:W-:Y:S01]  /*0be0*/  UMOV UR4, 0x720 ;  /* 0x0000072000047882 */ /* 0x008fe20000000000 */
[----:B------:R-:W-:Y:S01]  /*0bf0*/  UMOV UR6, 0x400 ;  /* 0x0000040000067882 */ /* 0x000fe20000000000 */
[----:B------:R-:W-:Y:S01]  /*0c00*/  USEL UR4, UR4, 0x620, UP4 ;  /* 0x0000062004047887 */ /* 0x000fe2000a000000 */
[----:B------:R-:W-:Y:S01]  /*0c10*/  UMOV UR8, 0x1 ;  /* 0x0000000100087882 */ /* 0x000fe20000000000 */
[----:B------:R-:W-:Y:S01]  /*0c20*/  ELECT P0, URZ, PT ;  /* 0x0000000000ff782f */ /* 0x000fe20003800000 */
[----:B------:R-:W-:-:S04]  /*0c30*/  UIADD3 UR8, UPT, UPT, -UR8, 0x100000, URZ ;  /* 0x0010000008087890 */ /* 0x000fc8000fffe1ff */
[----:B------:R-:W-:Y:S02]  /*0c40*/  USHF.L.U32 UR9, UR8, 0xb, URZ ;  /* 0x0000000b08097899 */ /* 0x000fe400080006ff */
[----:B------:R-:W-:Y:S02]  /*0c50*/  USHF.L.U32 UR8, UR8, 0x1, URZ ;  /* 0x0000000108087899 */ /* 0x000fe400080006ff */
[----:B--2---:R-:W-:Y:S02]  /*0c60*/  ULEA UR6, UR5, UR6, 0x18 ;  /* 0x0000000605067291 */ /* 0x004fe4000f8ec0ff */
[----:B------:R-:W-:-:S04]  /*0c70*/  UIADD3 UR4, UPT, UPT, -UR4, 0x100000, URZ ;  /* 0x0010000004047890 */ /* 0x000fc8000fffe1ff */
[----:B------:R-:W-:Y:S02]  /*0c80*/  USHF.L.U32 UR5, UR4, 0xb, URZ ;  /* 0x0000000b04057899 */ /* 0x000fe400080006ff */
[----:B------:R-:W-:Y:S01]  /*0c90*/  USHF.L.U32 UR4, UR4, 0x1, URZ ;  /* 0x0000000104047899 */ /* 0x000fe200080006ff */
[----:B------:R-:W2:Y:S03]  /*0ca0*/  FENCE.VIEW.ASYNC.S ;  /* 0x00000000000073c6 */ /* 0x000ea60000000000 */
[----:B--2---:R4:W2:Y:S08]  /*0cb0*/  SYNCS.EXCH.64 URZ, [UR6+0x150], UR8 ;  /* 0x0001500806ff75b2 */ /* 0x0048b00008000100 */
[----:B------:R4:W3:Y:S01]  /*0cc0*/  SYNCS.EXCH.64 URZ, [UR6+0x160], UR4 ;  /* 0x0001600406ff75b2 */ /* 0x0008e20008000100 */
[----:B------:R4:W1:Y:S01]  /*0cd0*/  SYNCS.EXCH.64 URZ, [UR6+0x158], UR8 ;  /* 0x0001580806ff75b2 */ /* 0x0008620008000100 */
[----:B------:R4:W1:Y:S02]  /*0ce0*/  SYNCS.EXCH.64 URZ, [UR6+0x168], UR4 ;  /* 0x0001680406ff75b2 */ /* 0x0008640008000100 */
[----:B----4-:R-:W-:Y:S01]  /*0cf0*/  NOP ;  /* 0x0000000000007918 */ /* 0x010fe20000000000 */
.L_x_13:
[----:B------:R-:W4:Y:S01]  /*0d00*/  SHFL.IDX PT, R0, R140, RZ, 0x1f ;  /* 0x00001fff8c007589 */ /* 0x000f2200000e0000 */
[----:B------:R-:W-:Y:S01]  /*0d10*/  NOP ;  /* 0x0000000000007918 */ /* 0x000fe20000000000 */
[----:B----4-:R-:W-:-:S13]  /*0d20*/  ISETP.NE.AND P0, PT, R0, 0x5, PT ;  /* 0x000000050000780c */ /* 0x010fda0003f05270 */
[----:B------:R-:W-:Y:S05]  /*0d30*/  @P0 BRA `(.L_x_14) ;  /* 0x0000000000400947 */ /* 0x000fea0003800000 */
[----:B--2---:R-:W2:Y:S01]  /*0d40*/  S2UR UR5, SR_CgaCtaId ;  /* 0x00000000000579c3 */ /* 0x004ea20000008800 */
[----:B---3--:R-:W-:Y:S01]  /*0d50*/  UMOV UR4, 0x400 ;  /* 0x0000040000047882 */ /* 0x008fe20000000000 */
        /* <DEDUP_REMOVED lines=9> */
[----:B--2---:R-:W-:Y:S01]  /*0df0*/  ULEA UR4, UR5, UR4, 0x18 ;  /* 0x0000000405047291 */ /* 0x004fe2000f8ec0ff */
[----:B------:R-:W2:Y:S11]  /*0e00*/  FENCE.VIEW.ASYNC.S ;  /* 0x00000000000073c6 */ /* 0x000eb60000000000 */
[----:B--2---:R4:W2:Y:S01]  /*0e10*/  SYNCS.EXCH.64 URZ, [UR4+0x170], UR6 ;  /* 0x0001700604ff75b2 */ /* 0x0048a20008000100 */
[----:B------:R4:W3:Y:S02]  /*0e20*/  SYNCS.EXCH.64 URZ, [UR4+0x178], UR8 ;  /* 0x0001780804ff75b2 */ /* 0x0008e40008000100 */
[----:B----4-:R-:W-:Y:S01]  /*0e30*/  NOP ;  /* 0x0000000000007918 */ /* 0x010fe20000000000 */
.L_x_14:
[----:B------:R-:W4:Y:S01]  /*0e40*/  SHFL.IDX PT, R0, R140, RZ, 0x1f ;  /* 0x00001fff8c007589 */ /* 0x000f2200000e0000 */
[----:B------:R-:W-:Y:S01]  /*0e50*/  ISETP.NE.OR P1, PT, RZ, UR21, !P1 ;  /* 0x00000015ff007c0c */ /* 0x000fe2000cf25670 */
[----:B------:R-:W-:Y:S01]  /*0e60*/  NOP ;  /* 0x0000000000007918 */ /* 0x000fe20000000000 */
[----:B----4-:R-:W-:-:S13]  /*0e70*/  ISETP.NE.AND P0, PT, R0, 0x3, PT ;  /* 0x000000030000780c */ /* 0x010fda0003f05270 */
[----:B------:R-:W-:Y:S05]  /*0e80*/  @P0 BRA `(.L_x_15) ;  /* 0x0000000000380947 */ /* 0x000fea0003800000 */
[----:B--2---:R-:W2:Y:S01]  /*0e90*/  S2UR UR5, SR_CgaCtaId ;  /* 0x00000000000579c3 */ /* 0x004ea20000008800 */
[----:B---3--:R-:W-:Y:S01]  /*0ea0*/  UMOV UR4, 0x400 ;  /* 0x0000040000047882 */ /* 0x008fe20000000000 */
[----:B------:R-:W-:Y:S01]  /*0eb0*/  UMOV UR6, 0x20 ;  /* 0x0000002000067882 */ /* 0x000fe20000000000 */
[----:B------:R-:W-:Y:S01]  /*0ec0*/  ELECT P0, URZ, PT ;  /* 0x0000000000ff782f */ /* 0x000fe20003800000 */
[----:B------:R-:W-:-:S04]  /*0ed0*/  UIADD3 UR6, UPT, UPT, -UR6, 0x100000, URZ ;  /* 0x0010000006067890 */ /* 0x000fc8000fffe1ff */
[----:B------:R-:W-:Y:S02]  /*0ee0*/  USHF.L.U32 UR7, UR6, 0xb, URZ ;  /* 0x0000000b06077899 */ /* 0x000fe400080006ff */
[----:B------:R-:W-:Y:S02]  /*0ef0*/  USHF.L.U32 UR6, UR6, 0x1, URZ ;  /* 0x0000000106067899 */ /* 0x000fe400080006ff */
[----:B--2---:R-:W-:Y:S01]  /*0f00*/  ULEA UR4, UR5, UR4, 0x18 ;  /* 0x0000000405047291 */ /* 0x004fe2000f8ec0ff */
[----:B------:R-:W2:Y:S11]  /*0f10*/  FENCE.VIEW.ASYNC.S ;  /* 0x00000000000073c6 */ /* 0x000eb60000000000 */
[----:B--2---:R4:W2:Y:S01]  /*0f20*/  SYNCS.EXCH.64 URZ, [UR4+0x180], UR6 ;  /* 0x0001800604ff75b2 */ /* 0x0048a20008000100 */
[----:B------:R4:W3:Y:S01]  /*0f30*/  SYNCS.EXCH.64 URZ, [UR4+0x190], UR6 ;  /* 0x0001900604ff75b2 */ /* 0x0008e20008000100 */
[----:B------:R4:W1:Y:S01]  /*0f40*/  SYNCS.EXCH.64 URZ, [UR4+0x188], UR6 ;  /* 0x0001880604ff75b2 */ /* 0x0008620008000100 */
[----:B------:R4:W1:Y:S02]  /*0f50*/  SYNCS.EXCH.64 URZ, [UR4+0x198], UR6 ;  /* 0x0001980604ff75b2 */ /* 0x0008640008000100 */
[----:B----4-:R-:W-:Y:S01]  /*0f60*/  NOP ;  /* 0x0000000000007918 */ /* 0x010fe20000000000 */
.L_x_15:
[----:B---3--:R-:W3:Y:S01]  /*0f70*/  S2UR UR7, SR_CgaCtaId ;  /* 0x00000000000779c3 */ /* 0x008ee20000008800 */
[----:B------:R-:W-:Y:S01]  /*0f80*/  VOTEU.ALL UP0, P1 ;  /* 0x0000000000ff7886 */ /* 0x000fe20000800000 */
[----:B--2---:R-:W-:Y:S01]  /*0f90*/  UMOV UR4, 0x100 ;  /* 0x0000010000047882 */ /* 0x004fe20000000000 */
[----:B------:R-:W-:Y:S01]  /*0fa0*/  NOP ;  /* 0x0000000000007918 */ /* 0x000fe20000000000 */
[----:B-1----:R-:W-:Y:S01]  /*0fb0*/  LOP3.LUT R3, R152, 0x1f, RZ, 0xc0, !PT ;  /* 0x0000001f98037812 */ /* 0x002fe200078ec0ff */
[----:B------:R-:W-:Y:S01]  /*0fc0*/  UISETP.NE.AND UP5, UPT, UR21, URZ, UPT ;  /* 0x000000ff1500728c */ /* 0x000fe2000bfa5270 */
[----:B------:R-:W-:Y:S01]  /*0fd0*/  @!UP0 UMOV UR6, 0x400 ;  /* 0x0000040000068882 */ /* 0x000fe20000000000 */
[----:B------:R-:W-:-:S04]  /*0fe0*/  @!UP0 UIADD3 UR4, UPT, UPT, -UR4, 0x100000, URZ ;  /* 0x0010000004048890 */ /* 0x000fc8000fffe1ff */
[----:B------:R-:W-:Y:S02]  /*0ff0*/  @!UP0 USHF.L.U32 UR5, UR4, 0xb, URZ ;  /* 0x0000000b04058899 */ /* 0x000fe400080006ff */
[----:B------:R-:W-:Y:S02]  /*1000*/  @!UP0 USHF.L.U32 UR4, UR4, 0x1, URZ ;  /* 0x0000000104048899 */ /* 0x000fe400080006ff */
[----:B---3--:R-:W-:Y:S01]  /*1010*/  @!UP0 ULEA UR6, UR7, UR6, 0x18 ;  /* 0x0000000607068291 */ /* 0x008fe2000f8ec0ff */
[----:B------:R-:W1:Y:S01]  /*1020*/  LDCU UR7, c[0x0][0x36c] ;  /* 0x00006d80ff0777ac */ /* 0x000e620008000800 */
[----:B------:R-:W-:Y:S01]  /*1030*/  VOTEU.ALL UP0, P1 ;  /* 0x0000000000ff7886 */ /* 0x000fe20000800000 */
[----:B------:R-:W2:Y:S09]  /*1040*/  FENCE.VIEW.ASYNC.S ;  /* 0x00000000000073c6 */ /* 0x000eb20000000000 */
[----:B--2---:R2:W3:Y:S01]  /*1050*/  @!UP0 SYNCS.EXCH.64 URZ, [UR6+0x1a0], UR4 ;  /* 0x0001a00406ff85b2 */ /* 0x0044e20008000100 */
[----:B-1----:R-:W-:-:S09]  /*1060*/  UISETP.EQ.U32.AND UP6, UPT, UR7, 0x1, UPT ;  /* 0x000000010700788c */ /* 0x002fd2000bfc2070 */
[----:B--2---:R-:W-:Y:S05]  /*1070*/  BRA.U !UP6, `(.L_x_16) ;  /* 0x000000010e087547 */ /* 0x004fea000b800000 */
[----:B---3--:R-:W-:Y:S01]  /*1080*/  UCGABAR_ARV ;  /* 0x00000000000079c7 */ /* 0x008fe20008000000 */
[----:B------:R-:W-:Y:S05]  /*1090*/  BRA `(.L_x_17) ;  /* 0x0000000000047947 */ /* 0x000fea0003800000 */
.L_x_16:
[----:B---3--:R-:W-:Y:S01]  /*10a0*/  NOP ;  /* 0x0000000000007918 */ /* 0x008fe20000000000 */
.L_x_17:
[----:B------:R-:W1:Y:S01]  /*10b0*/  S2UR UR64, SR_CTAID.X ;  /* 0x00000000004079c3 */ /* 0x000e620000002500 */
[----:B------:R-:W-:-:S05]  /*10c0*/  CS2R.32 R142, SR_CgaSize ;  /* 0x00000000008e7805 */ /* 0x000fca0000008a00 */
[----:B------:R-:W-:-:S05]  /*10d0*/  IMAD R142, R142, -0xa0, RZ ;  /* 0xffffff608e8e7824 */ /* 0x000fca00078e02ff */
[----:B------:R-:W-:-:S14]  /*10e0*/  R2UR UR5, R142 ;  /* 0x000000008e0572ca */ /* 0x000fdc00000e0000 */
[----:B------:R-:W2:Y:S01]  /*10f0*/  LDCU UR5, c[0x0][UR5+0x2b0] ;  /* 0x00005600050577ac */ /* 0x000ea20008000800 */
[----:B------:R-:W-:-:S05]  /*1100*/  CS2R.32 R142, SR_CgaSize ;  /* 0x00000000008e7805 */ /* 0x000fca0000008a00 */
[----:B------:R-:W-:-:S05]  /*1110*/  IMAD R142, R142, -0xa0, RZ ;  /* 0xffffff608e8e7824 */ /* 0x000fca00078e02ff */
[----:B------:R-:W-:-:S14]  /*1120*/  R2UR UR4, R142 ;  /* 0x000000008e0472ca */ /* 0x000fdc00000e0000 */
[----:B------:R-:W3:Y:S01]  /*1130*/  LDCU UR4, c[0x0][UR4+0x2b4] ;  /* 0x00005680040477ac */ /* 0x000ee20008000800 */
[----:B------:R-:W4:Y:S01]  /*1140*/  S2UR UR20, SR_CTAID.Y ;  /* 0x00000000001479c3 */ /* 0x000f220000002600 */
[----:B------:R-:W-:-:S05]  /*1150*/  CS2R.32 R142, SR_CgaSize ;  /* 0x00000000008e7805 */ /* 0x000fca0000008a00 */
[----:B------:R-:W-:-:S05]  /*1160*/  IMAD R142, R142, -0xa0, RZ ;  /* 0xffffff608e8e7824 */ /* 0x000fca00078e02ff */
[----:B------:R-:W-:-:S14]  /*1170*/  R2UR UR7, R142 ;  /* 0x000000008e0772ca */ /* 0x000fdc00000e0000 */
[----:B------:R-:W3:Y:S01]  /*1180*/  LDCU UR7, c[0x0][UR7+0x2a0] ;  /* 0x00005400070777ac */ /* 0x000ee20008000800 */
[----:B------:R-:W-:-:S05]  /*1190*/  CS2R.32 R142, SR_CgaSize ;  /* 0x00000000008e7805 */ /* 0x000fca0000008a00 */
[----:B------:R-:W-:-:S05]  /*11a0*/  IMAD R142, R142, -0xa0, RZ ;  /* 0xffffff608e8e7824 */ /* 0x000fca00078e02ff */
[----:B------:R-:W-:-:S14]  /*11b0*/  R2UR UR8, R142 ;  /* 0x000000008e0872ca */ /* 0x000fdc00000e0000 */
[----:B------:R-:W3:Y:S01]  /*11c0*/  LDCU UR8, c[0x0][UR8+0x2a4] ;  /* 0x00005480080877ac */ /* 0x000ee20008000800 */
[----:B------:R-:W3:Y:S01]  /*11d0*/  S2UR UR9, SR_CgaCtaId ;  /* 0x00000000000979c3 */ /* 0x000ee20000008800 */
[----:B------:R-:W-:Y:S01]  /*11e0*/  UISETP.GT.U32.AND UP0, UPT, UR25, 0xffff, UPT ;  /* 0x0000ffff1900788c */ /* 0x000fe2000bf04070 */
[----:B------:R-:W3:Y:S01]  /*11f0*/  LDCU UR22, c[0x0][0xf24] ;  /* 0x0001e480ff1677ac */ /* 0x000ee20008000800 */
[----:B------:R-:W3:Y:S01]  /*1200*/  LDCU UR45, c[0x0][0xf24] ;  /* 0x0001e480ff2d77ac */ /* 0x000ee20008000800 */
[----:B-1----:R-:W-:Y:S01]  /*1210*/  I2FP.F32.U32 R2, UR64 ;  /* 0x0000004000027c45 */ /* 0x002fe20008201000 */
[----:B------:R-:W1:Y:S04]  /*1220*/  LDCU UR27, c[0x0][0xf30] ;  /* 0x0001e600ff1b77ac */ /* 0x000e680008000800 */
[----:B--2---:R-:W-:Y:S01]  /*1230*/  FMUL R2, R2, UR5 ;  /* 0x0000000502027c20 */ /* 0x004fe20008400000 */
[----:B------:R-:W-:Y:S01]  /*1240*/  USEL UR38, UR25, 0xffff, !UP0 ;  /* 0x0000ffff19267887 */ /* 0x000fe2000c000000 */
[----:B----4-:R-:W-:Y:S01]  /*1250*/  I2FP.F32.U32 R0, UR20 ;  /* 0x0000001400007c45 */ /* 0x010fe20008201000 */
[----:B------:R-:W-:-:S03]  /*1260*/  UMOV UR28, UR64 ;  /* 0x00000040001c7c82 */ /* 0x000fc60008000000 */
[----:B------:R-:W2:Y:S01]  /*1270*/  F2I.U32.TRUNC.NTZ R2, R2 ;  /* 0x0000000200027305 */ /* 0x000ea2000020f000 */
[----:B---3--:R-:W-:Y:S01]  /*1280*/  FMUL R0, R0, UR4 ;  /* 0x0000000400007c20 */ /* 0x008fe20008400000 */
[----:B------:R-:W-:Y:S02]  /*1290*/  USHF.L.U32 UR60, UR9, 0x4, URZ ;  /* 0x00000004093c7899 */ /* 0x000fe400080006ff */
[----:B------:R-:W-:-:S04]  /*12a0*/  USHF.L.U32 UR39, UR9, 0x9, URZ ;  /* 0x0000000909277899 */ /* 0x000fc800080006ff */
[----:B------:R-:W3:Y:S01]  /*12b0*/  F2I.U32.TRUNC.NTZ R0, R0 ;  /* 0x0000000000007305 */ /* 0x000ee2000020f000 */
[----:B------:R-:W-:Y:S02]  /*12c0*/  USHF.L.U32 UR48, UR9, 0x7, URZ ;  /* 0x0000000709307899 */ /* 0x000fe400080006ff */
[----:B------:R-:W-:Y:S01]  /*12d0*/  USHF.L.U32 UR24, UR9, 0x6, URZ ;  /* 0x0000000609187899 */ /* 0x000fe200080006ff */
[----:B--2---:R-:W-:Y:S02]  /*12e0*/  R2UR UR4, R2 ;  /* 0x00000000020472ca */ /* 0x004fe400000e0000 */
[----:B------:R-:W-:Y:S02]  /*12f0*/  PRMT R2, RZ, 0x7610, R2 ;  /* 0x00007610ff027816 */ /* 0x000fe40000000002 */
[----:B---3--:R-:W-:Y:S02]  /*1300*/  R2UR UR6, R0 ;  /* 0x00000000000672ca */ /* 0x008fe400000e0000 */
[----:B------:R-:W-:-:S07]  /*1310*/  PRMT R0, RZ, 0x7610, R0 ;  /* 0x00007610ff007816 */ /* 0x000fce0000000000 */
[----:B------:R-:W-:-:S04]  /*1320*/  UIADD3 UR5, UPT, UPT, -UR4, URZ, URZ ;  /* 0x000000ff04057290 */ /* 0x000fc8000fffe1ff */
[----:B------:R-:W-:Y:S02]  /*1330*/  UIMAD UR5, UR7, UR5, UR64 ;  /* 0x00000005070572a4 */ /* 0x000fe4000f8e0240 */
[----:B------:R-:W-:-:S04]  /*1340*/  UIADD3 UR4, UPT, UPT, -UR6, URZ, URZ ;  /* 0x000000ff06047290 */ /* 0x000fc8000fffe1ff */
[----:B------:R-:W-:Y:S01]  /*1350*/  IMAD.U32 R142, RZ, RZ, UR5 ;  /* 0x00000005ff8e7e24 */ /* 0x000fe2000f8e00ff */
[----:B------:R-:W-:-:S06]  /*1360*/  UIMAD UR4, UR8, UR4, UR20 ;  /* 0x00000004080472a4 */ /* 0x000fcc000f8e0214 */
[----:B------:R-:W-:Y:S01]  /*1370*/  IMAD.U32 R141, RZ, RZ, UR4 ;  /* 0x00000004ff8d7e24 */ /* 0x000fe2000f8e00ff */
[----:B-1----:R-:W-:Y:S06]  /*1380*/  BRA.U UP5, `(.L_x_18) ;  /* 0x00000001056c7547 */ /* 0x002fec000b800000 */
[----:B------:R-:W-:Y:S02]  /*1390*/  R2UR UR4, R141 ;  /* 0x000000008d0472ca */ /* 0x000fe400000e0000 */
[----:B------:R-:W-:-:S11]  /*13a0*/  R2UR UR10, R142 ;  /* 0x000000008e0a72ca */ /* 0x000fd600000e0000 */
[----:B------:R-:W-:Y:S02]  /*13b0*/  UISETP.NE.AND UP0, UPT, UR4, URZ, UPT ;  /* 0x000000ff0400728c */ /* 0x000fe4000bf05270 */
[----:B------:R-:W-:Y:S02]  /*13c0*/  ULOP3.LUT UR4, UR10, 0x2, URZ, 0x3c, !UPT ;  /* 0x000000020a047892 */ /* 0x000fe4000f8e3cff */
[----:B------:R-:W-:Y:S02]  /*13d0*/  UISETP.GT.U32.AND UP2, UPT, UR10, 0x1, UP0 ;  /* 0x000000010a00788c */ /* 0x000fe40008744070 */
[----:B------:R-:W-:Y:S02]  /*13e0*/  ULOP3.LUT UR5, UR10, 0x4, URZ, 0x3c, !UPT ;  /* 0x000000040a057892 */ /* 0x000fe4000f8e3cff */
[----:B------:R-:W-:Y:S02]  /*13f0*/  USEL UR8, URZ, 0x1, UP2 ;  /* 0x00000001ff087887 */ /* 0x000fe40009000000 */
[----:B------:R-:W-:-:S02]  /*1400*/  USEL UR7, URZ, 0x2, UP2 ;  /* 0x00000002ff077887 */ /* 0x000fc40009000000 */
[----:B------:R-:W-:Y:S02]  /*1410*/  UISETP.GT.U32.AND UP2, UPT, UR4, 0x1, UP0 ;  /* 0x000000010400788c */ /* 0x000fe40008744070 */
[----:B------:R-:W-:Y:S02]  /*1420*/  ULOP3.LUT UR4, UR10, 0x6, URZ, 0x3c, !UPT ;  /* 0x000000060a047892 */ /* 0x000fe4000f8e3cff */
[----:B------:R-:W-:Y:S02]  /*1430*/  USEL UR6, URZ, 0x4, UP2 ;  /* 0x00000004ff067887 */ /* 0x000fe40009000000 */
[----:B------:R-:W-:Y:S02]  /*1440*/  USEL UR9, URZ, 0x8, UP2 ;  /* 0x00000008ff097887 */ /* 0x000fe40009000000 */
[----:B------:R-:W-:Y:S02]  /*1450*/  UISETP.GT.U32.AND UP2, UPT, UR5, 0x1, UP0 ;  /* 0x000000010500788c */ /* 0x000fe40008744070 */
[----:B------:R-:W-:-:S02]  /*1460*/  UISETP.GT.U32.AND UP0, UPT, UR4, 0x1, UP0 ;  /* 0x000000010400788c */ /* 0x000fc40008704070 */
[----:B------:R-:W-:Y:S02]  /*1470*/  USEL UR4, URZ, 0x10, UP2 ;  /* 0x00000010ff047887 */ /* 0x000fe40009000000 */
[----:B------:R-:W-:Y:S02]  /*1480*/  UIADD3 UR5, UPT, UPT, UR6, UR7, UR8 ;  /* 0x0000000706057290 */ /* 0x000fe4000fffe008 */
[----:B------:R-:W-:Y:S02]  /*1490*/  USEL UR7, URZ, 0x40, UP0 ;  /* 0x00000040ff077887 */ /* 0x000fe40008000000 */
[----:B------:R-:W-:Y:S02]  /*14a0*/  USEL UR8, URZ, 0x20, UP2 ;  /* 0x00000020ff087887 */ /* 0x000fe40009000000 */
[----:B------:R-:W-:Y:S02]  /*14b0*/  UIADD3 UR5, UPT, UPT, UR4, UR5, UR9 ;  /* 0x0000000504057290 */ /* 0x000fe4000fffe009 */
[----:B------:R-:W-:-:S02]  /*14c0*/  ULOP3.LUT UR4, UR10, 0xfffffffe, URZ, 0xc0, !UPT ;  /* 0xfffffffe0a047892 */ /* 0x000fc4000f8ec0ff */
[----:B------:R-:W-:Y:S02]  /*14d0*/  USEL UR6, URZ, 0x80, UP0 ;  /* 0x00000080ff067887 */ /* 0x000fe40008000000 */
[----:B------:R-:W-:-:S03]  /*14e0*/  UIADD3 UR5, UPT, UPT, UR7, UR5, UR8 ;  /* 0x0000000507057290 */ /* 0x000fc6000fffe008 */
[----:B------:R-:W-:Y:S01]  /*14f0*/  UMOV UR7, 0x3 ;  /* 0x0000000300077882 */ /* 0x000fe20000000000 */
[----:B------:R-:W-:Y:S02]  /*1500*/  UIADD3 UR5, UPT, UPT, UR5, UR6, URZ ;  /* 0x0000000605057290 */ /* 0x000fe4000fffe0ff */
[----:B------:R-:W-:-:S04]  /*1510*/  USHF.L.U32 UR4, UR7, UR4, URZ ;  /* 0x0000000407047299 */ /* 0x000fc800080006ff */
[----:B------:R-:W-:Y:S02]  /*1520*/  IMAD.U32 R2, RZ, RZ, UR5 ;  /* 0x00000005ff027e24 */ /* 0x000fe4000f8e00ff */
[----:B------:R-:W-:-:S07]  /*1530*/  IMAD.U32 R0, RZ, RZ, UR4 ;  /* 0x00000004ff007e24 */ /* 0x000fce000f8e00ff */
.L_x_18:
[----:B------:R-:W1:Y:S01]  /*1540*/  S2UR UR44, SR_CTAID.Z ;  /* 0x00000000002c79c3 */ /* 0x000e620000002700 */
[----:B------:R-:W-:Y:S01]  /*1550*/  UISETP.GE.AND UP0, UPT, UR22, 0x1, UPT ;  /* 0x000000011600788c */ /* 0x000fe2000bf06270 */
[----:B------:R-:W-:-:S08]  /*1560*/  UMOV UR29, 0x55 ;  /* 0x00000055001d7882 */ /* 0x000fd00000000000 */
[----:B------:R-:W-:Y:S05]  /*1570*/  BRA.U !UP0, `(.L_x_19) ;  /* 0x0000000108d47547 */ /* 0x000fea000b800000 */
[----:B------:R-:W2:Y:S01]  /*1580*/  LDCU.128 UR16, c[0x0][0xf10] ;  /* 0x0001e200ff1077ac */ /* 0x000ea20008000c00 */
[----:B------:R-:W3:Y:S01]  /*1590*/  LDCU UR6, c[0x0][0x370] ;  /* 0x00006e00ff0677ac */ /* 0x000ee20008000800 */
[----:B------:R-:W4:Y:S01]  /*15a0*/  LDCU UR7, c[0x0][0x374] ;  /* 0x00006e80ff0777ac */ /* 0x000f220008000800 */
[----:B------:R-:W1:Y:S01]  /*15b0*/  LDCU UR23, c[0x0][0xf0c] ;  /* 0x0001e180ff1777ac */ /* 0x000e620008000800 */
[----:B------:R-:W1:Y:S01]  /*15c0*/  LDCU UR26, c[0x0][0xf20] ;  /* 0x0001e400ff1a77ac */ /* 0x000e620008000800 */
[----:B------:R-:W1:Y:S01]  /*15d0*/  LDCU.64 UR8, c[0x0][0xf28] ;  /* 0x0001e500ff0877ac */ /* 0x000e620008000a00 */
[----:B--2---:R-:W-:Y:S02]  /*15e0*/  UISETP.NE.AND UP3, UPT, UR18, 0x1, UPT ;  /* 0x000000011200788c */ /* 0x004fe4000bf65270 */
[----:B----4-:R-:W-:Y:S02]  /*15f0*/  UIMAD.WIDE.U32 UR10, UR7, UR19, URZ ;  /* 0x00000013070a72a5 */ /* 0x010fe4000f8e00ff */
[----:B---3--:R-:W-:-:S02]  /*1600*/  UIMAD.WIDE.U32 UR12, UR6, UR16, URZ ;  /* 0x00000010060c72a5 */ /* 0x008fc4000f8e00ff */
[----:B-1----:R-:W-:Y:S02]  /*1610*/  UISETP.NE.AND UP0, UPT, UR23, 0x1, UPT ;  /* 0x000000011700788c */ /* 0x002fe4000bf05270 */
[----:B------:R-:W-:Y:S01]  /*1620*/  UIMAD.WIDE.U32 UR4, UR28, UR16, URZ ;  /* 0x000000101c0472a5 */ /* 0x000fe2000f8e00ff */
[----:B------:R-:W-:Y:S02]  /*1630*/  UMOV UR10, UR11 ;  /* 0x0000000b000a7c82 */ /* 0x000fe40008000000 */
[----:B------:R-:W-:Y:S01]  /*1640*/  UMOV UR12, UR13 ;  /* 0x0000000d000c7c82 */ /* 0x000fe20008000000 */
[----:B------:R-:W-:Y:S02]  /*1650*/  @UP3 USHF.R.U32.HI UR7, URZ, UR26, UR10 ;  /* 0x0000001aff073299 */ /* 0x000fe4000801160a */
[----:B------:R-:W-:Y:S01]  /*1660*/  UISETP.NE.AND UP2, UPT, UR22, 0x1, UPT ;  /* 0x000000011600788c */ /* 0x000fe2000bf45270 */
[----:B------:R-:W-:Y:S02]  /*1670*/  UMOV UR4, UR5 ;  /* 0x0000000500047c82 */ /* 0x000fe40008000000 */
[----:B------:R-:W-:-:S02]  /*1680*/  @UP0 USHF.R.U32.HI UR6, URZ, UR17, UR12 ;  /* 0x00000011ff060299 */ /* 0x000fc4000801160c */
[----:B------:R-:W-:Y:S02]  /*1690*/  USHF.R.U32.HI UR4, URZ, UR17, UR4 ;  /* 0x00000011ff047299 */ /* 0x000fe40008011604 */
[----:B------:R-:W-:Y:S02]  /*16a0*/  UIMAD.WIDE.U32 UR12, UR20, UR19, URZ ;  /* 0x00000013140c72a5 */ /* 0x000fe4000f8e00ff */
[----:B------:R-:W-:Y:S02]  /*16b0*/  UIMAD.WIDE.U32 UR10, UR7, UR8, URZ ;  /* 0x00000008070a72a5 */ /* 0x000fe4000f8e00ff */
[----:B------:R-:W-:Y:S02]  /*16c0*/  UIMAD.WIDE.U32 UR14, UR6, UR8, URZ ;  /* 0x00000008060e72a5 */ /* 0x000fe4000f8e00ff */
[----:B------:R-:W-:-:S03]  /*16d0*/  USEL UR5, UR28, UR4, !UP0 ;  /* 0x000000041c057287 */ /* 0x000fc6000c000000 */
[----:B------:R-:W-:Y:S01]  /*16e0*/  UMOV UR4, UR13 ;  /* 0x0000000d00047c82 */ /* 0x000fe20008000000 */
[----:B------:R-:W-:Y:S01]  /*16f0*/  UMOV UR10, UR11 ;  /* 0x0000000b000a7c82 */ /* 0x000fe20008000000 */
[----:B------:R-:W-:Y:S02]  /*1700*/  USHF.R.U32.HI UR4, URZ, UR26, UR4 ;  /* 0x0000001aff047299 */ /* 0x000fe40008011604 */
[----:B------:R-:W-:Y:S01]  /*1710*/  @UP2 USHF.R.U32.HI UR7, URZ, UR9, UR10 ;  /* 0x00000009ff072299 */ /* 0x000fe2000801160a */
[----:B------:R-:W-:Y:S01]  /*1720*/  UMOV UR14, UR15 ;  /* 0x0000000f000e7c82 */ /* 0x000fe20008000000 */
[----:B------:R-:W-:Y:S02]  /*1730*/  USEL UR4, UR20, UR4, !UP3 ;  /* 0x0000000414047287 */ /* 0x000fe4000d800000 */
[----:B------:R-:W-:Y:S02]  /*1740*/  @UP2 USHF.R.U32.HI UR6, URZ, UR9, UR14 ;  /* 0x00000009ff062299 */ /* 0x000fe4000801160e */
[----:B------:R-:W-:-:S02]  /*1750*/  UIMAD UR7, UR7, UR22, URZ ;  /* 0x00000016070772a4 */ /* 0x000fc4000f8e02ff */
[----:B------:R-:W-:Y:S02]  /*1760*/  UIMAD UR12, UR6, UR22, URZ ;  /* 0x00000016060c72a4 */ /* 0x000fe4000f8e02ff */
[----:B------:R-:W-:Y:S02]  /*1770*/  UISETP.GE.AND UP0, UPT, UR4, UR7, UPT ;  /* 0x000000070400728c */ /* 0x000fe4000bf06270 */
[----:B------:R-:W-:Y:S02]  /*1780*/  UIMAD.WIDE.U32 UR10, UR4, UR8, URZ ;  /* 0x00000008040a72a5 */ /* 0x000fe4000f8e00ff */
[----:B------:R-:W-:Y:S02]  /*1790*/  UISETP.GE.OR UP0, UPT, UR5, UR12, UP0 ;  /* 0x0000000c0500728c */ /* 0x000fe40008706670 */
[----:B------:R-:W-:Y:S02]  /*17a0*/  UIMAD.WIDE.U32 UR12, UR5, UR8, URZ ;  /* 0x00000008050c72a5 */ /* 0x000fe4000f8e00ff */
[----:B------:R-:W-:Y:S01]  /*17b0*/  UIADD3 UR10, UPT, UPT, -UR4, URZ, URZ ;  /* 0x000000ff040a7290 */ /* 0x000fe2000fffe1ff */
[----:B------:R-:W-:Y:S01]  /*17c0*/  UMOV UR8, UR11 ;  /* 0x0000000b00087c82 */ /* 0x000fe20008000000 */
[----:B------:R-:W-:-:S02]  /*17d0*/  UIADD3 UR11, UPT, UPT, -UR5, URZ, URZ ;  /* 0x000000ff050b7290 */ /* 0x000fc4000fffe1ff */
[----:B------:R-:W-:-:S03]  /*17e0*/  USHF.R.U32.HI UR8, URZ, UR9, UR8 ;  /* 0x00000009ff087299 */ /* 0x000fc60008011608 */
[----:B------:R-:W-:Y:S01]  /*17f0*/  @!UP0 UMOV UR7, UR13 ;  /* 0x0000000d00078c82 */ /* 0x000fe20008000000 */
[----:B------:R-:W-:Y:S02]  /*1800*/  UIMAD UR20, UR18, UR10, UR20 ;  /* 0x0000000a121472a4 */ /* 0x000fe4000f8e0214 */
[----:B------:R-:W-:Y:S02]  /*1810*/  USEL UR8, UR4, UR8, !UP2 ;  /* 0x0000000804087287 */ /* 0x000fe4000d000000 */
[----:B------:R-:W-:Y:S02]  /*1820*/  @!UP0 USHF.R.U32.HI UR7, URZ, UR9, UR7 ;  /* 0x00000009ff078299 */ /* 0x000fe40008011607 */
[----:B------:R-:W-:Y:S02]  /*1830*/  UIADD3 UR9, UPT, UPT, -UR8, URZ, URZ ;  /* 0x000000ff08097290 */ /* 0x000fe4000fffe1ff */
[----:B------:R-:W-:Y:S02]  /*1840*/  @!UP0 USEL UR7, UR5, UR7, !UP2 ;  /* 0x0000000705078287 */ /* 0x000fe4000d000000 */
[----:B------:R-:W-:-:S02]  /*1850*/  UIMAD UR9, UR22, UR9, UR4 ;  /* 0x00000009160972a4 */ /* 0x000fc4000f8e0204 */
[----:B------:R-:W-:Y:S02]  /*1860*/  @!UP0 UIADD3 UR8, UPT, UPT, UR8, -UR7, URZ ;  /* 0x8000000708088290 */ /* 0x000fe4000fffe0ff */
[----:B------:R-:W-:Y:S02]  /*1870*/  @!UP0 UIMAD UR6, UR9, UR6, UR7 ;  /* 0x00000006090682a4 */ /* 0x000fe4000f8e0207 */
[----:B------:R-:W-:Y:S02]  /*1880*/  @!UP0 UIMAD UR4, UR8, UR22, UR5 ;  /* 0x00000016080482a4 */ /* 0x000fe4000f8e0205 */
[----:B------:R-:W-:Y:S02]  /*1890*/  UIMAD UR28, UR23, UR11, UR28 ;  /* 0x0000000b171c72a4 */ /* 0x000fe4000f8e021c */
[----:B------:R-:W-:Y:S01]  /*18a0*/  UIMAD UR20, UR4, UR18, UR20 ;  /* 0x00000012041472a4 */ /* 0x000fe2000f8e0214 */
[----:B------:R-:W-:Y:S02]  /*18b0*/  @!UP0 UMOV UR5, UR6 ;  /* 0x0000000600058c82 */ /* 0x000fe40008000000 */
[----:B------:R-:W-:-:S12]  /*18c0*/  UIMAD UR28, UR5, UR23, UR28 ;  /* 0x00000017051c72a4 */ /* 0x000fd8000f8e021c */
.L_x_19:
[----:B------:R-:W-:Y:S02]  /*18d0*/  UISETP.NE.AND UP2, UPT, UR27, 0x1, UPT ;  /* 0x000000011b00788c */ /* 0x000fe4000bf45270 */
[----:B------:R-:W-:Y:S02]  /*18e0*/  USHF.L.U32 UR4, UR64, 0x7, URZ ;  /* 0x0000000740047899 */ /* 0x000fe400080006ff */
[----:B------:R-:W-:Y:S02]  /*18f0*/  ULOP3.LUT UR38, UR38, 0xffff, URZ, 0xc0, !UPT ;  /* 0x0000ffff26267892 */ /* 0x000fe4000f8ec0ff */
[----:B------:R-:W-:Y:S02]  /*1900*/  UISETP.NE.AND UP0, UPT, UR21, 0x2, UPT ;  /* 0x000000021500788c */ /* 0x000fe4000bf05270 */
[----:B------:R-:W-:Y:S02]  /*1910*/  ULOP3.LUT UR60, UR60, 0x60, URZ, 0xc0, !UPT ;  /* 0x000000603c3c7892 */ /* 0x000fe4000f8ec0ff */
[----:B------:R-:W-:-:S02]  /*1920*/  ULOP3.LUT UR39, UR39, 0xc00, URZ, 0xc0, !UPT ;  /* 0x00000c0027277892 */ /* 0x000fc4000f8ec0ff */
[----:B------:R-:W-:Y:S02]  /*1930*/  ULOP3.LUT UR48, UR48, 0x380, URZ, 0xc0, !UPT ;  /* 0x0000038030307892 */ /* 0x000fe4000f8ec0ff */
[----:B------:R-:W-:Y:S02]  /*1940*/  ULOP3.LUT UR18, UR24, 0xc0, URZ, 0xc0, !UPT ;  /* 0x000000c018127892 */ /* 0x000fe4000f8ec0ff */
[----:B------:R-:W-:Y:S02]  /*1950*/  ULOP3.LUT UR62, UR4, 0x80, URZ, 0xc0, !UPT ;  /* 0x00000080043e7892 */ /* 0x000fe4000f8ec0ff */
[----:B------:R-:W-:Y:S01]  /*1960*/  USHF.L.U32 UR38, UR29, UR38, URZ ;  /* 0x000000261d267299 */ /* 0x000fe200080006ff */
[----:B------:R-:W-:Y:S11]  /*1970*/  BRA.U UP2, `(.L_x_20) ;  /* 0x0000000102407547 */ /* 0x000ff6000b800000 */
[----:B------:R-:W2:Y:S01]  /*1980*/  LDCU.128 UR8, c[0x0][0xf10] ;  /* 0x0001e200ff0877ac */ /* 0x000ea20008000c00 */
[----:B------:R-:W3:Y:S01]  /*1990*/  LDCU UR12, c[0x0][0xf0c] ;  /* 0x0001e180ff0c77ac */ /* 0x000ee20008000800 */
[----:B------:R-:W4:Y:S01]  /*19a0*/  LDCU UR13, c[0x0][0xf20] ;  /* 0x0001e400ff0d77ac */ /* 0x000f220008000800 */
[----:B--2---:R-:W-:Y:S02]  /*19b0*/  UIMAD.WIDE.U32 UR4, UR28, UR8, URZ ;  /* 0x000000081c0472a5 */ /* 0x004fe4000f8e00ff */
[----:B------:R-:W-:Y:S02]  /*19c0*/  UIMAD.WIDE.U32 UR6, UR20, UR11, URZ ;  /* 0x0000000b140672a5 */ /* 0x000fe4000f8e00ff */
[----:B---3--:R-:W-:Y:S02]  /*19d0*/  UISETP.NE.AND UP2, UPT, UR12, 0x1, UPT ;  /* 0x000000010c00788c */ /* 0x008fe4000bf45270 */
[----:B------:R-:W-:-:S03]  /*19e0*/  USHF.R.U32.HI UR5, URZ, UR9, UR5 ;  /* 0x00000009ff057299 */ /* 0x000fc60008011605 */
[----:B------:R-:W-:Y:S01]  /*19f0*/  UMOV UR4, UR7 ;  /* 0x0000000700047c82 */ /* 0x000fe20008000000 */
[----:B------:R-:W-:Y:S02]  /*1a00*/  USEL UR5, UR28, UR5, !UP2 ;  /* 0x000000051c057287 */ /* 0x000fe4000d000000 */
[----:B------:R-:W-:Y:S02]  /*1a10*/  UISETP.NE.AND UP2, UPT, UR10, 0x1, UPT ;  /* 0x000000010a00788c */ /* 0x000fe4000bf45270 */
[----:B----4-:R-:W-:-:S04]  /*1a20*/  USHF.R.U32.HI UR4, URZ, UR13, UR4 ;  /* 0x0000000dff047299 */ /* 0x010fc80008011604 */
[----:B------:R-:W-:-:S04]  /*1a30*/  USEL UR4, UR20, UR4, !UP2 ;  /* 0x0000000414047287 */ /* 0x000fc8000d000000 */
[----:B------:R-:W-:Y:S02]  /*1a40*/  UIADD3 UR6, UPT, UPT, UR5, -UR4, URZ ;  /* 0x8000000405067290 */ /* 0x000fe4000fffe0ff */
[----:B------:R-:W-:Y:S02]  /*1a50*/  UIADD3 UR4, UPT, UPT, -UR5, UR4, URZ ;  /* 0x0000000405047290 */ /* 0x000fe4000fffe1ff */
[----:B------:R-:W-:Y:S02]  /*1a60*/  UIMAD UR20, UR6, UR10, UR20 ;  /* 0x0000000a061472a4 */ /* 0x000fe4000f8e0214 */
[----:B------:R-:W-:-:S12]  /*1a70*/  UIMAD UR28, UR4, UR12, UR28 ;  /* 0x0000000c041c72a4 */ /* 0x000fd8000f8e021c */
.L_x_20:
[----:B------:R-:W-:Y:S05]  /*1a80*/  BRA.U !UP6, `(.L_x_21) ;  /* 0x000000010e0c7547 */ /* 0x000fea000b800000 */
[----:B------:R-:W-:Y:S01]  /*1a90*/  UCGABAR_WAIT ;  /* 0x0000000000007dc7 */ /* 0x000fe20008000000 */
[----:B------:R-:W-:Y:S01]  /*1aa0*/  CCTL.IVALL ;  /* 0x00000000ff00798f */ /* 0x000fe20002000000 */
[----:B------:R-:W-:Y:S05]  /*1ab0*/  BRA `(.L_x_22) ;  /* 0x0000000000047947 */ /* 0x000fea0003800000 */
.L_x_21:
[----:B------:R-:W-:Y:S06]  /*1ac0*/  BAR.SYNC.DEFER_BLOCKING 0x0 ;  /* 0x0000000000007b1d */ /* 0x000fec0000010000 */
.L_x_22:
[----:B------:R-:W-:Y:S05]  /*1ad0*/  BRA.U UP0, `(.L_x_23) ;  /* 0x0000001d00487547 */ /* 0x000fea000b800000 */
[----:B------:R-:W2:Y:S01]  /*1ae0*/  LDCU UR6, c[0x0][0x38c] ;  /* 0x00007180ff0677ac */ /* 0x000ea20008000800 */
[----:B------:R-:W3:Y:S01]  /*1af0*/  S2UR UR8, SR_CgaCtaId ;  /* 0x00000000000879c3 */ /* 0x000ee20000008800 */
[----:B------:R-:W-:Y:S01]  /*1b00*/  PLOP3.LUT P2, PT, PT, PT, UP4, 0x80, 0x8 ;  /* 0x000000000008781c */ /* 0x000fe20003f4f048 */
[----:B------:R-:W-:Y:S01]  /*1b10*/  IMAD.MOV.U32 R12, RZ, RZ, 0x1 ;  /* 0x00000001ff0c7424 */ /* 0x000fe200078e00ff */
[----:B------:R-:W-:Y:S01]  /*1b20*/  UMOV UR7, 0x400 ;  /* 0x0000040000077882 */ /* 0x000fe20000000000 */
[----:B------:R-:W-:Y:S01]  /*1b30*/  UISETP.NE.AND UP1, UPT, UR21, URZ, UPT ;  /* 0x000000ff1500728c */ /* 0x000fe2000bf25270 */
[----:B------:R-:W-:Y:S02]  /*1b40*/  ISETP.NE.AND P3, PT, R3, RZ, P4 ;  /* 0x000000ff0300720c */ /* 0x000fe40002765270 */
[----:B------:R-:W-:Y:S02]  /*1b50*/  CS2R R10, SRZ ;  /* 0x00000000000a7805 */ /* 0x000fe4000001ff00 */
[----:B------:R-:W-:Y:S01]  /*1b60*/  PLOP3.LUT P2, PT, P2, PT, PT, 0x8, 0x80 ;  /* 0x000000000080781c */ /* 0x000fe2000174e170 */
[----:B------:R-:W-:Y:S01]  /*1b70*/  IMAD.MOV.U32 R9, RZ, RZ, RZ ;  /* 0x000000ffff097224 */ /* 0x000fe200078e00ff */
[----:B------:R-:W4:Y:S01]  /*1b80*/  LDCU UR55, c[0x0][0x370] ;  /* 0x00006e00ff3777ac */ /* 0x000f220008000800 */
[----:B------:R-:W-:Y:S01]  /*1b90*/  IMAD.MOV.U32 R8, RZ, RZ, 0x1 ;  /* 0x00000001ff087424 */ /* 0x000fe200078e00ff */
[----:B------:R-:W1:Y:S01]  /*1ba0*/  LDCU.64 UR30, c[0x0][0x348] ;  /* 0x00006900ff1e77ac */ /* 0x000e620008000a00 */
[----:B--2---:R-:W-:-:S02]  /*1bb0*/  UIADD3 UR5, UPT, UPT, UR6, 0x3f, URZ ;  /* 0x0000003f06057890 */ /* 0x004fc4000fffe0ff */
[----:B------:R-:W-:Y:S02]  /*1bc0*/  USHF.R.U32.HI UR61, URZ, 0x9, UR48 ;  /* 0x00000009ff3d7899 */ /* 0x000fe40008011630 */
[----:B------:R-:W-:Y:S02]  /*1bd0*/  USHF.R.S32.HI UR4, URZ, 0x1f, UR5 ;  /* 0x0000001fff047899 */ /* 0x000fe40008011405 */
[----:B------:R-:W-:Y:S02]  /*1be0*/  UIADD3 UR60, UPT, UPT, UR62, UR60, URZ ;  /* 0x0000003c3e3c7290 */ /* 0x000fe4000fffe0ff */
[----:B------:R-:W-:Y:S02]  /*1bf0*/  ULEA.HI UR4, UR4, UR5, URZ, 0x6 ;  /* 0x0000000504047291 */ /* 0x000fe4000f8f30ff */
[----:B---3--:R-:W-:Y:S02]  /*1c00*/  ULEA UR7, UR8, UR7, 0x18 ;  /* 0x0000000708077291 */ /* 0x008fe4000f8ec0ff */
[----:B------:R-:W-:-:S02]  /*1c10*/  USHF.R.S32.HI UR57, URZ, 0x6, UR4 ;  /* 0x00000006ff397899 */ /* 0x000fc40008011404 */
[----:B------:R-:W-:Y:S02]  /*1c20*/  UIADD3 UR4, UPT, UPT, UR6, -0x1, URZ ;  /* 0xffffffff06047890 */ /* 0x000fe4000fffe0ff */
[----:B------:R-:W-:Y:S02]  /*1c30*/  UISETP.LT.U32.AND UP0, UPT, UR57, 0x10, UPT ;  /* 0x000000103900788c */ /* 0x000fe4000bf01070 */
[----:B------:R-:W-:Y:S02]  /*1c40*/  UISETP.GE.U32.AND UP2, UPT, UR4, -0x7f, UPT ;  /* 0xffffff810400788c */ /* 0x000fe4000bf46070 */
[----:B------:R-:W-:Y:S02]  /*1c50*/  USEL UR56, UR57, 0x10, UP0 ;  /* 0x0000001039387887 */ /* 0x000fe40008000000 */
[----:B------:R-:W-:Y:S02]  /*1c60*/  UIADD3 UR63, UPT, UPT, UR6, 0x7e, URZ ;  /* 0x0000007e063f7890 */ /* 0x000fe4000fffe0ff */
[----:B------:R-:W-:Y:S01]  /*1c70*/  UIADD3 UR4, UPT, UPT, UR56, -0x1, URZ ;  /* 0xffffffff38047890 */ /* 0x000fe2000fffe0ff */
[----:B------:R-:W2:Y:S04]  /*1c80*/  LDCU UR54, c[0x0][0x374] ;  /* 0x00006e80ff3677ac */ /* 0x000ea80008000800 */
[----:B------:R-:W-:-:S02]  /*1c90*/  @UP2 UIADD3 UR4, UPT, UPT, UR56, URZ, URZ ;  /* 0x000000ff38042290 */ /* 0x000fc4000fffe0ff */
[----:B------:R-:W-:Y:S02]  /*1ca0*/  USEL UR37, UR52, 0x2, UP1 ;  /* 0x0000000234257887 */ /* 0x000fe40008800000 */
[----:B------:R-:W-:Y:S02]  /*1cb0*/  UIADD3 UR50, UPT, UPT, UR7, 0x32800, UR48 ;  /* 0x0003280007327890 */ /* 0x000fe4000fffe030 */
[----:B------:R-:W-:Y:S02]  /*1cc0*/  UIADD3 UR59, UPT, UPT, UR57, -UR56, URZ ;  /* 0x80000038393b7290 */ /* 0x000fe4000fffe0ff */
[----:B------:R-:W-:Y:S02]  /*1cd0*/  UIADD3 UR49, UPT, UPT, UR4, 0x1, URZ ;  /* 0x0000000104317890 */ /* 0x000fe4000fffe0ff */
[----:B------:R-:W-:Y:S01]  /*1ce0*/  UIADD3 UR58, UPT, UPT, -UR4, URZ, URZ ;  /* 0x000000ff043a7290 */ /* 0x000fe2000fffe1ff */
[----:B-1--4-:R-:W-:-:S11]  /*1cf0*/  UMOV UR14, URZ ;  /* 0x000000ff000e7c82 */ /* 0x012fd60008000000 */
.L_x_47:
[----:B-1----:R-:W1:Y:S02]  /*1d00*/  S2UR UR4, SR_CgaCtaId ;  /* 0x00000000000479c3 */ /* 0x002e640000008800 */
[----:B-1----:R-:W-:-:S09]  /*1d10*/  UISETP.NE.AND UP0, UPT, UR4, URZ, UPT ;  /* 0x000000ff0400728c */ /* 0x002fd2000bf05270 */
[----:B---3--:R-:W-:Y:S05]  /*1d20*/  BRA.U UP0, `(.L_x_24) ;  /* 0x0000000100287547 */ /* 0x008fea000b800000 */
[----:B------:R-:W-:Y:S02]  /*1d30*/  LEA R0, R9, UR7, 0x3 ;  /* 0x0000000709007c11 */ /* 0x000fe4000f8e18ff */
[----:B------:R-:W-:-:S04]  /*1d40*/  SHF.L.U32 R3, R8, 0x1f, RZ ;  /* 0x0000001f08037819 */ /* 0x000fc800000006ff */
[----:B------:R-:W1:Y:S02]  /*1d50*/  SYNCS.PHASECHK.TRANS64.TRYWAIT P0, [R0+URZ+0x190], R3 ;  /* 0x00019003000075a7 */ /* 0x000e6400080011ff */
[----:B-1----:R-:W-:Y:S05]  /*1d60*/  @!P0 BRA `(.L_x_25) ;  /* 0x000000ac005c8947 */ /* 0x002fea0003800000 */
.L_x_164:
[----:B------:R3:W-:Y:S01]  /*1d70*/  SYNCS.ARRIVE.TRANS64.A1T0 RZ, [R0+URZ+0x180], RZ ;  /* 0x000180ff00ff79a7 */ /* 0x0007e200081000ff */
[----:B------:R-:W-:-:S05]  /*1d80*/  VIADD R9, R9, 0x1 ;  /* 0x0000000109097836 */ /* 0x000fca0000000000 */
[----:B------:R-:W-:-:S04]  /*1d90*/  ISETP.NE.AND P0, PT, R9, 0x2, PT ;  /* 0x000000020900780c */ /* 0x000fc80003f05270 */
[----:B-1----:R-:W-:Y:S02]  /*1da0*/  SEL R3, RZ, 0x1, P0 ;  /* 0x00000001ff037807 */ /* 0x002fe40000000000 */
[----:B------:R-:W-:Y:S02]  /*1db0*/  SEL R9, R9, RZ, P0 ;  /* 0x000000ff09097207 */ /* 0x000fe40000000000 */
[----:B------:R-:W-:Y:S02]  /*1dc0*/  LOP3.LUT R8, R8, R3, RZ, 0x3c, !PT ;  /* 0x0000000308087212 */ /* 0x000fe400078e3cff */
.L_x_24:
[----:B------:R-:W-:Y:S01]  /*1dd0*/  ULEA UR4, UR14, UR7, 0x3 ;  /* 0x000000070e047291 */ /* 0x000fe2000f8e18ff */
[----:B---3--:R-:W-:Y:S01]  /*1de0*/  SHF.L.U32 R0, R12, 0x1f, RZ ;  /* 0x0000001f0c007819 */ /* 0x008fe200000006ff */
[----:B------:R-:W-:Y:S02]  /*1df0*/  UISETP.GE.U32.AND UP0, UPT, UR63, 0x7f, UPT ;  /* 0x0000007f3f00788c */ /* 0x000fe4000bf06070 */
[----:B------:R-:W-:Y:S02]  /*1e00*/  ULEA UR35, UR20, UR60, 0x8 ;  /* 0x0000003c14237291 */ /* 0x000fe4000f8e40ff */
[----:B------:R-:W-:Y:S01]  /*1e10*/  ULEA UR19, UR20, UR61, 0x1 ;  /* 0x0000003d14137291 */ /* 0x000fe2000f8e08ff */
[----:B------:R-:W-:Y:S02]  /*1e20*/  UMOV UR12, URZ ;  /* 0x000000ff000c7c82 */ /* 0x000fe40008000000 */
[----:B------:R1:W3:Y:S01]  /*1e30*/  SYNCS.PHASECHK.TRANS64.TRYWAIT P1, [UR4+0x80], R0 ;  /* 0x00008000ff0075a7 */ /* 0x0002e20008021104 */
[----:B------:R-:W-:-:S04]  /*1e40*/  ULEA.HI UR4, UR28, UR28, URZ, 0x1 ;  /* 0x0000001c1c047291 */ /* 0x000fc8000f8f08ff */
[----:B------:R-:W-:Y:S02]  /*1e50*/  USHF.L.U32 UR43, UR4, 0x7, URZ ;  /* 0x00000007042b7899 */ /* 0x000fe400080006ff */
[----:B------:R-:W-:Y:S02]  /*1e60*/  ULOP3.LUT UR27, UR4, 0xfffffffe, URZ, 0xc0, !UPT ;  /* 0xfffffffe041b7892 */ /* 0x000fe4000f8ec0ff */
[----:B------:R-:W-:Y:S02]  /*1e70*/  ULOP3.LUT UR43, UR62, 0xffffff00, UR43, 0xf8, !UPT ;  /* 0xffffff003e2b7892 */ /* 0x000fe4000f8ef82b */
[----:B------:R-:W-:Y:S01]  /*1e80*/  ULOP3.LUT UR27, UR27, 0x1, UR64, 0xf8, !UPT ;  /* 0x000000011b1b7892 */ /* 0x000fe2000f8ef840 */
[----:B------:R-:W-:Y:S11]  /*1e90*/  BRA.U !UP0, `(.L_x_26) ;  /* 0x0000000508247547 */ /* 0x000ff6000b800000 */
[----:B------:R-:W-:Y:S01]  /*1ea0*/  UMOV UR15, UR58 ;  /* 0x0000003a000f7c82 */ /* 0x000fe20008000000 */
[----:B------:R-:W-:Y:S01]  /*1eb0*/  UMOV UR4, UR14 ;  /* 0x0000000e00047c82 */ /* 0x000fe20008000000 */
[----:B------:R-:W-:Y:S01]  /*1ec0*/  UMOV UR28, 0xffffffff ;  /* 0xffffffff001c7882 */ /* 0x000fe20000000000 */
[----:B------:R-:W-:-:S05]  /*1ed0*/  UMOV UR42, URZ ;  /* 0x000000ff002a7c82 */ /* 0x000fca0008000000 */
.L_x_34:
[----:B------:R-:W-:Y:S01]  /*1ee0*/  ULEA UR5, UR4, UR7, 0x3 ;  /* 0x0000000704057291 */ /* 0x000fe2000f8e18ff */
[----:B---3--:R-:W-:Y:S01]  /*1ef0*/  @P4 MOV R2, 0x4c00 ;  /* 0x00004c0000024802 */ /* 0x008fe20000000f00 */
[----:B--23--:R-:W-:Y:S10]  /*1f00*/  @P1 BRA `(.L_x_27) ;  /* 0x00000000000c1947 */ /* 0x00cff40003800000 */
[----:B------:R-:W-:-:S04]  /*1f10*/  SHF.L.U32 R3, R12, 0x1f, RZ ;  /* 0x0000001f0c037819 */ /* 0x000fc800000006ff */
[----:B------:R-:W3:Y:S02]  /*1f20*/  SYNCS.PHASECHK.TRANS64.TRYWAIT P0, [UR5+0x80], R3 ;  /* 0x00008003ff0075a7 */ /* 0x000ee40008001105 */
[----:B---3--:R-:W-:Y:S05]  /*1f30*/  @!P0 BRA `(.L_x_28) ;  /* 0x000000a800fc8947 */ /* 0x008fea0003800000 */
.L_x_27:
[----:B------:R3:W-:Y:S01]  /*1f40*/  @P4 SYNCS.ARRIVE.TRANS64 RZ, [UR5], R2 ;  /* 0x00000002ffff49a7 */ /* 0x0007e20008000005 */
[----:B------:R-:W-:Y:S02]  /*1f50*/  ULOP3.LUT UR6, UR37, 0x2, URZ, 0xfc, !UPT ;  /* 0x0000000225067892 */ /* 0x000fe4000f8efcff */
[----:B------:R-:W-:Y:S02]  /*1f60*/  UIADD3 UR15, UPT, UPT, UR15, 0x1, URZ ;  /* 0x000000010f0f7890 */ /* 0x000fe4000fffe0ff */
[----:B------:R-:W-:Y:S02]  /*1f70*/  UISETP.NE.AND UP0, UPT, UR6, 0x2, UPT ;  /* 0x000000020600788c */ /* 0x000fe4000bf05270 */
[----:B------:R-:W-:Y:S02]  /*1f80*/  UIADD3 UR28, UPT, UPT, UR28, 0x1, URZ ;  /* 0x000000011c1c7890 */ /* 0x000fe4000fffe0ff */
[----:B------:R-:W-:-:S05]  /*1f90*/  UISETP.NE.AND UP4, UPT, UR15, 0x1, UPT ;  /* 0x000000010f00788c */ /* 0x000fca000bf85270 */
[----:B------:R-:W-:Y:S05]  /*1fa0*/  BRA.U UP0, `(.L_x_29) ;  /* 0x0000000100047547 */ /* 0x000fea000b800000 */
[----:B--2---:R-:W-:Y:S05]  /*1fb0*/  BPT.TRAP 0x1 ;  /* 0x000000040000795c */ /* 0x004fea0000300000 */
.L_x_29:
[----:B------:R-:W-:Y:S04]  /*1fc0*/  BSSY.RECONVERGENT B0, `(.L_x_30) ;  /* 0x0000003000007945 */ /* 0x000fe80003800200 */
[----:B------:R-:W-:Y:S05]  /*1fd0*/  @!P3 BRA `(.L_x_31) ;  /* 0x000000000004b947 */ /* 0x000fea0003800000 */
[----:B--2---:R-:W-:Y:S05]  /*1fe0*/  BPT.TRAP 0x1 ;  /* 0x000000040000795c */ /* 0x004fea0000300000 */
.L_x_31:
[----:B--2---:R-:W-:Y:S05]  /*1ff0*/  BSYNC.RECONVERGENT B0 ;  /* 0x0000000000007941 */ /* 0x004fea0003800200 */
.L_x_30:
[----:B------:R-:W-:Y:S01]  /*2000*/  UIADD3 UR6, UPT, UPT, UR4, 0x1, URZ ;  /* 0x0000000104067890 */ /* 0x000fe2000fffe0ff */
[----:B------:R-:W-:Y:S01]  /*2010*/  BSSY.RECONVERGENT B0, `(.L_x_32) ;  /* 0x000002d000007945 */ /* 0x000fe20003800200 */
[----:B------:R-:W-:Y:S02]  /*2020*/  ELECT P0, URZ, PT ;  /* 0x0000000000ff782f */ /* 0x000fe40003800000 */
[----:B------:R-:W-:-:S04]  /*2030*/  UISETP.NE.AND UP0, UPT, UR6, 0x10, UPT ;  /* 0x000000100600788c */ /* 0x000fc8000bf05270 */
[----:B------:R-:W-:Y:S02]  /*2040*/  USEL UR8, URZ, 0x1, UP0 ;  /* 0x00000001ff087887 */ /* 0x000fe40008000000 */
[----:B------:R-:W-:-:S04]  /*2050*/  USEL UR14, UR6, URZ, UP0 ;  /* 0x000000ff060e7287 */ /* 0x000fc80008000000 */
[----:B------:R-:W-:Y:S01]  /*2060*/  ULEA UR6, UR14, UR7, 0x3 ;  /* 0x000000070e067291 */ /* 0x000fe2000f8e18ff */
[----:B------:R-:W-:-:S04]  /*2070*/  LOP3.LUT R12, R12, UR8, RZ, 0x3c, !PT ;  /* 0x000000080c0c7c12 */ /* 0x000fc8000f8e3cff */
[----:B-1----:R-:W-:-:S04]  /*2080*/  SHF.L.U32 R0, R12, 0x1f, RZ ;  /* 0x0000001f0c007819 */ /* 0x002fc800000006ff */
[----:B------:R1:W2:Y:S01]  /*2090*/  SYNCS.PHASECHK.TRANS64.TRYWAIT P1, [UR6+0x80], R0 ;  /* 0x00008000ff0075a7 */ /* 0x0002a20008021106 */
[----:B------:R-:W-:Y:S05]  /*20a0*/  @!P0 BRA `(.L_x_33) ;  /* 0x00000000008c8947 */ /* 0x000fea0003800000 */
[----:B------:R-:W-:Y:S02]  /*20b0*/  USHF.L.U32 UR40, UR4, 0xc, URZ ;  /* 0x0000000c04287899 */ /* 0x000fe400080006ff */
[----:B------:R-:W-:Y:S02]  /*20c0*/  UIADD3 UR22, UP3, UPT, UR30, 0x80, URZ ;  /* 0x000000801e167890 */ /* 0x000fe4000ff7e0ff */
[----:B------:R-:W-:Y:S02]  /*20d0*/  UIADD3 UR12, UP2, UPT, UR30, 0x180, URZ ;  /* 0x000001801e0c7890 */ /* 0x000fe4000ff5e0ff */
[----:B------:R-:W-:Y:S02]  /*20e0*/  ULOP3.LUT UR32, UR40, UR39, URZ, 0xfc, !UPT ;  /* 0x0000002728207292 */ /* 0x000fe4000f8efcff */
[----:B------:R-:W-:Y:S02]  /*20f0*/  ULEA UR24, UR4, UR7, 0x9 ;  /* 0x0000000704187291 */ /* 0x000fe4000f8e48ff */
[----:B------:R-:W-:-:S02]  /*2100*/  UIADD3 UR10, UP1, UPT, UR30, 0x280, URZ ;  /* 0x000002801e0a7890 */ /* 0x000fc4000ff3e0ff */
[----:B------:R-:W-:Y:S02]  /*2110*/  ULEA UR16, UR4, UR48, 0xa ;  /* 0x0000003004107291 */ /* 0x000fe4000f8e50ff */
[----:B------:R-:W-:Y:S02]  /*2120*/  UIADD3 UR8, UP0, UPT, UR30, 0x380, URZ ;  /* 0x000003801e087890 */ /* 0x000fe4000ff1e0ff */
[----:B------:R-:W-:Y:S02]  /*2130*/  ULOP3.LUT UR41, UR5, 0xfefffff8, URZ, 0xc0, !UPT ;  /* 0xfefffff805297892 */ /* 0x000fe4000f8ec0ff */
[----:B------:R-:W-:Y:S02]  /*2140*/  UIADD3.X UR23, UPT, UPT, URZ, UR31, URZ, UP3, !UPT ;  /* 0x0000001fff177290 */ /* 0x000fe40009ffe4ff */
[----:B------:R-:W-:Y:S02]  /*2150*/  UIADD3 UR40, UPT, UPT, UR7, 0x10800, UR40 ;  /* 0x0001080007287890 */ /* 0x000fe4000fffe028 */
[----:B------:R-:W-:-:S02]  /*2160*/  UIADD3.X UR13, UPT, UPT, URZ, UR31, URZ, UP2, !UPT ;  /* 0x0000001fff0d7290 */ /* 0x000fc400097fe4ff */
[----:B------:R-:W-:Y:S02]  /*2170*/  UIADD3 UR32, UPT, UPT, UR7, 0x20800, UR32 ;  /* 0x0002080007207890 */ /* 0x000fe4000fffe020 */
[----:B------:R-:W-:Y:S02]  /*2180*/  UPRMT UR6, URZ, 0x5410, UR38 ;  /* 0x00005410ff067896 */ /* 0x000fe40008000026 */
[----:B------:R-:W-:Y:S02]  /*2190*/  UIADD3.X UR11, UPT, UPT, URZ, UR31, URZ, UP1, !UPT ;  /* 0x0000001fff0b7290 */ /* 0x000fe40008ffe4ff */
[----:B------:R-:W-:Y:S02]  /*21a0*/  UIADD3 UR24, UPT, UPT, UR24, 0x30800, URZ ;  /* 0x0003080018187890 */ /* 0x000fe4000fffe0ff */
[----:B------:R-:W-:Y:S02]  /*21b0*/  UIADD3.X UR9, UPT, UPT, URZ, UR31, URZ, UP0, !UPT ;  /* 0x0000001fff097290 */ /* 0x000fe400087fe4ff */
[----:B------:R-:W-:Y:S01]  /*21c0*/  UIADD3 UR16, UPT, UPT, UR7, 0x32800, UR16 ;  /* 0x0003280007107890 */ /* 0x000fe2000fffe010 */
[----:B------:R-:W-:Y:S01]  /*21d0*/  UMOV UR46, 0x0 ;  /* 0x00000000002e7882 */ /* 0x000fe20000000000 */
[----:B------:R-:W-:Y:S01]  /*21e0*/  UMOV UR47, 0x10000000 ;  /* 0x10000000002f7882 */ /* 0x000fe20000000000 */
[----:B------:R-:W-:Y:S01]  /*21f0*/  UMOV UR34, UR42 ;  /* 0x0000002a00227c82 */ /* 0x000fe20008000000 */
[----:B------:R-:W-:Y:S01]  /*2200*/  UMOV UR36, UR44 ;  /* 0x0000002c00247c82 */ /* 0x000fe20008000000 */
[----:B------:R-:W-:Y:S01]  /*2210*/  UMOV UR33, UR41 ;  /* 0x0000002900217c82 */ /* 0x000fe20008000000 */
[----:B------:R-:W-:Y:S01]  /*2220*/  UMOV UR26, URZ ;  /* 0x000000ff001a7c82 */ /* 0x000fe20008000000 */
[----:B------:R-:W-:Y:S01]  /*2230*/  UMOV UR29, UR44 ;  /* 0x0000002c001d7c82 */ /* 0x000fe20008000000 */
[----:B------:R-:W-:Y:S01]  /*2240*/  UMOV UR25, UR41 ;  /* 0x0000002900197c82 */ /* 0x000fe20008000000 */
[----:B------:R4:W-:Y:S01]  /*2250*/  UTMALDG.3D.2CTA [UR40], [UR22], desc[UR46] ;  /* 0x00002e28160075b4 */ /* 0x0009e20008211000 */
[----:B------:R-:W-:Y:S01]  /*2260*/  UMOV UR53, 0xff0000 ;  /* 0x00ff000000357882 */ /* 0x000fe20000000000 */
[----:B------:R-:W-:Y:S01]  /*2270*/  UMOV UR20, UR28 ;  /* 0x0000001c00147c82 */ /* 0x000fe20008000000 */
[----:B------:R-:W-:Y:S01]  /*2280*/  UMOV UR21, UR44 ;  /* 0x0000002c00157c82 */ /* 0x000fe20008000000 */
[----:B------:R-:W-:Y:S01]  /*2290*/  UMOV UR17, UR41 ;  /* 0x0000002900117c82 */ /* 0x000fe20008000000 */
[----:B------:R4:W-:Y:S01]  /*22a0*/  UTMALDG.3D.MULTICAST.2CTA [UR32], [UR12], UR6, desc[UR46] ;  /* 0x00002e200c0073b4 */ /* 0x0009e20008211806 */
[----:B------:R4:W-:Y:S01]  /*22b0*/  UTMALDG.4D.2CTA [UR24], [UR10], desc[UR46] ;  /* 0x00002e180a0075b4 */ /* 0x0009e20008219000 */
[----:B------:R4:W-:Y:S02]  /*22c0*/  UTMALDG.4D.MULTICAST.2CTA [UR16], [UR8], UR53, desc[UR46] ;  /* 0x00002e10080073b4 */ /* 0x0009e40008219835 */
[----:B----4-:R-:W-:Y:S01]  /*22d0*/  NOP ;  /* 0x0000000000007918 */ /* 0x010fe20000000000 */
.L_x_33:
[----:B------:R-:W-:Y:S05]  /*22e0*/  BSYNC.RECONVERGENT B0 ;  /* 0x0000000000007941 */ /* 0x000fea0003800200 */
.L_x_32:
[----:B------:R-:W-:Y:S01]  /*22f0*/  UIADD3 UR42, UPT, UPT, UR42, 0x40, URZ ;  /* 0x000000402a2a7890 */ /* 0x000fe2000fffe0ff */
[----:B------:R-:W-:Y:S01]  /*2300*/  UMOV UR4, UR14 ;  /* 0x0000000e00047c82 */ /* 0x000fe20008000000 */
[----:B------:R-:W-:Y:S01]  /*2310*/  UMOV UR12, UR49 ;  /* 0x00000031000c7c82 */ /* 0x000fe20008000000 */
[----:B------:R-:W-:Y:S09]  /*2320*/  BRA.U UP4, `(.L_x_34) ;  /* 0xfffffff904ec7547 */ /* 0x000ff2000b83ffff */
.L_x_26:
[----:B------:R-:W-:Y:S01]  /*2330*/  ULEA UR4, UR14, UR7, 0x3 ;  /* 0x000000070e047291 */ /* 0x000fe2000f8e18ff */
[----:B-1----:R-:W-:Y:S01]  /*2340*/  SHF.L.U32 R0, R12, 0x1f, RZ ;  /* 0x0000001f0c007819 */ /* 0x002fe200000006ff */
[----:B------:R-:W-:Y:S01]  /*2350*/  @!P2 SYNCS.ARRIVE.TRANS64.A1T0 RZ, [UR7+0x148], RZ ;  /* 0x000148ffffffa9a7 */ /* 0x000fe20008100007 */
[----:B------:R-:W-:-:S06]  /*2360*/  UISETP.GT.AND UP0, UPT, UR57, UR56, UPT ;  /* 0x000000383900728c */ /* 0x000fcc000bf04270 */
[----:B--23--:R1:W2:Y:S03]  /*2370*/  SYNCS.PHASECHK.TRANS64.TRYWAIT P1, [UR4+0x80], R0 ;  /* 0x00008000ff0075a7 */ /* 0x00c2a60008021104 */
[----:B------:R-:W-:Y:S05]  /*2380*/  BRA.U !UP0, `(.L_x_35) ;  /* 0x0000000508147547 */ /* 0x000fea000b800000 */
[----:B------:R-:W-:Y:S01]  /*2390*/  UIADD3 UR15, UPT, UPT, UR59, UR12, URZ ;  /* 0x0000000c3b0f7290 */ /* 0x000fe2000fffe0ff */
[----:B------:R-:W-:-:S11]  /*23a0*/  UMOV UR5, UR14 ;  /* 0x0000000e00057c82 */ /* 0x000fd60008000000 */
.L_x_43:
[----:B------:R-:W-:Y:S01]  /*23b0*/  ULEA UR6, UR5, UR7, 0x3 ;  /* 0x0000000705067291 */ /* 0x000fe2000f8e18ff */
[----:B--2---:R-:W-:Y:S01]  /*23c0*/  @P4 MOV R2, 0x4c00 ;  /* 0x00004c0000024802 */ /* 0x004fe20000000f00 */
[----:B--23--:R-:W-:Y:S10]  /*23d0*/  @P1 BRA `(.L_x_36) ;  /* 0x00000000000c1947 */ /* 0x00cff40003800000 */
[----:B------:R-:W-:-:S04]  /*23e0*/  SHF.L.U32 R3, R12, 0x1f, RZ ;  /* 0x0000001f0c037819 */ /* 0x000fc800000006ff */
[----:B------:R-:W2:Y:S02]  /*23f0*/  SYNCS.PHASECHK.TRANS64.TRYWAIT P0, [UR6+0x80], R3 ;  /* 0x00008003ff0075a7 */ /* 0x000ea40008001106 */
[----:B--2---:R-:W-:Y:S05]  /*2400*/  @!P0 BRA `(.L_x_37) ;  /* 0x000000a400e08947 */ /* 0x004fea0003800000 */
.L_x_36:
[----:B------:R2:W-:Y:S01]  /*2410*/  @P4 SYNCS.ARRIVE.TRANS64 RZ, [UR6], R2 ;  /* 0x00000002ffff49a7 */ /* 0x0005e20008000006 */
[----:B------:R-:W-:-:S04]  /*2420*/  ULOP3.LUT UR4, UR37, 0x2, URZ, 0xfc, !UPT ;  /* 0x0000000225047892 */ /* 0x000fc8000f8efcff */
[----:B------:R-:W-:-:S09]  /*2430*/  UISETP.NE.AND UP0, UPT, UR4, 0x2, UPT ;  /* 0x000000020400788c */ /* 0x000fd2000bf05270 */
[----:B------:R-:W-:Y:S05]  /*2440*/  BRA.U UP0, `(.L_x_38) ;  /* 0x0000000100047547 */ /* 0x000fea000b800000 */
[----:B------:R-:W-:Y:S05]  /*2450*/  BPT.TRAP 0x1 ;  /* 0x000000040000795c */ /* 0x000fea0000300000 */
.L_x_38:
[----:B------:R-:W-:Y:S04]  /*2460*/  BSSY.RECONVERGENT B0, `(.L_x_39) ;  /* 0x0000003000007945 */ /* 0x000fe80003800200 */
[----:B------:R-:W-:Y:S05]  /*2470*/  @!P3 BRA `(.L_x_40) ;  /* 0x000000000004b947 */ /* 0x000fea0003800000 */
[----:B------:R-:W-:Y:S05]  /*2480*/  BPT.TRAP 0x1 ;  /* 0x000000040000795c */ /* 0x000fea0000300000 */
.L_x_40:
[----:B------:R-:W-:Y:S05]  /*2490*/  BSYNC.RECONVERGENT B0 ;  /* 0x0000000000007941 */ /* 0x000fea0003800200 */
.L_x_39:
        /* <DEDUP_REMOVED lines=9> */
[----:B------:R1:W3:Y:S01]  /*2530*/  SYNCS.PHASECHK.TRANS64.TRYWAIT P1, [UR4+0x80], R0 ;  /* 0x00008000ff0075a7 */ /* 0x0002e20008021104 */
[----:B------:R-:W-:Y:S05]  /*2540*/  @!P0 BRA `(.L_x_42) ;  /* 0x0000000000908947 */ /* 0x000fea0003800000 */
[----:B------:R-:W-:Y:S02]  /*2550*/  USHF.L.U32 UR40, UR5, 0xc, URZ ;  /* 0x0000000c05287899 */ /* 0x000fe400080006ff */
[----:B------:R-:W-:Y:S02]  /*2560*/  UIADD3 UR22, UP3, UPT, UR30, 0x80, URZ ;  /* 0x000000801e167890 */ /* 0x000fe4000ff7e0ff */
[----:B------:R-:W-:Y:S02]  /*2570*/  UIADD3 UR20, UP2, UPT, UR30, 0x180, URZ ;  /* 0x000001801e147890 */ /* 0x000fe4000ff5e0ff */
[----:B------:R-:W-:Y:S02]  /*2580*/  ULOP3.LUT UR32, UR39, UR40, URZ, 0xfc, !UPT ;  /* 0x0000002827207292 */ /* 0x000fe4000f8efcff */
[----:B------:R-:W-:Y:S02]  /*2590*/  ULEA UR8, UR5, UR7, 0x9 ;  /* 0x0000000705087291 */ /* 0x000fe4000f8e48ff */
[----:B------:R-:W-:-:S02]  /*25a0*/  UIADD3 UR28, UP1, UPT, UR30, 0x280, URZ ;  /* 0x000002801e1c7890 */ /* 0x000fc4000ff3e0ff */
[----:B------:R-:W-:Y:S02]  /*25b0*/  UIADD3 UR24, UP0, UPT, UR30, 0x380, URZ ;  /* 0x000003801e187890 */ /* 0x000fe4000ff1e0ff */
[----:B------:R-:W-:Y:S02]  /*25c0*/  USHF.L.U32 UR42, UR12, 0x6, URZ ;  /* 0x000000060c2a7899 */ /* 0x000fe400080006ff */
        /* <DEDUP_REMOVED lines=8> */
[----:B------:R-:W-:Y:S02]  /*2650*/  ULEA UR16, UR5, UR50, 0xa ;  /* 0x0000003205107291 */ /* 0x000fe4000f8e50ff */
[----:B------:R-:W-:Y:S01]  /*2660*/  UIADD3.X UR25, UPT, UPT, URZ, UR31, URZ, UP0, !UPT ;  /* 0x0000001fff197290 */ /* 0x000fe200087fe4ff */
[----:B------:R-:W-:Y:S01]  /*2670*/  UMOV UR46, 0x0 ;  /* 0x00000000002e7882 */ /* 0x000fe20000000000 */
[----:B------:R-:W-:Y:S01]  /*2680*/  UMOV UR47, 0x10000000 ;  /* 0x10000000002f7882 */ /* 0x000fe20000000000 */
[----:B------:R-:W-:Y:S01]  /*2690*/  UMOV UR36, UR44 ;  /* 0x0000002c00247c82 */ /* 0x000fe20008000000 */
[----:B------:R-:W-:Y:S01]  /*26a0*/  UMOV UR33, UR41 ;  /* 0x0000002900217c82 */ /* 0x000fe20008000000 */
[----:B------:R-:W-:Y:S01]  /*26b0*/  UMOV UR34, UR42 ;  /* 0x0000002a00227c82 */ /* 0x000fe20008000000 */
[----:B------:R-:W-:Y:S01]  /*26c0*/  UTMALDG.3D.2CTA [UR40], [UR22], desc[UR46] ;  /* 0x00002e28160075b4 */ /* 0x000fe20008211000 */
[----:B------:R-:W-:Y:S01]  /*26d0*/  UMOV UR10, URZ ;  /* 0x000000ff000a7c82 */ /* 0x000fe20008000000 */
[----:B------:R-:W-:Y:S01]  /*26e0*/  UMOV UR11, UR27 ;  /* 0x0000001b000b7c82 */ /* 0x000fe20008000000 */
[----:B------:R-:W-:Y:S01]  /*26f0*/  UMOV UR13, UR44 ;  /* 0x0000002c000d7c82 */ /* 0x000fe20008000000 */
[----:B------:R-:W-:Y:S01]  /*2700*/  UMOV UR9, UR41 ;  /* 0x0000002900097c82 */ /* 0x000fe20008000000 */
[----:B------:R-:W-:Y:S01]  /*2710*/  UMOV UR26, 0xff0000 ;  /* 0x00ff0000001a7882 */ /* 0x000fe20000000000 */
[----:B------:R-:W-:Y:S01]  /*2720*/  UMOV UR17, UR41 ;  /* 0x0000002900117c82 */ /* 0x000fe20008000000 */
[----:B------:R4:W-:Y:S01]  /*2730*/  UTMALDG.3D.MULTICAST.2CTA [UR32], [UR20], UR4, desc[UR46] ;  /* 0x00002e20140073b4 */ /* 0x0009e20008211804 */
[----:B------:R1:W-:Y:S01]  /*2740*/  UTMALDG.4D.2CTA [UR8], [UR28], desc[UR46] ;  /* 0x00002e081c0075b4 */ /* 0x0003e20008219000 */
[----:B----4-:R-:W-:Y:S01]  /*2750*/  UMOV UR20, UR12 ;  /* 0x0000000c00147c82 */ /* 0x010fe20008000000 */
[----:B------:R-:W-:-:S02]  /*2760*/  UMOV UR21, UR44 ;  /* 0x0000002c00157c82 */ /* 0x000fc40008000000 */
[----:B------:R1:W-:Y:S02]  /*2770*/  UTMALDG.4D.MULTICAST.2CTA [UR16], [UR24], UR26, desc[UR46] ;  /* 0x00002e10180073b4 */ /* 0x0003e4000821981a */
[----:B-1----:R-:W-:Y:S01]  /*2780*/  NOP ;  /* 0x0000000000007918 */ /* 0x002fe20000000000 */
.L_x_42:
[----:B------:R-:W-:Y:S05]  /*2790*/  BSYNC.RECONVERGENT B0 ;  /* 0x0000000000007941 */ /* 0x000fea0003800200 */
.L_x_41:
[----:B------:R-:W-:Y:S01]  /*27a0*/  UIADD3 UR12, UPT, UPT, UR12, 0x1, URZ ;  /* 0x000000010c0c7890 */ /* 0x000fe2000fffe0ff */
[----:B------:R-:W-:-:S03]  /*27b0*/  UMOV UR5, UR14 ;  /* 0x0000000e00057c82 */ /* 0x000fc60008000000 */
[----:B------:R-:W-:-:S09]  /*27c0*/  UISETP.NE.AND UP0, UPT, UR12, UR15, UPT ;  /* 0x0000000f0c00728c */ /* 0x000fd2000bf05270 */
[----:B------:R-:W-:Y:S05]  /*27d0*/  BRA.U UP0, `(.L_x_43) ;  /* 0xfffffff900f47547 */ /* 0x000fea000b83ffff */
.L_x_35:
[C---:B------:R-:W-:Y:S01]  /*27e0*/  LEA R3, R11.reuse, UR7, 0x3 ;  /* 0x000000070b037c11 */ /* 0x040fe2000f8e18ff */
[----:B------:R-:W-:Y:S01]  /*27f0*/  NOP ;  /* 0x0000000000007918 */ /* 0x000fe20000000000 */
[----:B-1----:R-:W-:Y:S02]  /*2800*/  SHF.L.U32 R0, R10, 0x1f, RZ ;  /* 0x0000001f0a007819 */ /* 0x002fe400000006ff */
[----:B------:R-:W-:Y:S02]  /*2810*/  LEA R5, R11, UR7, 0x4 ;  /* 0x000000070b057c11 */ /* 0x000fe4000f8e20ff */
[----:B------:R-:W1:Y:S02]  /*2820*/  SYNCS.PHASECHK.TRANS64.TRYWAIT P0, [R3+URZ+0x150], R0 ;  /* 0x00015000030075a7 */ /* 0x000e6400080011ff */
[----:B-1----:R-:W-:Y:S05]  /*2830*/  @!P0 BRA `(.L_x_44) ;  /* 0x000000a000ec8947 */ /* 0x002fea0003800000 */
.L_x_167:
[----:B------:R-:W4:Y:S01]  /*2840*/  LDS.128 R4, [R5+0x1b0] ;  /* 0x0001b00005047984 */ /* 0x000f220000000c00 */
[----:B------:R-:W-:Y:S01]  /*2850*/  UISETP.GE.AND UP0, UPT, UR45, 0x1, UPT ;  /* 0x000000012d00788c */ /* 0x000fe2000bf06270 */
[----:B------:R-:W-:Y:S01]  /*2860*/  @!PT LDS RZ, [RZ] ;  /* 0x00000000fffff984 */ /* 0x000fe20000000800 */
[----:B------:R-:W-:Y:S01]  /*2870*/  @!PT LDS RZ, [RZ] ;  /* 0x00000000fffff984 */ /* 0x000fe20000000800 */
[----:B------:R-:W-:Y:S01]  /*2880*/  @!PT LDS RZ, [RZ] ;  /* 0x00000000fffff984 */ /* 0x000fe20000000800 */
[----:B------:R-:W-:Y:S01]  /*2890*/  @!PT LDS RZ, [RZ] ;  /* 0x00000000fffff984 */ /* 0x000fe20000000800 */
[----:B------:R1:W-:Y:S06]  /*28a0*/  MEMBAR.ALL.CTA ;  /* 0x0000000000007992 */ /* 0x0003ec0000008000 */
[----:B-1----:R-:W1:Y:S01]  /*28b0*/  FENCE.VIEW.ASYNC.S ;  /* 0x00000000000073c6 */ /* 0x002e620000000000 */
[----:B----4-:R-:W-:-:S13]  /*28c0*/  LOP3.LUT P0, RZ, R6, 0x1, RZ, 0xc0, !PT ;  /* 0x0000000106ff7812 */ /* 0x010fda000780c0ff */
[----:B-1----:R-:W-:Y:S01]  /*28d0*/  VOTEU.ANY UP1, P0 ;  /* 0x0000000000ff7886 */ /* 0x002fe20000020100 */
[----:B------:R-:W-:-:S13]  /*28e0*/  PLOP3.LUT P0, PT, PT, PT, UP1, 0x80, 0x8 ;  /* 0x000000000008781c */ /* 0x000fda0003f0f018 */
[----:B------:R-:W-:Y:S02]  /*28f0*/  @P0 LOP3.LUT R0, R5, 0xffff, RZ, 0xc0, !PT ;  /* 0x0000ffff05000812 */ /* 0x000fe400078ec0ff */
[----:B--2---:R-:W-:Y:S02]  /*2900*/  @P0 MOV R2, R4 ;  /* 0x0000000400020202 */ /* 0x004fe40000000f00 */
[----:B------:R-:W-:Y:S01]  /*2910*/  @P0 R2UR UR5, R0 ;  /* 0x00000000000502ca */ /* 0x000fe200000e0000 */
[----:B------:R-:W-:Y:S01]  /*2920*/  VIADD R0, R3, 0x160 ;  /* 0x0000016003007836 */ /* 0x000fe20000000000 */
[----:B------:R-:W-:Y:S02]  /*2930*/  @P0 SHF.R.U32.HI R4, RZ, 0x10, R5 ;  /* 0x00000010ff040819 */ /* 0x000fe40000011605 */
[----:B------:R-:W-:Y:S02]  /*2940*/  @P0 R2UR UR6, R2 ;  /* 0x00000000020602ca */ /* 0x000fe400000e0000 */
[----:B------:R-:W-:-:S02]  /*2950*/  PRMT R0, RZ, 0x654, R0 ;  /* 0x00000654ff007816 */ /* 0x000fc40000000000 */
[----:B------:R-:W-:Y:S02]  /*2960*/  @P0 R2UR UR4, R4 ;  /* 0x00000000040402ca */ /* 0x000fe400000e0000 */
[----:B------:R1:W-:Y:S03]  /*2970*/  SYNCS.ARRIVE.TRANS64.RED.A1T0 RZ, [R0+URZ], RZ ;  /* 0x000000ff00ff79a7 */ /* 0x0003e600081004ff */
[----:B------:R-:W-:-:S04]  /*2980*/  @UP1 UMOV UR51, UR5 ;  /* 0x0000000500331c82 */ /* 0x000fc80008000000 */
[----:B------:R-:W-:-:S04]  /*2990*/  @UP1 UMOV UR52, UR6 ;  /* 0x0000000600341c82 */ /* 0x000fc80008000000 */
[----:B------:R-:W-:Y:S01]  /*29a0*/  @UP1 UMOV UR44, UR4 ;  /* 0x00000004002c1c82 */ /* 0x000fe20008000000 */
[----:B------:R-:W-:Y:S05]  /*29b0*/  BRA.U !UP0, `(.L_x_45) ;  /* 0x0000000108d47547 */ /* 0x000fea000b800000 */
[----:B------:R-:W2:Y:S01]  /*29c0*/  LDCU.128 UR20, c[0x0][0xf10] ;  /* 0x0001e200ff1477ac */ /* 0x000ea20008000c00 */
[----:B------:R-:W4:Y:S01]  /*29d0*/  LDCU UR19, c[0x0][0xf20] ;  /* 0x0001e400ff1377ac */ /* 0x000f220008000800 */
[----:B------:R-:W3:Y:S01]  /*29e0*/  LDCU UR15, c[0x0][0xf0c] ;  /* 0x0001e180ff0f77ac */ /* 0x000ee20008000800 */
[----:B------:R-:W1:Y:S01]  /*29f0*/  LDCU.64 UR8, c[0x0][0xf28] ;  /* 0x0001e500ff0877ac */ /* 0x000e620008000a00 */
[----:B------:R-:W-:Y:S02]  /*2a00*/  UISETP.NE.AND UP3, UPT, UR45, 0x1, UPT ;  /* 0x000000012d00788c */ /* 0x000fe4000bf65270 */
[----:B--2---:R-:W-:Y:S02]  /*2a10*/  UIMAD.WIDE.U32 UR10, UR54, UR23, URZ ;  /* 0x00000017360a72a5 */ /* 0x004fe4000f8e00ff */
[----:B------:R-:W-:Y:S02]  /*2a20*/  UIMAD.WIDE.U32 UR4, UR55, UR20, URZ ;  /* 0x00000014370472a5 */ /* 0x000fe4000f8e00ff */
[----:B------:R-:W-:-:S02]  /*2a30*/  UISETP.NE.AND UP0, UPT, UR22, 0x1, UPT ;  /* 0x000000011600788c */ /* 0x000fc4000bf05270 */
[----:B------:R-:W-:Y:S01]  /*2a40*/  UIMAD.WIDE.U32 UR16, UR51, UR23, URZ ;  /* 0x00000017331072a5 */ /* 0x000fe2000f8e00ff */
[----:B------:R-:W-:Y:S02]  /*2a50*/  UMOV UR10, UR11 ;  /* 0x0000000b000a7c82 */ /* 0x000fe40008000000 */
[----:B------:R-:W-:Y:S01]  /*2a60*/  UMOV UR4, UR5 ;  /* 0x0000000500047c82 */ /* 0x000fe20008000000 */
[----:B----4-:R-:W-:Y:S02]  /*2a70*/  USHF.R.U32.HI UR10, URZ, UR19, UR10 ;  /* 0x00000013ff0a7299 */ /* 0x010fe4000801160a */
[----:B---3--:R-:W-:Y:S02]  /*2a80*/  UISETP.NE.AND UP2, UPT, UR15, 0x1, UPT ;  /* 0x000000010f00788c */ /* 0x008fe4000bf45270 */
[----:B------:R-:W-:Y:S02]  /*2a90*/  USHF.R.U32.HI UR4, URZ, UR21, UR4 ;  /* 0x00000015ff047299 */ /* 0x000fe40008011604 */
[----:B------:R-:W-:-:S02]  /*2aa0*/  USEL UR5, UR54, UR10, !UP0 ;  /* 0x0000000a36057287 */ /* 0x000fc4000c000000 */
[----:B------:R-:W-:Y:S02]  /*2ab0*/  USEL UR6, UR55, UR4, !UP2 ;  /* 0x0000000437067287 */ /* 0x000fe4000d000000 */
[----:B-1----:R-:W-:Y:S01]  /*2ac0*/  UIMAD.WIDE.U32 UR10, UR5, UR8, URZ ;  /* 0x00000008050a72a5 */ /* 0x002fe2000f8e00ff */
[----:B------:R-:W-:Y:S01]  /*2ad0*/  UMOV UR4, UR17 ;  /* 0x0000001100047c82 */ /* 0x000fe20008000000 */
[----:B------:R-:W-:Y:S02]  /*2ae0*/  UIMAD.WIDE.U32 UR12, UR52, UR20, URZ ;  /* 0x00000014340c72a5 */ /* 0x000fe4000f8e00ff */
[----:B------:R-:W-:-:S03]  /*2af0*/  UIMAD.WIDE.U32 UR16, UR6, UR8, URZ ;  /* 0x00000008061072a5 */ /* 0x000fc6000f8e00ff */
[----:B------:R-:W-:Y:S01]  /*2b00*/  UMOV UR10, UR11 ;  /* 0x0000000b000a7c82 */ /* 0x000fe20008000000 */
[----:B------:R-:W-:Y:S02]  /*2b10*/  USHF.R.U32.HI UR4, URZ, UR19, UR4 ;  /* 0x00000013ff047299 */ /* 0x000fe40008011604 */
[----:B------:R-:W-:Y:S01]  /*2b20*/  @UP3 USHF.R.U32.HI UR5, URZ, UR9, UR10 ;  /* 0x00000009ff053299 */ /* 0x000fe2000801160a */
[----:B------:R-:W-:Y:S01]  /*2b30*/  UMOV UR12, UR13 ;  /* 0x0000000d000c7c82 */ /* 0x000fe20008000000 */
[----:B------:R-:W-:Y:S01]  /*2b40*/  UMOV UR16, UR17 ;  /* 0x0000001100107c82 */ /* 0x000fe20008000000 */
[----:B------:R-:W-:Y:S02]  /*2b50*/  USHF.R.U32.HI UR21, URZ, UR21, UR12 ;  /* 0x00000015ff157299 */ /* 0x000fe4000801160c */
[----:B------:R-:W-:Y:S02]  /*2b60*/  USEL UR4, UR51, UR4, !UP0 ;  /* 0x0000000433047287 */ /* 0x000fe4000c000000 */
[----:B------:R-:W-:-:S02]  /*2b70*/  @UP3 USHF.R.U32.HI UR6, URZ, UR9, UR16 ;  /* 0x00000009ff063299 */ /* 0x000fc40008011610 */
[----:B------:R-:W-:Y:S02]  /*2b80*/  UIMAD UR10, UR45, UR5, URZ ;  /* 0x000000052d0a72a4 */ /* 0x000fe4000f8e02ff */
[----:B------:R-:W-:Y:S02]  /*2b90*/  USEL UR5, UR52, UR21, !UP2 ;  /* 0x0000001534057287 */ /* 0x000fe4000d000000 */
[----:B------:R-:W-:Y:S02]  /*2ba0*/  UIMAD UR12, UR45, UR6, URZ ;  /* 0x000000062d0c72a4 */ /* 0x000fe4000f8e02ff */
[----:B------:R-:W-:Y:S02]  /*2bb0*/  UISETP.GE.AND UP0, UPT, UR4, UR10, UPT ;  /* 0x0000000a0400728c */ /* 0x000fe4000bf06270 */
[----:B------:R-:W-:Y:S02]  /*2bc0*/  UIMAD.WIDE.U32 UR10, UR4, UR8, URZ ;  /* 0x00000008040a72a5 */ /* 0x000fe4000f8e00ff */
[----:B------:R-:W-:-:S02]  /*2bd0*/  UISETP.GE.OR UP0, UPT, UR5, UR12, UP0 ;  /* 0x0000000c0500728c */ /* 0x000fc40008706670 */
[----:B------:R-:W-:Y:S02]  /*2be0*/  UIMAD.WIDE.U32 UR12, UR5, UR8, URZ ;  /* 0x00000008050c72a5 */ /* 0x000fe4000f8e00ff */
[----:B------:R-:W-:Y:S01]  /*2bf0*/  UIADD3 UR12, UPT, UPT, -UR5, URZ, URZ ;  /* 0x000000ff050c7290 */ /* 0x000fe2000fffe1ff */
[----:B------:R-:W-:Y:S01]  /*2c00*/  UMOV UR10, UR11 ;  /* 0x0000000b000a7c82 */ /* 0x000fe20008000000 */
[----:B------:R-:W-:Y:S02]  /*2c10*/  UIADD3 UR11, UPT, UPT, -UR4, URZ, URZ ;  /* 0x000000ff040b7290 */ /* 0x000fe4000fffe1ff */
        /* <DEDUP_REMOVED lines=15> */
.L_x_45:
[----:B------:R-:W2:Y:S02]  /*2d10*/  LDCU UR4, c[0x0][0xf30] ;  /* 0x0001e600ff0477ac */ /* 0x000ea40008000800 */
[----:B--2---:R-:W-:-:S09]  /*2d20*/  UISETP.NE.AND UP0, UPT, UR4, 0x1, UPT ;  /* 0x000000010400788c */ /* 0x004fd2000bf05270 */
[----:B------:R-:W-:Y:S05]  /*2d30*/  BRA.U UP0, `(.L_x_46) ;  /* 0x0000000100447547 */ /* 0x000fea000b800000 */
[----:B------:R-:W2:Y:S01]  /*2d40*/  LDCU.128 UR20, c[0x0][0xf10] ;  /* 0x0001e200ff1477ac */ /* 0x000ea20008000c00 */
[----:B------:R-:W4:Y:S01]  /*2d50*/  LDCU UR10, c[0x0][0xf0c] ;  /* 0x0001e180ff0a77ac */ /* 0x000f220008000800 */
[----:B------:R-:W1:Y:S01]  /*2d60*/  LDCU UR6, c[0x0][0xf20] ;  /* 0x0001e400ff0677ac */ /* 0x000e620008000800 */
[----:B--2---:R-:W-:Y:S02]  /*2d70*/  UIMAD.WIDE.U32 UR8, UR52, UR20, URZ ;  /* 0x00000014340872a5 */ /* 0x004fe4000f8e00ff */
[----:B------:R-:W-:Y:S02]  /*2d80*/  UIMAD.WIDE.U32 UR4, UR51, UR23, URZ ;  /* 0x00000017330472a5 */ /* 0x000fe4000f8e00ff */
[----:B----4-:R-:W-:Y:S02]  /*2d90*/  UISETP.NE.AND UP2, UPT, UR10, 0x1, UPT ;  /* 0x000000010a00788c */ /* 0x010fe4000bf45270 */
[----:B------:R-:W-:Y:S01]  /*2da0*/  UISETP.NE.AND UP0, UPT, UR22, 0x1, UPT ;  /* 0x000000011600788c */ /* 0x000fe2000bf05270 */
[----:B------:R-:W-:-:S02]  /*2db0*/  UMOV UR8, UR9 ;  /* 0x0000000900087c82 */ /* 0x000fc40008000000 */
[----:B------:R-:W-:Y:S01]  /*2dc0*/  UMOV UR4, UR5 ;  /* 0x0000000500047c82 */ /* 0x000fe20008000000 */
[----:B------:R-:W-:Y:S02]  /*2dd0*/  USHF.R.U32.HI UR21, URZ, UR21, UR8 ;  /* 0x00000015ff157299 */ /* 0x000fe40008011608 */
[----:B-1----:R-:W-:Y:S02]  /*2de0*/  USHF.R.U32.HI UR4, URZ, UR6, UR4 ;  /* 0x00000006ff047299 */ /* 0x002fe40008011604 */
[----:B------:R-:W-:Y:S02]  /*2df0*/  USEL UR5, UR52, UR21, !UP2 ;  /* 0x0000001534057287 */ /* 0x000fe4000d000000 */
[----:B------:R-:W-:-:S04]  /*2e00*/  USEL UR4, UR51, UR4, !UP0 ;  /* 0x0000000433047287 */ /* 0x000fc8000c000000 */
[----:B------:R-:W-:Y:S02]  /*2e10*/  UIADD3 UR6, UPT, UPT, UR5, -UR4, URZ ;  /* 0x8000000405067290 */ /* 0x000fe4000fffe0ff */
[----:B------:R-:W-:Y:S02]  /*2e20*/  UIADD3 UR4, UPT, UPT, -UR5, UR4, URZ ;  /* 0x0000000405047290 */ /* 0x000fe4000fffe1ff */
[----:B------:R-:W-:Y:S02]  /*2e30*/  UIMAD UR51, UR6, UR22, UR51 ;  /* 0x00000016063372a4 */ /* 0x000fe4000f8e0233 */
[----:B------:R-:W-:-:S12]  /*2e40*/  UIMAD UR52, UR4, UR10, UR52 ;  /* 0x0000000a043472a4 */ /* 0x000fd8000f8e0234 */
.L_x_46:
[----:B------:R-:W-:Y:S01]  /*2e50*/  VIADD R11, R11, 0x1 ;  /* 0x000000010b0b7836 */ /* 0x000fe20000000000 */
[----:B------:R-:W-:Y:S02]  /*2e60*/  R2UR UR5, R142 ;  /* 0x000000008e0572ca */ /* 0x000fe400000e0000 */
[----:B------:R-:W-:Y:S02]  /*2e70*/  R2UR UR4, R141 ;  /* 0x000000008d0472ca */ /* 0x000fe400000e0000 */
[C---:B------:R-:W-:Y:S02]  /*2e80*/  ISETP.NE.AND P0, PT, R11.reuse, 0x2, PT ;  /* 0x000000020b00780c */ /* 0x040fe40003f05270 */
[----:B------:R-:W-:Y:S02]  /*2e90*/  PLOP3.LUT P2, PT, PT, PT, PT, 0x80, 0x8 ;  /* 0x000000000008781c */ /* 0x000fe40003f4f070 */
[----:B------:R-:W-:Y:S02]  /*2ea0*/  SEL R3, RZ, 0x1, P0 ;  /* 0x00000001ff037807 */ /* 0x000fe40000000000 */
[----:B------:R-:W-:-:S02]  /*2eb0*/  SEL R11, R11, RZ, P0 ;  /* 0x000000ff0b0b7207 */ /* 0x000fc40000000000 */
[----:B------:R-:W-:Y:S01]  /*2ec0*/  LOP3.LUT R10, R10, R3, RZ, 0x3c, !PT ;  /* 0x000000030a0a7212 */ /* 0x000fe200078e3cff */
[----:B------:R-:W-:Y:S02]  /*2ed0*/  UIADD3 UR28, UPT, UPT, UR52, UR5, URZ ;  /* 0x00000005341c7290 */ /* 0x000fe4000fffe0ff */
[----:B------:R-:W-:Y:S01]  /*2ee0*/  UIADD3 UR20, UPT, UPT, UR51, UR4, URZ ;  /* 0x0000000433147290 */ /* 0x000fe2000fffe0ff */
[----:B------:R-:W-:Y:S11]  /*2ef0*/  BRA.U UP1, `(.L_x_47) ;  /* 0xffffffed01807547 */ /* 0x000ff6000b83ffff */
[----:B------:R-:W-:Y:S01]  /*2f00*/  UIADD3 UR7, UPT, UPT, UR7, 0x80, URZ ;  /* 0x0000008007077890 */ /* 0x000fe2000fffe0ff */
[----:B------:R-:W-:-:S03]  /*2f10*/  SHF.L.U32 R3, R12, 0x1f, RZ ;  /* 0x0000001f0c037819 */ /* 0x000fc600000006ff */
[----:B------:R-:W-:-:S09]  /*2f20*/  ULEA UR4, UR14, UR7, 0x3 ;  /* 0x000000070e047291 */ /* 0x000fd2000f8e18ff */
[----:B------:R-:W2:Y:S02]  /*2f30*/  SYNCS.PHASECHK.TRANS64.TRYWAIT P0, [UR4], R3 ;  /* 0x00000003ff0075a7 */ /* 0x000ea40008001104 */
[----:B--2---:R-:W-:Y:S05]  /*2f40*/  @!P0 BRA `(.L_x_48) ;  /* 0x0000009c003c8947 */ /* 0x004fea0003800000 */
.L_x_169:
[----:B------:R-:W-:-:S04]  /*2f50*/  UIADD3 UR4, UPT, UPT, UR14, 0x1, URZ ;  /* 0x000000010e047890 */ /* 0x000fc8000fffe0ff */
[----:B------:R-:W-:-:S04]  /*2f60*/  UISETP.NE.AND UP0, UPT, UR4, 0x10, UPT ;  /* 0x000000100400788c */ /* 0x000fc8000bf05270 */
[----:B------:R-:W-:Y:S02]  /*2f70*/  USEL UR6, URZ, 0x1, UP0 ;  /* 0x00000001ff067887 */ /* 0x000fe40008000000 */
[----:B------:R-:W-:-:S04]  /*2f80*/  USEL UR4, UR4, URZ, UP0 ;  /* 0x000000ff04047287 */ /* 0x000fc80008000000 */
[----:B------:R-:W-:Y:S01]  /*2f90*/  ULEA UR5, UR4, UR7, 0x3 ;  /* 0x0000000704057291 */ /* 0x000fe2000f8e18ff */
[----:B------:R-:W-:-:S04]  /*2fa0*/  LOP3.LUT R2, R12, UR6, RZ, 0x3c, !PT ;  /* 0x000000060c027c12 */ /* 0x000fc8000f8e3cff */
[----:B-1----:R-:W-:-:S04]  /*2fb0*/  SHF.L.U32 R3, R2, 0x1f, RZ ;  /* 0x0000001f02037819 */ /* 0x002fc800000006ff */
[----:B------:R-:W1:Y:S02]  /*2fc0*/  SYNCS.PHASECHK.TRANS64.TRYWAIT P0, [UR5], R3 ;  /* 0x00000003ff0075a7 */ /* 0x000e640008001105 */
[----:B-1----:R-:W-:Y:S05]  /*2fd0*/  @!P0 BRA `(.L_x_49) ;  /* 0x0000009c00308947 */ /* 0x002fea0003800000 */
.L_x_171:
        /* <DEDUP_REMOVED lines=9> */
.L_x_173:
        /* <DEDUP_REMOVED lines=9> */
.L_x_175:
        /* <DEDUP_REMOVED lines=9> */
.L_x_177:
        /* <DEDUP_REMOVED lines=9> */
.L_x_179:
        /* <DEDUP_REMOVED lines=9> */
.L_x_181:
        /* <DEDUP_REMOVED lines=9> */
.L_x_183:
        /* <DEDUP_REMOVED lines=9> */
.L_x_185:
        /* <DEDUP_REMOVED lines=9> */
.L_x_187:
        /* <DEDUP_REMOVED lines=9> */
.L_x_189:
        /* <DEDUP_REMOVED lines=9> */
.L_x_191:
        /* <DEDUP_REMOVED lines=9> */
.L_x_193:
        /* <DEDUP_REMOVED lines=9> */
.L_x_195:
        /* <DEDUP_REMOVED lines=9> */
.L_x_197:
[----:B------:R-:W-:-:S04]  /*3730*/  UIADD3 UR4, UPT, UPT, UR4, 0x1, URZ ;  /* 0x0000000104047890 */ /* 0x000fc8000fffe0ff */
[----:B------:R-:W-:-:S04]  /*3740*/  UISETP.NE.AND UP0, UPT, UR4, 0x10, UPT ;  /* 0x000000100400788c */ /* 0x000fc8000bf05270 */
[----:B------:R-:W-:Y:S02]  /*3750*/  USEL UR5, URZ, 0x1, UP0 ;  /* 0x00000001ff057887 */ /* 0x000fe40008000000 */
[----:B------:R-:W-:-:S04]  /*3760*/  USEL UR4, UR4, URZ, UP0 ;  /* 0x000000ff04047287 */ /* 0x000fc80008000000 */
[----:B------:R-:W-:Y:S01]  /*3770*/  ULEA UR4, UR4, UR7, 0x3 ;  /* 0x0000000704047291 */ /* 0x000fe2000f8e18ff */
[----:B-1----:R-:W-:-:S04]  /*3780*/  LOP3.LUT R3, R2, UR5, RZ, 0x3c, !PT ;  /* 0x0000000502037c12 */ /* 0x002fc8000f8e3cff */
[----:B------:R-:W-:Y:S01]  /*3790*/  SHF.L.U32 R3, R3, 0x1f, RZ ;  /* 0x0000001f03037819 */ /* 0x000fe200000006ff */
[----:B------:R-:W-:-:S07]  /*37a0*/  IMAD.U32 R0, RZ, RZ, UR4 ;  /* 0x00000004ff007e24 */ /* 0x000fce000f8e00ff */
.L_x_63:
[----:B-1----:R1:W2:Y:S02]  /*37b0*/  SYNCS.PHASECHK.TRANS64.TRYWAIT P0, [R0+URZ], R3 ;  /* 0x00000003000075a7 */ /* 0x0022a400080011ff */
[----:B--2---:R-:W-:Y:S05]  /*37c0*/  @!P0 NANOSLEEP.SYNCS 0x989680 ;  /* 0x009896800000895d */ /* 0x004fea0003900000 */
[----:B------:R-:W2:Y:S02]  /*37d0*/  @!P0 SYNCS.PHASECHK.TRANS64 P0, [R0+URZ], R3 ;  /* 0x00000003000085a7 */ /* 0x000ea400080010ff */
[----:B--2---:R-:W-:Y:S05]  /*37e0*/  @P0 EXIT ;  /* 0x000000000000094d */ /* 0x004fea0003800000 */
[----:B------:R-:W-:Y:S05]  /*37f0*/  BRA `(.L_x_63) ;  /* 0xfffffffc00ec7947 */ /* 0x000fea000383ffff */
.L_x_23:
[----:B------:R-:W2:Y:S02]  /*3800*/  S2UR UR4, SR_CgaCtaId ;  /* 0x00000000000479c3 */ /* 0x000ea40000008800 */
[----:B--2---:R-:W-:-:S04]  /*3810*/  UISETP.NE.AND UP0, UPT, UR4, URZ, UPT ;  /* 0x000000ff0400728c */ /* 0x004fc8000bf05270 */
[----:B------:R-:W-:-:S09]  /*3820*/  UISETP.NE.OR UP0, UPT, UR21, 0x1, UP0 ;  /* 0x000000011500788c */ /* 0x000fd20008705670 */
[----:B------:R-:W-:Y:S05]  /*3830*/  BRA.U UP0, `(.L_x_64) ;  /* 0x00000005004c7547 */ /* 0x000fea000b800000 */
[----:B------:R-:W2:Y:S01]  /*3840*/  S2UR UR5, SR_CgaCtaId ;  /* 0x00000000000579c3 */ /* 0x000ea20000008800 */
[----:B------:R-:W-:Y:S01]  /*3850*/  UMOV UR4, 0x400 ;  /* 0x0000040000047882 */ /* 0x000fe20000000000 */
[----:B------:R-:W-:Y:S01]  /*3860*/  ISETP.GE.U32.AND P2, PT, R3, 0x8, PT ;  /* 0x000000080300780c */ /* 0x000fe20003f46070 */
[----:B------:R-:W-:Y:S01]  /*3870*/  IMAD.MOV.U32 R12, RZ, RZ, 0x1 ;  /* 0x00000001ff0c7424 */ /* 0x000fe200078e00ff */
[----:B------:R-:W-:Y:S02]  /*3880*/  CS2R R10, SRZ ;  /* 0x00000000000a7805 */ /* 0x000fe4000001ff00 */
[----:B------:R-:W-:Y:S01]  /*3890*/  CS2R R8, SRZ ;  /* 0x0000000000087805 */ /* 0x000fe2000001ff00 */
[----:B--2---:R-:W-:-:S03]  /*38a0*/  ULEA UR6, UR5, UR4, 0x18 ;  /* 0x0000000405067291 */ /* 0x004fc6000f8ec0ff */
[----:B------:R-:W-:-:S09]  /*38b0*/  UMOV UR5, URZ ;  /* 0x000000ff00057c82 */ /* 0x000fd20008000000 */
.L_x_68:
[----:B------:R-:W-:Y:S02]  /*38c0*/  LEA R0, R8, UR6, 0x3 ;  /* 0x0000000608007c11 */ /* 0x000fe4000f8e18ff */
[----:B------:R-:W-:-:S03]  /*38d0*/  SHF.L.U32 R5, R9, 0x1f, RZ ;  /* 0x0000001f09057819 */ /* 0x000fc600000006ff */
[----:B------:R-:W-:Y:S01]  /*38e0*/  VIADD R4, R0, 0x190 ;  /* 0x0000019000047836 */ /* 0x000fe20000000000 */
[----:B------:R-:W2:Y:S02]  /*38f0*/  SYNCS.PHASECHK.TRANS64.TRYWAIT P0, [R0+URZ+0x180], R5 ;  /* 0x00018005000075a7 */ /* 0x000ea400080011ff */
[----:B--2---:R-:W-:Y:S05]  /*3900*/  @!P0 BRA `(.L_x_65) ;  /* 0x0000009800348947 */ /* 0x004fea0003800000 */
.L_x_198:
[----:B------:R-:W-:Y:S01]  /*3910*/  ULEA UR4, UR5, UR6, 0x3 ;  /* 0x0000000605047291 */ /* 0x000fe2000f8e18ff */
[----:B------:R-:W-:Y:S01]  /*3920*/  PRMT R4, RZ, 0x654, R4 ;  /* 0x00000654ff047816 */ /* 0x000fe20000000004 */
[----:B--2---:R-:W-:Y:S01]  /*3930*/  @!P2 IMAD.MOV.U32 R5, RZ, RZ, 0x10 ;  /* 0x00000010ff05a424 */ /* 0x004fe200078e00ff */
[----:B------:R-:W-:Y:S01]  /*3940*/  SHF.L.U32 R7, R12, 0x1f, RZ ;  /* 0x0000001f0c077819 */ /* 0x000fe200000006ff */
[----:B------:R-:W-:Y:S01]  /*3950*/  UIADD3 UR7, UPT, UPT, UR4, 0x150, URZ ;  /* 0x0000015004077890 */ /* 0x000fe2000fffe0ff */
[----:B------:R2:W-:Y:S05]  /*3960*/  SYNCS.ARRIVE.TRANS64.RED.A1T0 RZ, [R4+URZ], RZ ;  /* 0x000000ff04ff79a7 */ /* 0x0005ea00081004ff */
[----:B------:R-:W-:Y:S01]  /*3970*/  IMAD.U32 R0, RZ, RZ, UR7 ;  /* 0x00000007ff007e24 */ /* 0x000fe2000f8e00ff */
[----:B------:R-:W3:Y:S04]  /*3980*/  SYNCS.PHASECHK.TRANS64.TRYWAIT P0, [UR4+0x160], R7 ;  /* 0x00016007ff0075a7 */ /* 0x000ee80008001104 */
[----:B------:R-:W-:Y:S01]  /*3990*/  PRMT R13, R3, 0x654, R0 ;  /* 0x00000654030d7816 */ /* 0x000fe20000000000 */
[----:B--23--:R-:W-:Y:S06]  /*39a0*/  @!P0 BRA `(.L_x_66) ;  /* 0x0000009800208947 */ /* 0x00cfec0003800000 */
.L_x_200:
[----:B------:R-:W-:Y:S01]  /*39b0*/  ULEA UR8, UR5, UR6, 0x4 ;  /* 0x0000000605087291 */ /* 0x000fe2000f8e20ff */
[----:B------:R-:W-:Y:S01]  /*39c0*/  SEL R2, R13, R2, !P2 ;  /* 0x000000020d027207 */ /* 0x000fe20005000000 */
[----:B------:R-:W-:Y:S01]  /*39d0*/  UIADD3 UR9, UPT, UPT, UR4, 0x150, URZ ;  /* 0x0000015004097890 */ /* 0x000fe2000fffe0ff */
[----:B--2---:R-:W-:Y:S01]  /*39e0*/  LEA R0, R11, UR6, 0x3 ;  /* 0x000000060b007c11 */ /* 0x004fe2000f8e18ff */
[----:B------:R-:W-:Y:S01]  /*39f0*/  UIADD3 UR8, UPT, UPT, UR8, 0x1b0, URZ ;  /* 0x000001b008087890 */ /* 0x000fe2000fffe0ff */
[----:B------:R2:W-:Y:S01]  /*3a00*/  @!P2 SYNCS.ARRIVE.TRANS64.RED RZ, [R2+URZ], R5 ;  /* 0x0000000502ffa9a7 */ /* 0x0005e200080004ff */
[----:B------:R-:W-:Y:S01]  /*3a10*/  UIADD3 UR4, UPT, UPT, UR5, 0x1, URZ ;  /* 0x0000000105047890 */ /* 0x000fe2000fffe0ff */
[----:B------:R-:W-:-:S03]  /*3a20*/  VIADD R8, R8, 0x1 ;  /* 0x0000000108087836 */ /* 0x000fc60000000000 */
[----:B------:R-:W-:Y:S02]  /*3a30*/  UISETP.NE.AND UP0, UPT, UR4, 0x2, UPT ;  /* 0x000000020400788c */ /* 0x000fe4000bf05270 */
[----:B------:R-:W-:Y:S01]  /*3a40*/  ISETP.NE.AND P0, PT, R8, 0x2, PT ;  /* 0x000000020800780c */ /* 0x000fe20003f05270 */
[----:B------:R-:W-:Y:S06]  /*3a50*/  UGETNEXTWORKID.BROADCAST [UR8], [UR9] ;  /* 0x00000000080073ca */ /* 0x000fec0008000100 */
[----:B------:R-:W-:Y:S02]  /*3a60*/  USEL UR7, URZ, 0x1, UP0 ;  /* 0x00000001ff077887 */ /* 0x000fe40008000000 */
[----:B------:R-:W-:-:S04]  /*3a70*/  USEL UR5, UR4, URZ, UP0 ;  /* 0x000000ff04057287 */ /* 0x000fc80008000000 */
[----:B------:R-:W-:Y:S02]  /*3a80*/  LOP3.LUT R12, R12, UR7, RZ, 0x3c, !PT ;  /* 0x000000070c0c7c12 */ /* 0x000fe4000f8e3cff */
[----:B--2---:R-:W-:-:S04]  /*3a90*/  SHF.L.U32 R5, R10, 0x1f, RZ ;  /* 0x0000001f0a057819 */ /* 0x004fc800000006ff */
[----:B------:R-:W2:Y:S02]  /*3aa0*/  SYNCS.PHASECHK.TRANS64.TRYWAIT P1, [R0+URZ+0x150], R5 ;  /* 0x00015005000075a7 */ /* 0x000ea400080211ff */
[----:B--2---:R-:W-:Y:S05]  /*3ab0*/  @!P1 BRA `(.L_x_67) ;  /* 0x0000009400f49947 */ /* 0x004fea0003800000 */
.L_x_201:
[C---:B------:R-:W-:Y:S01]  /*3ac0*/  LEA R4, R11.reuse, UR6, 0x4 ;  /* 0x000000060b047c11 */ /* 0x040fe2000f8e20ff */
[----:B--2---:R-:W-:Y:S01]  /*3ad0*/  VIADD R0, R0, 0x160 ;  /* 0x0000016000007836 */ /* 0x004fe20000000000 */
[----:B------:R-:W-:Y:S01]  /*3ae0*/  SEL R8, R8, RZ, P0 ;  /* 0x000000ff08087207 */ /* 0x000fe20000000000 */
[----:B------:R-:W-:-:S03]  /*3af0*/  VIADD R11, R11, 0x1 ;  /* 0x000000010b0b7836 */ /* 0x000fc60000000000 */
[----:B------:R-:W2:Y:S01]  /*3b00*/  LDS.128 R4, [R4+0x1b0] ;  /* 0x0001b00004047984 */ /* 0x000ea20000000c00 */
[----:B------:R-:W-:Y:S02]  /*3b10*/  PRMT R0, RZ, 0x654, R0 ;  /* 0x00000654ff007816 */ /* 0x000fe40000000000 */
[C---:B------:R-:W-:Y:S01]  /*3b20*/  ISETP.NE.AND P1, PT, R11.reuse, 0x2, PT ;  /* 0x000000020b00780c */ /* 0x040fe20003f25270 */
[----:B------:R-:W-:Y:S01]  /*3b30*/  @!PT LDS RZ, [RZ] ;  /* 0x00000000fffff984 */ /* 0x000fe20000000800 */
[----:B------:R-:W-:Y:S01]  /*3b40*/  @!PT LDS RZ, [RZ] ;  /* 0x00000000fffff984 */ /* 0x000fe20000000800 */
[----:B------:R-:W-:Y:S01]  /*3b50*/  @!PT LDS RZ, [RZ] ;  /* 0x00000000fffff984 */ /* 0x000fe20000000800 */
[----:B------:R-:W-:Y:S01]  /*3b60*/  @!PT LDS RZ, [RZ] ;  /* 0x00000000fffff984 */ /* 0x000fe20000000800 */
[----:B------:R3:W-:Y:S06]  /*3b70*/  MEMBAR.ALL.CTA ;  /* 0x0000000000007992 */ /* 0x0007ec0000008000 */
[----:B---3--:R-:W3:Y:S01]  /*3b80*/  FENCE.VIEW.ASYNC.S ;  /* 0x00000000000073c6 */ /* 0x008ee20000000000 */
[----:B------:R-:W-:Y:S01]  /*3b90*/  SEL R11, R11, RZ, P1 ;  /* 0x000000ff0b0b7207 */ /* 0x000fe20000800000 */
[----:B---3--:R3:W-:Y:S01]  /*3ba0*/  SYNCS.ARRIVE.TRANS64.RED.A1T0 RZ, [R0+URZ], RZ ;  /* 0x000000ff00ff79a7 */ /* 0x0087e200081004ff */
[----:B--2---:R-:W-:-:S02]  /*3bb0*/  LOP3.LUT P3, RZ, R6, 0x1, RZ, 0xc0, !PT ;  /* 0x0000000106ff7812 */ /* 0x004fc4000786c0ff */
[----:B------:R-:W-:-:S04]  /*3bc0*/  SEL R5, RZ, 0x1, P1 ;  /* 0x00000001ff057807 */ /* 0x000fc80000800000 */
[----:B------:R-:W-:Y:S02]  /*3bd0*/  LOP3.LUT R10, R10, R5, RZ, 0x3c, !PT ;  /* 0x000000050a0a7212 */ /* 0x000fe400078e3cff */
[----:B---3--:R-:W-:-:S04]  /*3be0*/  SEL R0, RZ, 0x1, P0 ;  /* 0x00000001ff007807 */ /* 0x008fc80000000000 */
[----:B------:R-:W-:Y:S01]  /*3bf0*/  LOP3.LUT R9, R9, R0, RZ, 0x3c, !PT ;  /* 0x0000000009097212 */ /* 0x000fe200078e3cff */
[----:B------:R-:W-:Y:S06]  /*3c00*/  @P3 BRA `(.L_x_68) ;  /* 0xfffffffc002c3947 */ /* 0x000fec000383ffff */
[----:B------:R-:W-:Y:S01]  /*3c10*/  ULEA UR4, UR5, UR6, 0x3 ;  /* 0x0000000605047291 */ /* 0x000fe2000f8e18ff */
[----:B------:R-:W-:-:S08]  /*3c20*/  SHF.L.U32 R3, R12, 0x1f, RZ ;  /* 0x0000001f0c037819 */ /* 0x000fd000000006ff */
[----:B------:R-:W2:Y:S02]  /*3c30*/  SYNCS.PHASECHK.TRANS64 P0, [UR4+0x160], R3 ;  /* 0x00016003ff0075a7 */ /* 0x000ea40008001004 */
[----:B--2---:R-:W-:Y:S05]  /*3c40*/  @P0 BRA `(.L_x_69) ;  /* 0x0000000000080947 */ /* 0x004fea0003800000 */
[----:B------:R-:W2:Y:S02]  /*3c50*/  SYNCS.PHASECHK.TRANS64.TRYWAIT P0, [UR4+0x160], R3 ;  /* 0x00016003ff0075a7 */ /* 0x000ea40008001104 */
[----:B--2---:R-:W-:Y:S05]  /*3c60*/  @!P0 BRA `(.L_x_70) ;  /* 0x00000094009c8947 */ /* 0x004fea0003800000 */
.L_x_69:
[----:B------:R-:W-:-:S04]  /*3c70*/  UIADD3 UR7, UPT, UPT, UR5, 0x1, URZ ;  /* 0x0000000105077890 */ /* 0x000fc8000fffe0ff */
[----:B------:R-:W-:-:S04]  /*3c80*/  UISETP.NE.AND UP0, UPT, UR7, 0x2, UPT ;  /* 0x000000020700788c */ /* 0x000fc8000bf05270 */
[----:B------:R-:W-:Y:S02]  /*3c90*/  USEL UR8, URZ, 0x1, UP0 ;  /* 0x00000001ff087887 */ /* 0x000fe40008000000 */
[----:B------:R-:W-:-:S04]  /*3ca0*/  USEL UR7, UR7, URZ, UP0 ;  /* 0x000000ff07077287 */ /* 0x000fc80008000000 */
[----:B------:R-:W-:Y:S01]  /*3cb0*/  ULEA UR7, UR7, UR6, 0x3 ;  /* 0x0000000607077291 */ /* 0x000fe2000f8e18ff */
[----:B--2---:R-:W-:-:S04]  /*3cc0*/  LOP3.LUT R3, R12, UR8, RZ, 0x3c, !PT ;  /* 0x000000080c037c12 */ /* 0x004fc8000f8e3cff */
[----:B------:R-:W-:-:S04]  /*3cd0*/  SHF.L.U32 R0, R3, 0x1f, RZ ;  /* 0x0000001f03007819 */ /* 0x000fc800000006ff */
[----:B------:R-:W2:Y:S02]  /*3ce0*/  SYNCS.PHASECHK.TRANS64 P0, [UR7+0x160], R0 ;  /* 0x00016000ff0075a7 */ /* 0x000ea40008001007 */
[----:B-12---:R-:W-:Y:S05]  /*3cf0*/  @P0 EXIT ;  /* 0x000000000000094d */ /* 0x006fea0003800000 */
[----:B------:R-:W-:Y:S02]  /*3d00*/  SHF.L.U32 R3, R3, 0x1f, RZ ;  /* 0x0000001f03037819 */ /* 0x000fe400000006ff */
[----:B------:R-:W-:-:S07]  /*3d10*/  MOV R0, UR7 ;  /* 0x0000000700007c02 */ /* 0x000fce0008000f00 */
.L_x_71:
[----:B-1----:R1:W2:Y:S02]  /*3d20*/  SYNCS.PHASECHK.TRANS64.TRYWAIT P0, [R0+URZ+0x160], R3 ;  /* 0x00016003000075a7 */ /* 0x0022a400080011ff */
[----:B--2---:R-:W-:Y:S05]  /*3d30*/  @!P0 NANOSLEEP.SYNCS 0x989680 ;  /* 0x009896800000895d */ /* 0x004fea0003900000 */
[----:B------:R-:W2:Y:S02]  /*3d40*/  @!P0 SYNCS.PHASECHK.TRANS64 P0, [R0+URZ+0x160], R3 ;  /* 0x00016003000085a7 */ /* 0x000ea400080010ff */
[----:B--2---:R-:W-:Y:S05]  /*3d50*/  @P0 EXIT ;  /* 0x000000000000094d */ /* 0x004fea0003800000 */
[----:B------:R-:W-:Y:S05]  /*3d60*/  BRA `(.L_x_71) ;  /* 0xfffffffc00ec7947 */ /* 0x000fea000383ffff */
.L_x_64:
[----:B------:R-:W-:Y:S05]  /*3d70*/  BRA.U UP5, `(.L_x_72) ;  /* 0x0000001105c87547 */ /* 0x000fea000b800000 */
[----:B------:R-:W2:Y:S01]  /*3d80*/  S2UR UR7, SR_CgaCtaId ;  /* 0x00000000000779c3 */ /* 0x000ea20000008800 */
[----:B------:R-:W-:Y:S01]  /*3d90*/  UMOV UR4, 0x40 ;  /* 0x0000004000047882 */ /* 0x000fe20000000000 */
[----:B------:R-:W-:Y:S01]  /*3da0*/  NOP ;  /* 0x0000000000007918 */ /* 0x000fe20000000000 */
[----:B------:R-:W-:Y:S01]  /*3db0*/  UMOV UR6, 0x400 ;  /* 0x0000040000067882 */ /* 0x000fe20000000000 */
[----:B--2---:R-:W-:Y:S02]  /*3dc0*/  ULEA UR5, UR7, UR4, 0x18 ;  /* 0x0000000407057291 */ /* 0x004fe4000f8ec0ff */
[----:B------:R-:W-:-:S07]  /*3dd0*/  ULEA UR6, UR7, UR6, 0x18 ;  /* 0x0000000607067291 */ /* 0x000fce000f8ec0ff */
[----:B------:R-:W2:Y:S02]  /*3de0*/  LDS.U8 R3, [UR5+0x1c] ;  /* 0x00001c05ff037984 */ /* 0x000ea40008000000 */
[----:B--2---:R-:W-:-:S13]  /*3df0*/  ISETP.NE.AND P0, PT, R3, RZ, PT ;  /* 0x000000ff0300720c */ /* 0x004fda0003f05270 */
[----:B------:R-:W-:Y:S05]  /*3e00*/  @P0 BRA `(.L_x_73) ;  /* 0x0000000400100947 */ /* 0x000fea0003800000 */
[----:B------:R-:W2:Y:S01]  /*3e10*/  S2UR UR4, SR_CgaCtaId ;  /* 0x00000000000479c3 */ /* 0x000ea20000008800 */
[----:B------:R-:W-:Y:S02]  /*3e20*/  UISETP.NE.U32.AND UP1, UPT, UR25, 0x1, UPT ;  /* 0x000000011900788c */ /* 0x000fe4000bf25070 */
[----:B------:R-:W-:Y:S02]  /*3e30*/  UIADD3 UR7, UPT, UPT, UR5, 0x8, URZ ;  /* 0x0000000805077890 */ /* 0x000fe4000fffe0ff */
[----:B--2---:R-:W-:-:S05]  /*3e40*/  ULOP3.LUT UR8, UR4, 0x1, URZ, 0x3c, !UPT ;  /* 0x0000000104087892 */ /* 0x004fca000f8e3cff */
[----:B------:R-:W-:Y:S07]  /*3e50*/  BRA.U !UP1, `(.L_x_74) ;  /* 0x00000001099c7547 */ /* 0x000fee000b800000 */
[----:B------:R-:W-:Y:S01]  /*3e60*/  ELECT P0, URZ, PT ;  /* 0x0000000000ff782f */ /* 0x000fe20003800000 */
[----:B------:R-:W-:-:S12]  /*3e70*/  BSSY B0, `(.L_x_74) ;  /* 0x0000025000007945 */ /* 0x000fd80003800000 */
[----:B------:R-:W-:Y:S05]  /*3e80*/  @!P0 BRA `(.L_x_75) ;  /* 0x00000000008c8947 */ /* 0x000fea0003800000 */
[----:B------:R-:W-:-:S05]  /*3e90*/  UMOV UR4, 0x10 ;  /* 0x0000001000047882 */ /* 0x000fca0000000000 */
[----:B------:R-:W-:Y:S04]  /*3ea0*/  DEPBAR.LE SB2, 0x36 ;  /* 0x0000ad800000791a */ /* 0x000fe80000000000 */
[----:B------:R-:W2:Y:S02]  /*3eb0*/  UTCATOMSWS.2CTA.FIND_AND_SET.ALIGN UP0, UR4, UR4 ;  /* 0x00000004000475e3 */ /* 0x000ea40008200800 */
[----:B--2---:R-:W-:Y:S01]  /*3ec0*/  MOV R10, UR4 ;  /* 0x00000004000a7c02 */ /* 0x004fe20008000f00 */
[----:B------:R-:W-:Y:S06]  /*3ed0*/  BRA.U UP0, `(.L_x_76) ;  /* 0x0000000100187547 */ /* 0x000fec000b800000 */
.L_x_77:
[----:B------:R-:W-:Y:S05]  /*3ee0*/  NANOSLEEP 0x64 ;  /* 0x000000640000795d */ /* 0x000fea0003800000 */
[----:B------:R-:W-:-:S05]  /*3ef0*/  UMOV UR4, 0x10 ;  /* 0x0000001000047882 */ /* 0x000fca0000000000 */
[----:B------:R-:W-:Y:S04]  /*3f00*/  DEPBAR.LE SB2, 0x36 ;  /* 0x0000ad800000791a */ /* 0x000fe80000000000 */
[----:B------:R-:W2:Y:S02]  /*3f10*/  UTCATOMSWS.2CTA.FIND_AND_SET.ALIGN UP0, UR4, UR4 ;  /* 0x00000004000475e3 */ /* 0x000ea40008200800 */
[----:B--2---:R-:W-:Y:S01]  /*3f20*/  MOV R10, UR4 ;  /* 0x00000004000a7c02 */ /* 0x004fe20008000f00 */
[----:B------:R-:W-:Y:S05]  /*3f30*/  BRA.U !UP0, `(.L_x_77) ;  /* 0xfffffffd08e87547 */ /* 0x000fea000b83ffff */
.L_x_76:
[----:B------:R-:W2:Y:S01]  /*3f40*/  LDS R6, [UR5+0x10] ;  /* 0x00001005ff067984 */ /* 0x000ea20008000800 */
[----:B------:R-:W-:Y:S01]  /*3f50*/  IMAD.U32 R3, RZ, RZ, UR6 ;  /* 0x00000006ff037e24 */ /* 0x000fe2000f8e00ff */
[----:B------:R-:W-:-:S03]  /*3f60*/  MOV R4, UR8 ;  /* 0x0000000800047c02 */ /* 0x000fc60008000f00 */
[----:B------:R-:W-:Y:S01]  /*3f70*/  VIADD R3, R3, 0x1d0 ;  /* 0x000001d003037836 */ /* 0x000fe20000000000 */
[----:B--2---:R-:W-:-:S04]  /*3f80*/  SHF.L.U32 R6, R6, 0x1f, RZ ;  /* 0x0000001f06067819 */ /* 0x004fc800000006ff */
[----:B------:R-:W2:Y:S02]  /*3f90*/  SYNCS.PHASECHK.TRANS64.TRYWAIT P0, [UR5+0x8], R6 ;  /* 0x00000806ff0075a7 */ /* 0x000ea40008001105 */
[----:B--2---:R-:W-:Y:S05]  /*3fa0*/  @P0 BRA `(.L_x_78) ;  /* 0x0000000000080947 */ /* 0x004fea0003800000 */
[----:B------:R-:W2:Y:S02]  /*3fb0*/  SYNCS.PHASECHK.TRANS64.TRYWAIT P0, [UR5+0x8], R6 ;  /* 0x00000806ff0075a7 */ /* 0x000ea40008001105 */
[----:B--2---:R-:W-:Y:S05]  /*3fc0*/  @!P0 BRA `(.L_x_79) ;  /* 0x0000009000dc8947 */ /* 0x004fea0003800000 */
.L_x_78:
[----:B------:R-:W-:Y:S01]  /*3fd0*/  PRMT R4, R4, 0x654, R3 ;  /* 0x0000065404047816 */ /* 0x000fe20000000003 */
[----:B------:R-:W-:Y:S01]  /*3fe0*/  HFMA2 R3, -RZ, RZ, 0, 5.9604644775390625e-08 ;  /* 0x00000001ff037431 */ /* 0x000fe200000001ff */
[----:B------:R-:W-:Y:S01]  /*3ff0*/  UPRMT UR4, UR8, 0x654, UR7 ;  /* 0x0000065408047896 */ /* 0x000fe20008000007 */
[----:B------:R-:W-:Y:S02]  /*4000*/  IMAD.MOV.U32 R7, RZ, RZ, 0xffff ;  /* 0x0000ffffff077424 */ /* 0x000fe400078e00ff */
[----:B--2---:R-:W-:Y:S02]  /*4010*/  IMAD.MOV.U32 R6, RZ, RZ, 0x4 ;  /* 0x00000004ff067424 */ /* 0x004fe400078e00ff */
[----:B------:R-:W-:Y:S01]  /*4020*/  IMAD.SHL.U32 R9, R10, 0x20, RZ ;  /* 0x000000200a097824 */ /* 0x000fe200078e00ff */
[----:B------:R-:W-:Y:S02]  /*4030*/  MOV R5, UR4 ;  /* 0x0000000400057c02 */ /* 0x000fe40008000f00 */
[-C--:B------:R-:W-:Y:S01]  /*4040*/  SHF.L.U32 R8, R7, R10.reuse, RZ ;  /* 0x0000000a07087219 */ /* 0x080fe200000006ff */
[----:B------:R2:W-:Y:S01]  /*4050*/  SYNCS.ARRIVE.TRANS64.RED RZ, [UR4], R6 ;  /* 0x00000006ffff79a7 */ /* 0x0005e20008000404 */
[----:B------:R-:W-:Y:S01]  /*4060*/  SHF.L.U32 R7, R3, R10, RZ ;  /* 0x0000000a03077219 */ /* 0x000fe200000006ff */
[----:B------:R2:W-:Y:S04]  /*4070*/  STS [UR6+0x1d0], R9 ;  /* 0x0001d009ff007988 */ /* 0x0005e80008000806 */
[----:B------:R2:W-:Y:S04]  /*4080*/  STAS [R4.64], R10 ;  /* 0x0000000a04007dbd */ /* 0x0005e8000c0008ff */
[----:B------:R2:W-:Y:S04]  /*4090*/  ATOMS.OR RZ, [UR5+0x14], R8 ;  /* 0x00001408ffff798c */ /* 0x0005e8000b000005 */
[----:B------:R2:W-:Y:S04]  /*40a0*/  ATOMS.OR RZ, [UR5+0x18], R7 ;  /* 0x00001807ffff798c */ /* 0x0005e8000b000005 */
[----:B------:R2:W-:Y:S02]  /*40b0*/  ATOMS.XOR RZ, [UR5+0x10], R3 ;  /* 0x00001003ffff798c */ /* 0x0005e4000b800005 */
.L_x_75:
[----:B-1----:R-:W-:Y:S05]  /*40c0*/  BSYNC B0 ;  /* 0x0000000000007941 */ /* 0x002fea0003800000 */
.L_x_74:
[----:B------:R-:W-:Y:S05]  /*40d0*/  BRA.U UP1, `(.L_x_80) ;  /* 0x00000001016c7547 */ /* 0x000fea000b800000 */
[----:B------:R-:W-:-:S03]  /*40e0*/  UMOV UR4, 0xffffffff ;  /* 0xffffffff00047882 */ /* 0x000fc60000000000 */
[----:B------:R-:W-:Y:S05]  /*40f0*/  BRA.DIV UR4, `(.L_x_81) ;  /* 0x0000009204a87947 */ /* 0x000fea000b800000 */
[----:B------:R-:W-:-:S13]  /*4100*/  ELECT P6, URZ, PT ;  /* 0x0000000000ff782f */ /* 0x000fda00038c0000 */
.L_x_205:
[----:B------:R-:W-:Y:S05]  /*4110*/  @!P6 BRA `(.L_x_80) ;  /* 0x00000000005ce947 */ /* 0x000fea0003800000 */
[----:B--2---:R-:W2:Y:S02]  /*4120*/  LDS R4, [UR5+0x10] ;  /* 0x00001005ff047984 */ /* 0x004ea40008000800 */
[----:B--2---:R-:W-:-:S04]  /*4130*/  SHF.L.U32 R4, R4, 0x1f, RZ ;  /* 0x0000001f04047819 */ /* 0x004fc800000006ff */
[----:B------:R-:W2:Y:S02]  /*4140*/  SYNCS.PHASECHK.TRANS64.TRYWAIT P0, [UR5+0x8], R4 ;  /* 0x00000804ff0075a7 */ /* 0x000ea40008001105 */
[----:B--2---:R-:W-:Y:S05]  /*4150*/  @P0 BRA `(.L_x_82) ;  /* 0x0000000000080947 */ /* 0x004fea0003800000 */
[----:B------:R-:W2:Y:S02]  /*4160*/  SYNCS.PHASECHK.TRANS64.TRYWAIT P0, [UR5+0x8], R4 ;  /* 0x00000804ff0075a7 */ /* 0x000ea40008001105 */
[----:B--2---:R-:W-:Y:S05]  /*4170*/  @!P0 BRA `(.L_x_83) ;  /* 0x0000009000a88947 */ /* 0x004fea0003800000 */
.L_x_82:
[----:B------:R-:W3:Y:S01]  /*4180*/  LDS R6, [UR6+0x1d0] ;  /* 0x0001d006ff067984 */ /* 0x000ee20008000800 */
[----:B--2---:R-:W-:Y:S02]  /*4190*/  HFMA2 R3, -RZ, RZ, 0, 5.9604644775390625e-08 ;  /* 0x00000001ff037431 */ /* 0x004fe400000001ff */
[----:B------:R-:W-:Y:S01]  /*41a0*/  IMAD.MOV.U32 R4, RZ, RZ, 0xffff ;  /* 0x0000ffffff047424 */ /* 0x000fe200078e00ff */
[----:B------:R-:W-:Y:S01]  /*41b0*/  UPRMT UR4, UR8, 0x654, UR7 ;  /* 0x0000065408047896 */ /* 0x000fe20008000007 */
[----:B---3--:R-:W-:-:S03]  /*41c0*/  IMAD.SHL.U32 R5, R6, 0x20, RZ ;  /* 0x0000002006057824 */ /* 0x008fc600078e00ff */
[-C--:B------:R-:W-:Y:S02]  /*41d0*/  SHF.L.U32 R4, R4, R6.reuse, RZ ;  /* 0x0000000604047219 */ /* 0x080fe400000006ff */
[----:B------:R-:W-:Y:S01]  /*41e0*/  SHF.L.U32 R6, R3, R6, RZ ;  /* 0x0000000603067219 */ /* 0x000fe200000006ff */
[----:B------:R3:W-:Y:S04]  /*41f0*/  STS [UR6+0x1d0], R5 ;  /* 0x0001d005ff007988 */ /* 0x0007e80008000806 */
[----:B------:R3:W-:Y:S04]  /*4200*/  ATOMS.OR RZ, [UR5+0x14], R4 ;  /* 0x00001404ffff798c */ /* 0x0007e8000b000005 */
[----:B------:R3:W-:Y:S01]  /*4210*/  ATOMS.OR RZ, [UR5+0x18], R6 ;  /* 0x00001806ffff798c */ /* 0x0007e2000b000005 */
[----:B------:R-:W-:Y:S03]  /*4220*/  SYNCS.ARRIVE.TRANS64.RED.A1T0 RZ, [UR4], RZ ;  /* 0x000000ffffff79a7 */ /* 0x000fe60008100404 */
[----:B------:R3:W-:Y:S01]  /*4230*/  ATOMS.XOR RZ, [UR5+0x10], R3 ;  /* 0x00001003ffff798c */ /* 0x0007e2000b800005 */
[----:B------:R-:W-:Y:S05]  /*4240*/  BRA `(.L_x_80) ;  /* 0x0000000000107947 */ /* 0x000fea0003800000 */
.L_x_73:
[----:B------:R-:W-:Y:S02]  /*4250*/  MOV R3, 0xffffffff ;  /* 0xffffffff00037802 */ /* 0x000fe40000000f00 */
[----:B------:R-:W-:-:S03]  /*4260*/  MOV R4, 0x4290 ;  /* 0x0000429000047802 */ /* 0x000fc60000000f00 */
[----:B------:R2:W-:Y:S04]  /*4270*/  STS [UR6+0x1d0], R3 ;  /* 0x0001d003ff007988 */ /* 0x0005e80008000806 */
[----:B-12--5:R-:W-:Y:S05]  /*4280*/  CALL.REL.NOINC `($__internal_1_$__cuda_sm10x_tcgen05_guardrail_trap_phase_invalid_during_alloc) ;  /* 0x0000009800507944 */ /* 0x026fea0003c00000 */
.L_x_80:
[----:B------:R-:W-:Y:S05]  /*4290*/  WARPSYNC.ALL ;  /* 0x0000000000007948 */ /* 0x000fea0003800000 */
[----:B------:R-:W4:Y:S01]  /*42a0*/  S2UR UR4, SR_CgaCtaId ;  /* 0x00000000000479c3 */ /* 0x000f220000008800 */
[----:B------:R-:W-:Y:S01]  /*42b0*/  UMOV UR22, 0x400 ;  /* 0x0000040000167882 */ /* 0x000fe20000000000 */
[----:B------:R-:W-:-:S06]  /*42c0*/  NOP ;  /* 0x0000000000007918 */ /* 0x000fcc0000000000 */
[----:B------:R-:W-:Y:S08]  /*42d0*/  BAR.ARV 0x6, 0xa0 ;  /* 0x0182800000007b1d */ /* 0x000ff00000002000 */
[----:B--23--:R-:W2:Y:S01]  /*42e0*/  LDC R4, c[0x0][0x38c] ;  /* 0x0000e300ff047b82 */ /* 0x00cea20000000800 */
[----:B------:R-:W-:Y:S02]  /*42f0*/  LOP3.LUT R0, R0, 0xffff, RZ, 0xc0, !PT ;  /* 0x0000ffff00007812 */ /* 0x000fe400078ec0ff */
[----:B------:R-:W-:Y:S01]  /*4300*/  CS2R R8, SRZ ;  /* 0x0000000000087805 */ /* 0x000fe2000001ff00 */
[----:B------:R-:W-:Y:S01]  /*4310*/  UISETP.NE.AND UP3, UPT, UR25, URZ, UPT ;  /* 0x000000ff1900728c */ /* 0x000fe2000bf65270 */
[----:B------:R-:W-:Y:S01]  /*4320*/  R2UR UR36, R0 ;  /* 0x00000000002472ca */ /* 0x000fe200000e0000 */
[----:B------:R-:W-:Y:S01]  /*4330*/  UMOV UR32, 0x1 ;  /* 0x0000000100207882 */ /* 0x000fe20000000000 */
[----:B------:R-:W-:Y:S01]  /*4340*/  UMOV UR24, URZ ;  /* 0x000000ff00187c82 */ /* 0x000fe20008000000 */
[----:B----4-:R-:W-:-:S04]  /*4350*/  ULEA UR22, UR4, UR22, 0x18 ;  /* 0x0000001604167291 */ /* 0x010fc8000f8ec0ff */
[----:B------:R-:W-:Y:S02]  /*4360*/  UIADD3 UR6, UPT, UPT, UR22, 0x10800, URZ ;  /* 0x0001080016067890 */ /* 0x000fe4000fffe0ff */
[----:B------:R-:W-:Y:S02]  /*4370*/  UIADD3 UR5, UPT, UPT, UR22, 0x20800, URZ ;  /* 0x0002080016057890 */ /* 0x000fe4000fffe0ff */
[----:B------:R-:W-:Y:S01]  /*4380*/  UIADD3 UR4, UPT, UPT, UR22, 0x30800, URZ ;  /* 0x0003080016047890 */ /* 0x000fe2000fffe0ff */
[----:B------:R-:W3:Y:S01]  /*4390*/  LDS R3, [UR22+0x1d0] ;  /* 0x0001d016ff037984 */ /* 0x000ee20008000800 */
[----:B------:R-:W-:Y:S02]  /*43a0*/  USHF.R.U32.HI UR8, URZ, 0x4, UR6 ;  /* 0x00000004ff087899 */ /* 0x000fe40008011606 */
[----:B------:R-:W-:Y:S01]  /*43b0*/  USHF.R.U32.HI UR6, URZ, 0x4, UR5 ;  /* 0x00000004ff067899 */ /* 0x000fe20008011605 */
[----:B--2---:R-:W-:Y:S01]  /*43c0*/  VIADD R4, R4, 0x3f ;  /* 0x0000003f04047836 */ /* 0x004fe20000000000 */
[----:B------:R-:W-:-:S02]  /*43d0*/  UIADD3 UR7, UPT, UPT, UR22, 0x32800, URZ ;  /* 0x0003280016077890 */ /* 0x000fc4000fffe0ff */
[----:B------:R-:W-:Y:S02]  /*43e0*/  USHF.R.U32.HI UR5, URZ, 0x4, UR4 ;  /* 0x00000004ff057899 */ /* 0x000fe40008011604 */
[----:B------:R-:W-:Y:S02]  /*43f0*/  USHF.R.U32.HI UR4, URZ, 0x4, UR7 ;  /* 0x00000004ff047899 */ /* 0x000fe40008011607 */
[----:B------:R-:W-:Y:S02]  /*4400*/  ULOP3.LUT UR5, UR5, 0x3fff, URZ, 0xc0, !UPT ;  /* 0x00003fff05057892 */ /* 0x000fe4000f8ec0ff */
[----:B------:R-:W-:Y:S02]  /*4410*/  ULOP3.LUT UR31, UR4, 0x3fff, URZ, 0xc0, !UPT ;  /* 0x00003fff041f7892 */ /* 0x000fe4000f8ec0ff */
[----:B------:R-:W-:Y:S02]  /*4420*/  ULOP3.LUT UR30, UR5, 0x10000, URZ, 0xfc, !UPT ;  /* 0x00010000051e7892 */ /* 0x000fe4000f8efcff */
[----:B------:R-:W-:-:S02]  /*4430*/  ULOP3.LUT UR8, UR8, 0x3fff, URZ, 0xc0, !UPT ;  /* 0x00003fff08087892 */ /* 0x000fc4000f8ec0ff */
[----:B------:R-:W-:Y:S02]  /*4440*/  ULOP3.LUT UR6, UR6, 0x3fff, URZ, 0xc0, !UPT ;  /* 0x00003fff06067892 */ /* 0x000fe4000f8ec0ff */
[----:B------:R-:W-:Y:S02]  /*4450*/  UIADD3 UR38, UPT, UPT, UR22, 0x170, URZ ;  /* 0x0000017016267890 */ /* 0x000fe4000fffe0ff */
[----:B------:R-:W-:Y:S02]  /*4460*/  ULOP3.LUT UR28, UR8, 0x10000, URZ, 0xfc, !UPT ;  /* 0x00010000081c7892 */ /* 0x000fe4000f8efcff */
[----:B------:R-:W-:Y:S02]  /*4470*/  ULOP3.LUT UR29, UR6, 0x10000, URZ, 0xfc, !UPT ;  /* 0x00010000061d7892 */ /* 0x000fe4000f8efcff */
[----:B------:R-:W-:Y:S01]  /*4480*/  ULOP3.LUT UR31, UR31, 0x10000, URZ, 0xfc, !UPT ;  /* 0x000100001f1f7892 */ /* 0x000fe2000f8efcff */
[----:B---3--:R-:W-:Y:S02]  /*4490*/  R2UR UR18, R3 ;  /* 0x00000000031272ca */ /* 0x008fe400000e0000 */
[----:B------:R-:W-:-:S04]  /*44a0*/  SHF.R.S32.HI R3, RZ, 0x1f, R4 ;  /* 0x0000001fff037819 */ /* 0x000fc80000011404 */
[----:B------:R-:W-:-:S04]  /*44b0*/  LEA.HI R3, R3, R4, RZ, 0x6 ;  /* 0x0000000403037211 */ /* 0x000fc800078f30ff */
[----:B------:R-:W-:-:S03]  /*44c0*/  SHF.R.S32.HI R3, RZ, 0x6, R3 ;  /* 0x00000006ff037819 */ /* 0x000fc60000011403 */
[----:B------:R-:W-:Y:S01]  /*44d0*/  UIADD3 UR26, UPT, UPT, UR18, 0x1c0, URZ ;  /* 0x000001c0121a7890 */ /* 0x000fe2000fffe0ff */
[----:B------:R-:W-:Y:S01]  /*44e0*/  R2UR UR33, R3 ;  /* 0x00000000032172ca */ /* 0x000fe200000e0000 */
[----:B------:R-:W-:Y:S01]  /*44f0*/  UIADD3 UR27, UPT, UPT, UR18, 0x1c4, URZ ;  /* 0x000001c4121b7890 */ /* 0x000fe2000fffe0ff */
[----:B------:R-:W-:Y:S01]  /*4500*/  IMAD.MOV.U32 R3, RZ, RZ, RZ ;  /* 0x000000ffff037224 */ /* 0x000fe200078e00ff */
[----:B------:R-:W-:Y:S02]  /*4510*/  USHF.R.U32.HI UR5, URZ, 0x11, UR26 ;  /* 0x00000011ff057899 */ /* 0x000fe4000801161a */
[----:B------:R-:W-:Y:S02]  /*4520*/  USHF.R.U32.HI UR4, URZ, 0x1a, UR27 ;  /* 0x0000001aff047899 */ /* 0x000fe4000801161b */
[----:B------:R-:W-:Y:S02]  /*4530*/  ULOP3.LUT UR5, UR5, 0x6000, URZ, 0xc0, !UPT ;  /* 0x0000600005057892 */ /* 0x000fe4000f8ec0ff */
[----:B------:R-:W-:-:S02]  /*4540*/  ULOP3.LUT UR4, UR4, 0x30, URZ, 0xc0, !UPT ;  /* 0x0000003004047892 */ /* 0x000fc4000f8ec0ff */
[----:B------:R-:W-:Y:S02]  /*4550*/  ULOP3.LUT UR5, UR5, 0x1040, URZ, 0xfc, !UPT ;  /* 0x0000104005057892 */ /* 0x000fe4000f8efcff */
[----:B------:R-:W-:Y:S02]  /*4560*/  ULOP3.LUT UR34, UR4, 0x480, URZ, 0xfc, !UPT ;  /* 0x0000048004227892 */ /* 0x000fe4000f8efcff */
[----:B------:R-:W-:Y:S02]  /*4570*/  UIADD3 UR37, UPT, UPT, UR33, -0x1, URZ ;  /* 0xffffffff21257890 */ /* 0x000fe4000fffe0ff */
[----:B------:R-:W-:Y:S01]  /*4580*/  UPRMT UR35, UR34, 0x5410, UR5 ;  /* 0x0000541022237896 */ /* 0x000fe20008000005 */
[----:B------:R-:W-:Y:S02]  /*4590*/  UMOV UR4, URZ ;  /* 0x000000ff00047c82 */ /* 0x000fe40008000000 */
[----:B------:R-:W-:-:S04]  /*45a0*/  UMOV UR34, URZ ;  /* 0x000000ff00227c82 */ /* 0x000fc80008000000 */
[----:B------:R-:W-:-:S05]  /*45b0*/  UMOV UR25, UR35 ;  /* 0x0000002300197c82 */ /* 0x000fca0008000000 */
.L_x_94:
[C---:B------:R-:W-:Y:S02]  /*45c0*/  LEA R0, R9.reuse, UR22, 0x3 ;  /* 0x0000001609007c11 */ /* 0x040fe4000f8e18ff */
[----:B------:R-:W-:Y:S02]  /*45d0*/  SHF.L.U32 R5, R8, 0x1f, RZ ;  /* 0x0000001f08057819 */ /* 0x000fe400000006ff */
[----:B------:R-:W-:Y:S02]  /*45e0*/  LEA R4, R9, UR22, 0x4 ;  /* 0x0000001609047c11 */ /* 0x000fe4000f8e20ff */
[----:B------:R-:W2:Y:S02]  /*45f0*/  SYNCS.PHASECHK.TRANS64.TRYWAIT P0, [R0+URZ+0x150], R5 ;  /* 0x00015005000075a7 */ /* 0x000ea400080011ff */
[----:B--23--:R-:W-:Y:S05]  /*4600*/  @!P0 BRA `(.L_x_84) ;  /* 0x0000008c009c8947 */ /* 0x00cfea0003800000 */
.L_x_206:
[----:B--2---:R-:W2:Y:S01]  /*4610*/  LDS.128 R4, [R4+0x1b0] ;  /* 0x0001b00004047984 */ /* 0x004ea20000000c00 */
[----:B------:R-:W-:Y:S02]  /*4620*/  VIADD R0, R0, 0x160 ;  /* 0x0000016000007836 */ /* 0x000fe40000000000 */
[----:B------:R-:W-:Y:S01]  /*4630*/  VIADD R9, R9, 0x1 ;  /* 0x0000000109097836 */ /* 0x000fe20000000000 */
[----:B------:R-:W-:Y:S01]  /*4640*/  @!PT LDS RZ, [RZ] ;  /* 0x00000000fffff984 */ /* 0x000fe20000000800 */
[----:B------:R-:W-:Y:S01]  /*4650*/  @!PT LDS RZ, [RZ] ;  /* 0x00000000fffff984 */ /* 0x000fe20000000800 */
[----:B------:R-:W-:Y:S01]  /*4660*/  @!PT LDS RZ, [RZ] ;  /* 0x00000000fffff984 */ /* 0x000fe20000000800 */
[----:B------:R-:W-:Y:S01]  /*4670*/  @!PT LDS RZ, [RZ] ;  /* 0x00000000fffff984 */ /* 0x000fe20000000800 */
[----:B------:R3:W-:Y:S06]  /*4680*/  MEMBAR.ALL.CTA ;  /* 0x0000000000007992 */ /* 0x0007ec0000008000 */
[----:B---3--:R-:W3:Y:S01]  /*4690*/  FENCE.VIEW.ASYNC.S ;  /* 0x00000000000073c6 */ /* 0x008ee20000000000 */
[----:B------:R-:W-:-:S04]  /*46a0*/  PRMT R0, RZ, 0x654, R0 ;  /* 0x00000654ff007816 */ /* 0x000fc80000000000 */
[----:B---3--:R3:W-:Y:S01]  /*46b0*/  SYNCS.ARRIVE.TRANS64.RED.A1T0 RZ, [R0+URZ], RZ ;  /* 0x000000ff00ff79a7 */ /* 0x0087e200081004ff */
[----:B--2---:R-:W-:Y:S01]  /*46c0*/  LOP3.LUT P2, RZ, R6, 0x1, RZ, 0xc0, !PT ;  /* 0x0000000106ff7812 */ /* 0x004fe2000784c0ff */
[----:B---3--:R-:W-:-:S12]  /*46d0*/  BRA.U UP3, `(.L_x_85) ;  /* 0x00000005039c7547 */ /* 0x008fd8000b800000 */
[----:B------:R-:W2:Y:S01]  /*46e0*/  LDCU UR7, c[0x0][0x38c] ;  /* 0x00007180ff0777ac */ /* 0x000ea20008000800 */
[----:B------:R-:W-:Y:S01]  /*46f0*/  ULOP3.LUT UR23, UR32, 0x1, URZ, 0x3c, !UPT ;  /* 0x0000000120177892 */ /* 0x000fe2000f8e3cff */
[----:B------:R-:W-:Y:S01]  /*4700*/  UMOV UR21, URZ ;  /* 0x000000ff00157c82 */ /* 0x000fe20008000000 */
[----:B------:R-:W-:Y:S02]  /*4710*/  UMOV UR6, 0x1 ;  /* 0x0000000100067882 */ /* 0x000fe40000000000 */
[----:B------:R-:W-:Y:S01]  /*4720*/  UIMAD UR23, UR23, 0xc0, UR18 ;  /* 0x000000c0171778a4 */ /* 0x000fe2000f8e0212 */
[----:B------:R-:W-:Y:S01]  /*4730*/  UMOV UR17, UR4 ;  /* 0x0000000400117c82 */ /* 0x000fe20008000000 */
[----:B------:R-:W-:Y:S01]  /*4740*/  UMOV UR16, UR33 ;  /* 0x0000002100107c82 */ /* 0x000fe20008000000 */
[----:B--2---:R-:W-:-:S09]  /*4750*/  UISETP.GE.AND UP0, UPT, UR7, 0x1, UPT ;  /* 0x000000010700788c */ /* 0x004fd2000bf06270 */
[----:B------:R-:W-:Y:S05]  /*4760*/  BRA.U !UP0, `(.L_x_86) ;  /* 0x0000000108b47547 */ /* 0x000fea000b800000 */
[----:B------:R-:W-:Y:S01]  /*4770*/  ULEA UR5, UR4, UR22, 0x3 ;  /* 0x0000001604057291 */ /* 0x000fe2000f8e18ff */
[----:B------:R-:W-:-:S08]  /*4780*/  SHF.L.U32 R5, R3, 0x1f, RZ ;  /* 0x0000001f03057819 */ /* 0x000fd000000006ff */
[----:B------:R-:W2:Y:S02]  /*4790*/  SYNCS.PHASECHK.TRANS64.TRYWAIT P0, [UR5], R5 ;  /* 0x00000005ff0075a7 */ /* 0x000ea40008001105 */
[----:B--2---:R-:W-:Y:S05]  /*47a0*/  @P0 BRA `(.L_x_87) ;  /* 0x0000000000080947 */ /* 0x004fea0003800000 */
[----:B------:R-:W2:Y:S02]  /*47b0*/  SYNCS.PHASECHK.TRANS64.TRYWAIT P0, [UR5], R5 ;  /* 0x00000005ff0075a7 */ /* 0x000ea40008001105 */
[----:B--2---:R-:W-:Y:S05]  /*47c0*/  @!P0 BRA `(.L_x_88) ;  /* 0x0000008c00408947 */ /* 0x004fea0003800000 */
.L_x_87:
[----:B------:R-:W-:Y:S01]  /*47d0*/  UISETP.GE.U32.AND UP1, UPT, UR7, 0x41, UPT ;  /* 0x000000410700788c */ /* 0x000fe2000bf26070 */
[----:B--2---:R-:W-:Y:S01]  /*47e0*/  IMAD.U32 R0, RZ, RZ, UR32 ;  /* 0x00000020ff007e24 */ /* 0x004fe2000f8e00ff */
[----:B------:R-:W-:Y:S02]  /*47f0*/  UIADD3 UR17, UPT, UPT, UR4, 0x1, URZ ;  /* 0x0000000104117890 */ /* 0x000fe4000fffe0ff */
[----:B------:R-:W-:Y:S02]  /*4800*/  ULEA UR8, UR4, UR31, 0x6 ;  /* 0x0000001f04087291 */ /* 0x000fe4000f8e30ff */
[----:B------:R-:W-:Y:S01]  /*4810*/  UISETP.NE.AND UP0, UPT, UR17, 0x10, UPT ;  /* 0x000000101100788c */ /* 0x000fe2000bf05270 */
[----:B------:R-:W-:Y:S01]  /*4820*/  PLOP3.LUT P1, PT, PT, PT, UP1, 0x80, 0x8 ;  /* 0x000000000008781c */ /* 0x000fe20003f2f018 */
[----:B------:R-:W-:Y:S01]  /*4830*/  ULEA UR12, UR4, UR30, 0x5 ;  /* 0x0000001e040c7291 */ /* 0x000fe2000f8e28ff */
[----:B------:R-:W-:Y:S01]  /*4840*/  SHF.L.U32 R5, R0, 0x1f, RZ ;  /* 0x0000001f00057819 */ /* 0x000fe200000006ff */
[----:B------:R-:W-:-:S02]  /*4850*/  USEL UR6, URZ, 0x1, UP0 ;  /* 0x00000001ff067887 */ /* 0x000fc40008000000 */
[----:B------:R-:W-:Y:S02]  /*4860*/  USEL UR17, UR17, URZ, UP0 ;  /* 0x000000ff11117287 */ /* 0x000fe40008000000 */
[----:B------:R-:W-:Y:S02]  /*4870*/  UIADD3 UR10, UPT, UPT, UR8, 0x20, URZ ;  /* 0x00000020080a7890 */ /* 0x000fe4000fffe0ff */
[----:B------:R-:W-:Y:S01]  /*4880*/  @UP1 ULEA UR7, UR17, UR22, 0x3 ;  /* 0x0000001611071291 */ /* 0x000fe2000f8e18ff */
[----:B------:R-:W-:Y:S01]  /*4890*/  LOP3.LUT R3, R3, UR6, RZ, 0x3c, !PT ;  /* 0x0000000603037c12 */ /* 0x000fe2000f8e3cff */
[----:B------:R-:W-:Y:S01]  /*48a0*/  UMOV UR13, 0x4008 ;  /* 0x00004008000d7882 */ /* 0x000fe20000000000 */
[----:B------:R-:W-:Y:S01]  /*48b0*/  UMOV UR9, 0x4008 ;  /* 0x0000400800097882 */ /* 0x000fe20000000000 */
[----:B------:R-:W-:Y:S01]  /*48c0*/  UMOV UR11, 0x4008 ;  /* 0x00004008000b7882 */ /* 0x000fe20000000000 */
[----:B------:R-:W-:Y:S01]  /*48d0*/  @P1 SHF.L.U32 R4, R3, 0x1f, RZ ;  /* 0x0000001f03041819 */ /* 0x000fe200000006ff */
[----:B------:R-:W-:-:S03]  /*48e0*/  UMOV UR6, 0x1 ;  /* 0x0000000100067882 */ /* 0x000fc60000000000 */
[----:B------:R-:W2:Y:S01]  /*48f0*/  @P1 SYNCS.PHASECHK.TRANS64.TRYWAIT P0, [UR7], R4 ;  /* 0x00000004ff0015a7 */ /* 0x000ea20008001107 */
[----:B------:R3:W-:Y:S01]  /*4900*/  UTCCP.T.S.2CTA.4x32dp128bit tmem[UR18+0x1c0], gdesc[UR12] ;  /* 0x0001c00c120079e7 */ /* 0x0007e20009300000 */
[----:B------:R3:W-:Y:S01]  /*4910*/  UTCCP.T.S.2CTA.4x32dp128bit tmem[UR18+0x1c4], gdesc[UR8] ;  /* 0x0001c408120079e7 */ /* 0x0007e20009300000 */
[----:B------:R3:W-:Y:S01]  /*4920*/  UTCCP.T.S.2CTA.4x32dp128bit tmem[UR18+0x1c8], gdesc[UR10] ;  /* 0x0001c80a120079e7 */ /* 0x0007e20009300000 */
[----:B------:R-:W4:Y:S01]  /*4930*/  SYNCS.PHASECHK.TRANS64.TRYWAIT P3, [UR22+0x178], R5 ;  /* 0x00017805ff0075a7 */ /* 0x000f220008061116 */
[----:B--2---:R-:W-:Y:S01]  /*4940*/  @P1 VOTEU.ANY UP0, P0 ;  /* 0x0000000000ff1886 */ /* 0x004fe20000000100 */
[----:B------:R-:W-:Y:S01]  /*4950*/  @UP1 USEL UR6, URZ, 0x1, !UP0 ;  /* 0x00000001ff061887 */ /* 0x000fe2000c000000 */
[----:B---34-:R-:W-:Y:S11]  /*4960*/  @!P3 BRA `(.L_x_89) ;  /* 0x0000008800f0b947 */ /* 0x018ff60003800000 */
.L_x_209:
[----:B------:R-:W-:Y:S01]  /*4970*/  ELECT P0, URZ, PT ;  /* 0x0000000000ff782f */ /* 0x000fe20003800000 */
[----:B------:R-:W-:Y:S02]  /*4980*/  ULEA UR8, UR4, UR29, 0x8 ;  /* 0x0000001d04087291 */ /* 0x000fe4000f8e40ff */
[----:B------:R-:W-:Y:S02]  /*4990*/  ULEA UR4, UR4, UR28, 0x8 ;  /* 0x0000001c04047291 */ /* 0x000fe4000f8e40ff */
[----:B------:R-:W-:Y:S01]  /*49a0*/  UIADD3 UR7, UPT, UPT, UR5, 0x80, URZ ;  /* 0x0000008005077890 */ /* 0x000fe2000fffe0ff */
[----:B------:R-:W-:Y:S02]  /*49b0*/  UMOV UR9, 0xc0004010 ;  /* 0xc000401000097882 */ /* 0x000fe40000000000 */
[----:B------:R-:W-:Y:S01]  /*49c0*/  UMOV UR5, 0xc0004010 ;  /* 0xc000401000057882 */ /* 0x000fe20000000000 */
[----:B------:R-:W-:Y:S01]  /*49d0*/  UMOV UR21, 0x1 ;  /* 0x0000000100157882 */ /* 0x000fe20000000000 */
[----:B------:R-:W-:-:S03]  /*49e0*/  UMOV UR16, UR37 ;  /* 0x0000002500107c82 */ /* 0x000fc60008000000 */
[----:B--2---:R-:W-:Y:S01]  /*49f0*/  @P0 LOP3.LUT R0, R2, 0xffff, RZ, 0xc0, !PT ;  /* 0x0000ffff02000812 */ /* 0x004fe200078ec0ff */
[----:B------:R2:W-:Y:S03]  /*4a00*/  UTCOMMA.2CTA.4X gdesc[UR4], gdesc[UR8], tmem[UR23], tmem[UR34], idesc[UR35], tmem[UR26], !UPT ;  /* 0x801a2208040075ea */ /* 0x0005e6000fa00017 */
[----:B------:R-:W-:-:S13]  /*4a10*/  @P0 R2UR UR10, R0 ;  /* 0x00000000000a02ca */ /* 0x000fda00000e0000 */
[----:B------:R2:W-:Y:S01]  /*4a20*/  UTCBAR.2CTA.MULTICAST [UR7], URZ, UR10 ;  /* 0x000000ff070073e9 */ /* 0x0005e2000820080a */
[----:B------:R-:W-:Y:S01]  /*4a30*/  NOP ;  /* 0x0000000000007918 */ /* 0x000fe20000000000 */
.L_x_86:
[----:B------:R-:W-:-:S09]  /*4a40*/  UISETP.GE.AND UP0, UPT, UR16, 0x1, UPT ;  /* 0x000000011000788c */ /* 0x000fd2000bf06270 */
[----:B------:R-:W-:Y:S05]  /*4a50*/  BRA.U !UP0, `(.L_x_90) ;  /* 0x0000000108b47547 */ /* 0x000fea000b800000 */
[----:B--2---:R-:W-:-:S05]  /*4a60*/  UMOV UR7, UR17 ;  /* 0x0000001100077c82 */ /* 0x004fca0008000000 */
.L_x_93:
[----:B------:R-:W-:Y:S02]  /*4a70*/  UISETP.NE.AND UP0, UPT, UR6, URZ, UPT ;  /* 0x000000ff0600728c */ /* 0x000fe4000bf05270 */
[----:B------:R-:W-:Y:S07]  /*4a80*/  ULEA UR6, UR7, UR22, 0x3 ;  /* 0x0000001607067291 */ /* 0x000fee000f8e18ff */
[----:B------:R-:W-:Y:S05]  /*4a90*/  BRA.U UP0, `(.L_x_91) ;  /* 0x00000001000c7547 */ /* 0x000fea000b800000 */
[----:B------:R-:W-:Y:S04]  /*4aa0*/  SHF.L.U32 R5, R3, 0x1f, RZ ;  /* 0x0000001f03057819 */ /* 0x000fe800000006ff */
[----:B------:R-:W2:Y:S02]  /*4ab0*/  SYNCS.PHASECHK.TRANS64.TRYWAIT P0, [UR6], R5 ;  /* 0x00000005ff0075a7 */ /* 0x000ea40008001106 */
[----:B--2---:R-:W-:Y:S05]  /*4ac0*/  @!P0 BRA `(.L_x_92) ;  /* 0x0000008800b08947 */ /* 0x004fea0003800000 */
.L_x_91:
[----:B------:R-:W-:Y:S02]  /*4ad0*/  UISETP.NE.AND UP1, UPT, UR16, 0x1, UPT ;  /* 0x000000011000788c */ /* 0x000fe4000bf25270 */
[----:B------:R-:W-:Y:S01]  /*4ae0*/  UIADD3 UR4, UPT, UPT, UR7, 0x1, URZ ;  /* 0x0000000107047890 */ /* 0x000fe2000fffe0ff */
[----:B------:R-:W-:Y:S03]  /*4af0*/  ELECT P3, URZ, PT ;  /* 0x0000000000ff782f */ /* 0x000fe60003860000 */
[----:B------:R-:W-:Y:S01]  /*4b00*/  UISETP.NE.AND UP0, UPT, UR4, 0x10, UPT ;  /* 0x000000100400788c */ /* 0x000fe2000bf05270 */
[----:B------:R-:W-:Y:S01]  /*4b10*/  PLOP3.LUT P1, PT, PT, PT, UP1, 0x80, 0x8 ;  /* 0x000000000008781c */ /* 0x000fe20003f2f018 */
[----:B------:R-:W-:Y:S02]  /*4b20*/  ULEA UR14, UR7, UR30, 0x5 ;  /* 0x0000001e070e7291 */ /* 0x000fe4000f8e28ff */
[----:B------:R-:W-:Y:S02]  /*4b30*/  USEL UR5, URZ, 0x1, UP0 ;  /* 0x00000001ff057887 */ /* 0x000fe40008000000 */
[----:B------:R-:W-:Y:S02]  /*4b40*/  USEL UR17, UR4, URZ, UP0 ;  /* 0x000000ff04117287 */ /* 0x000fe40008000000 */
[----:B------:R-:W-:Y:S02]  /*4b50*/  UISETP.NE.U32.AND UP0, UPT, UR21, URZ, UPT ;  /* 0x000000ff1500728c */ /* 0x000fe4000bf05070 */
[----:B------:R-:W-:Y:S01]  /*4b60*/  @UP1 ULEA UR4, UR17, UR22, 0x3 ;  /* 0x0000001611041291 */ /* 0x000fe2000f8e18ff */
[----:B------:R-:W-:Y:S01]  /*4b70*/  LOP3.LUT R3, R3, UR5, RZ, 0x3c, !PT ;  /* 0x0000000503037c12 */ /* 0x000fe2000f8e3cff */
[----:B------:R-:W-:Y:S01]  /*4b80*/  ULEA UR12, UR7, UR29, 0x8 ;  /* 0x0000001d070c7291 */ /* 0x000fe2000f8e40ff */
[----:B--2---:R-:W-:Y:S01]  /*4b90*/  @P3 LOP3.LUT R0, R2, 0xffff, RZ, 0xc0, !PT ;  /* 0x0000ffff02003812 */ /* 0x004fe200078ec0ff */
[----:B------:R-:W-:Y:S01]  /*4ba0*/  ULEA UR8, UR7, UR28, 0x8 ;  /* 0x0000001c07087291 */ /* 0x000fe2000f8e40ff */
[----:B------:R-:W-:Y:S01]  /*4bb0*/  @P1 SHF.L.U32 R4, R3, 0x1f, RZ ;  /* 0x0000001f03041819 */ /* 0x000fe200000006ff */
[----:B------:R-:W-:Y:S01]  /*4bc0*/  UIADD3 UR19, UPT, UPT, UR6, 0x80, URZ ;  /* 0x0000008006137890 */ /* 0x000fe2000fffe0ff */
[----:B------:R-:W-:Y:S01]  /*4bd0*/  @P3 R2UR UR20, R0 ;  /* 0x00000000001432ca */ /* 0x000fe200000e0000 */
[----:B------:R-:W-:Y:S01]  /*4be0*/  UMOV UR15, 0x4008 ;  /* 0x00004008000f7882 */ /* 0x000fe20000000000 */
[----:B------:R-:W2:Y:S01]  /*4bf0*/  @P1 SYNCS.PHASECHK.TRANS64.TRYWAIT P0, [UR4], R4 ;  /* 0x00000004ff0015a7 */ /* 0x000ea20008001104 */
[----:B------:R-:W-:Y:S01]  /*4c00*/  ULEA UR4, UR7, UR31, 0x6 ;  /* 0x0000001f07047291 */ /* 0x000fe2000f8e30ff */
[----:B------:R3:W-:Y:S01]  /*4c10*/  UTCCP.T.S.2CTA.4x32dp128bit tmem[UR18+0x1c0], gdesc[UR14] ;  /* 0x0001c00e120079e7 */ /* 0x0007e20009300000 */
[----:B------:R-:W-:Y:S01]  /*4c20*/  UMOV UR5, 0x4008 ;  /* 0x0000400800057882 */ /* 0x000fe20000000000 */
[----:B------:R-:W-:Y:S01]  /*4c30*/  UMOV UR11, 0x4008 ;  /* 0x00004008000b7882 */ /* 0x000fe20000000000 */
[----:B------:R-:W-:Y:S01]  /*4c40*/  UIADD3 UR10, UPT, UPT, UR4, 0x20, URZ ;  /* 0x00000020040a7890 */ /* 0x000fe2000fffe0ff */
[----:B------:R-:W-:Y:S01]  /*4c50*/  UMOV UR13, 0xc0004010 ;  /* 0xc0004010000d7882 */ /* 0x000fe20000000000 */
[----:B------:R-:W-:Y:S01]  /*4c60*/  UMOV UR9, 0xc0004010 ;  /* 0xc000401000097882 */ /* 0x000fe20000000000 */
[----:B------:R-:W-:Y:S02]  /*4c70*/  UMOV UR6, 0x1 ;  /* 0x0000000100067882 */ /* 0x000fe40000000000 */
[----:B------:R3:W-:Y:S01]  /*4c80*/  UTCCP.T.S.2CTA.4x32dp128bit tmem[UR18+0x1c4], gdesc[UR4] ;  /* 0x0001c404120079e7 */ /* 0x0007e20009300000 */
[----:B------:R-:W-:Y:S01]  /*4c90*/  UMOV UR21, 0x1 ;  /* 0x0000000100157882 */ /* 0x000fe20000000000 */
[----:B------:R-:W-:Y:S02]  /*4ca0*/  UMOV UR7, UR17 ;  /* 0x0000001100077c82 */ /* 0x000fe40008000000 */
[----:B------:R3:W-:Y:S01]  /*4cb0*/  UTCCP.T.S.2CTA.4x32dp128bit tmem[UR18+0x1c8], gdesc[UR10] ;  /* 0x0001c80a120079e7 */ /* 0x0007e20009300000 */
[----:B------:R3:W-:Y:S01]  /*4cc0*/  UTCOMMA.2CTA.4X gdesc[UR8], gdesc[UR12], tmem[UR23], tmem[UR24], idesc[UR25], tmem[UR26], UP0 ;  /* 0x801a180c080075ea */ /* 0x0007e20008200017 */
[----:B------:R-:W-:Y:S01]  /*4cd0*/  UISETP.GT.U32.AND UP0, UPT, UR16, 0x1, UPT ;  /* 0x000000011000788c */ /* 0x000fe2000bf04070 */
[----:B------:R3:W-:Y:S01]  /*4ce0*/  UTCBAR.2CTA.MULTICAST [UR19], URZ, UR20 ;  /* 0x000000ff130073e9 */ /* 0x0007e20008200814 */
[----:B------:R-:W-:Y:S01]  /*4cf0*/  UIADD3 UR16, UPT, UPT, UR16, -0x1, URZ ;  /* 0xffffffff10107890 */ /* 0x000fe2000fffe0ff */
[----:B--2---:R-:W-:Y:S01]  /*4d00*/  @P1 VOTEU.ANY UP2, P0 ;  /* 0x0000000000ff1886 */ /* 0x004fe20000040100 */
[----:B------:R-:W-:Y:S05]  /*4d10*/  @UP1 USEL UR6, URZ, 0x1, !UP2 ;  /* 0x00000001ff061887 */ /* 0x000fea000d000000 */
[----:B---3--:R-:W-:Y:S07]  /*4d20*/  BRA.U UP0, `(.L_x_93) ;  /* 0xfffffffd00507547 */ /* 0x008fee000b83ffff */
.L_x_90:
[----:B------:R3:W-:Y:S01]  /*4d30*/  UTCBAR.2CTA.MULTICAST [UR38], URZ, UR36 ;  /* 0x000000ff260073e9 */ /* 0x0007e20008200824 */
[----:B--2---:R-:W-:Y:S01]  /*4d40*/  UMOV UR4, UR17 ;  /* 0x0000001100047c82 */ /* 0x004fe20008000000 */
.L_x_85:
[----:B------:R-:W-:Y:S01]  /*4d50*/  ISETP.NE.AND P0, PT, R9, 0x2, PT ;  /* 0x000000020900780c */ /* 0x000fe20003f05270 */
[----:B------:R-:W-:-:S03]  /*4d60*/  ULOP3.LUT UR32, UR32, 0x1, URZ, 0x3c, !UPT ;  /* 0x0000000120207892 */ /* 0x000fc6000f8e3cff */
[----:B------:R-:W-:Y:S02]  /*4d70*/  SEL R5, RZ, 0x1, P0 ;  /* 0x00000001ff057807 */ /* 0x000fe40000000000 */
[----:B------:R-:W-:Y:S02]  /*4d80*/  SEL R9, R9, RZ, P0 ;  /* 0x000000ff09097207 */ /* 0x000fe40000000000 */
[----:B------:R-:W-:Y:S01]  /*4d90*/  LOP3.LUT R8, R8, R5, RZ, 0x3c, !PT ;  /* 0x0000000508087212 */ /* 0x000fe200078e3cff */
[----:B------:R-:W-:Y:S06]  /*4da0*/  @P2 BRA `(.L_x_94) ;  /* 0xfffffff800042947 */ /* 0x000fec000383ffff */
[----:B------:R-:W2:Y:S01]  /*4db0*/  S2UR UR6, SR_CgaCtaId ;  /* 0x00000000000679c3 */ /* 0x000ea20000008800 */
[----:B------:R-:W-:Y:S01]  /*4dc0*/  ELECT P0, URZ, PT ;  /* 0x0000000000ff782f */ /* 0x000fe20003800000 */
[----:B------:R-:W-:Y:S01]  /*4dd0*/  IMAD.MOV.U32 R0, RZ, RZ, 0x1 ;  /* 0x00000001ff007424 */ /* 0x000fe200078e00ff */
[----:B------:R-:W-:Y:S01]  /*4de0*/  UMOV UR4, 0x40 ;  /* 0x0000004000047882 */ /* 0x000fe20000000000 */
[----:B------:R-:W-:-:S04]  /*4df0*/  SHF.L.U32 R3, RZ, 0x1f, RZ ;  /* 0x0000001fff037819 */ /* 0x000fc800000006ff */
[----:B------:R-:W-:Y:S01]  /*4e00*/  UVIRTCOUNT.DEALLOC.SMPOOL 0x80 ;  /* 0x000000800000784c */ /* 0x000fe20000000000 */
[----:B--2---:R-:W-:-:S09]  /*4e10*/  ULEA UR6, UR6, UR4, 0x18 ;  /* 0x0000000406067291 */ /* 0x004fd2000f8ec0ff */
[----:B------:R2:W-:Y:S01]  /*4e20*/  @P0 STS.U8 [UR6+0x1c], R0 ;  /* 0x00001c00ff000988 */ /* 0x0005e20008000006 */
[----:B------:R-:W4:Y:S02]  /*4e30*/  SYNCS.PHASECHK.TRANS64.TRYWAIT P0, [UR22+0x1a0], R3 ;  /* 0x0001a003ff0075a7 */ /* 0x000f240008001116 */
[----:B--2-4-:R-:W-:Y:S05]  /*4e40*/  @!P0 BRA `(.L_x_95) ;  /* 0x0000008400e88947 */ /* 0x014fea0003800000 */
.L_x_212:
[----:B------:R-:W-:Y:S01]  /*4e50*/  NOP ;  /* 0x0000000000007918 */ /* 0x000fe20000000000 */
[----:B--2---:R-:W2:Y:S01]  /*4e60*/  LDS R0, [UR6+0x14] ;  /* 0x00001406ff007984 */ /* 0x004ea20008000800 */
[----:B------:R-:W-:Y:S01]  /*4e70*/  ULOP3.LUT UR4, UR18, 0xffff, URZ, 0xc0, !UPT ;  /* 0x0000ffff12047892 */ /* 0x000fe2000f8ec0ff */
[----:B------:R-:W-:Y:S01]  /*4e80*/  UMOV UR5, 0xffff ;  /* 0x0000ffff00057882 */ /* 0x000fe20000000000 */
[----:B------:R-:W-:Y:S02]  /*4e90*/  UMOV UR7, 0x1 ;  /* 0x0000000100077882 */ /* 0x000fe40000000000 */
[----:B------:R-:W-:-:S04]  /*4ea0*/  USHF.R.U32.HI UR4, URZ, 0x5, UR4 ;  /* 0x00000005ff047899 */ /* 0x000fc80008011604 */
[----:B------:R-:W-:Y:S02]  /*4eb0*/  USHF.L.U32 UR5, UR5, UR4, URZ ;  /* 0x0000000405057299 */ /* 0x000fe400080006ff */
[----:B------:R-:W-:-:S04]  /*4ec0*/  USHF.L.U32 UR4, UR7, UR4, URZ ;  /* 0x0000000407047299 */ /* 0x000fc800080006ff */
[----:B--2---:R-:W-:-:S04]  /*4ed0*/  LOP3.LUT R0, R0, UR5, RZ, 0xc0, !PT ;  /* 0x0000000500007c12 */ /* 0x004fc8000f8ec0ff */
[----:B------:R-:W-:-:S13]  /*4ee0*/  ISETP.NE.AND P0, PT, R0, UR5, PT ;  /* 0x0000000500007c0c */ /* 0x000fda000bf05270 */
[----:B------:R-:W-:Y:S05]  /*4ef0*/  @P0 BRA `(.L_x_96) ;  /* 0x0000000000580947 */ /* 0x000fea0003800000 */
[----:B------:R-:W2:Y:S02]  /*4f00*/  LDS R0, [UR6+0x18] ;  /* 0x00001806ff007984 */ /* 0x000ea40008000800 */
[----:B--2---:R-:W-:-:S04]  /*4f10*/  LOP3.LUT R0, R0, UR4, RZ, 0xc0, !PT ;  /* 0x0000000400007c12 */ /* 0x004fc8000f8ec0ff */
[----:B------:R-:W-:-:S13]  /*4f20*/  ISETP.NE.AND P0, PT, R0, UR4, PT ;  /* 0x0000000400007c0c */ /* 0x000fda000bf05270 */
[----:B------:R-:W-:Y:S05]  /*4f30*/  @P0 BRA `(.L_x_97) ;  /* 0x00000000003c0947 */ /* 0x000fea0003800000 */
[----:B------:R-:W2:Y:S01]  /*4f40*/  S2R R2, SR_LANEID ;  /* 0x0000000000027919 */ /* 0x000ea20000000000 */
[----:B------:R-:W-:Y:S01]  /*4f50*/  ULOP3.LUT UR5, URZ, UR5, URZ, 0x33, !UPT ;  /* 0x00000005ff057292 */ /* 0x000fe2000f8e33ff */
[----:B------:R-:W-:Y:S01]  /*4f60*/  LOP3.LUT R4, RZ, UR4, RZ, 0x33, !PT ;  /* 0x00000004ff047c12 */ /* 0x000fe2000f8e33ff */
[----:B------:R-:W-:Y:S02]  /*4f70*/  VOTEU.ANY UR4, UPT, PT ;  /* 0x0000000000047886 */ /* 0x000fe400038e0100 */
[----:B------:R-:W-:Y:S01]  /*4f80*/  UFLO.U32 UR4, UR4 ;  /* 0x00000004000472bd */ /* 0x000fe200080e0000 */
[----:B------:R-:W4:Y:S01]  /*4f90*/  REDUX UR7, R4 ;  /* 0x00000000040773c4 */ /* 0x000f220000000000 */
[----:B------:R-:W-:-:S06]  /*4fa0*/  IMAD.U32 R0, RZ, RZ, UR5 ;  /* 0x00000005ff007e24 */ /* 0x000fcc000f8e00ff */
[----:B------:R1:W-:Y:S01]  /*4fb0*/  UTCATOMSWS.AND URZ, UR5 ;  /* 0x0000000500ff79e3 */ /* 0x0003e20008000000 */
[----:B------:R-:W3:Y:S01]  /*4fc0*/  REDUX UR8, R0 ;  /* 0x00000000000873c4 */ /* 0x000ee20000000000 */
[----:B--2---:R-:W-:Y:S01]  /*4fd0*/  ISETP.EQ.U32.AND P0, PT, R2, UR4, PT ;  /* 0x0000000402007c0c */ /* 0x004fe2000bf02070 */
[----:B----4-:R-:W-:Y:S01]  /*4fe0*/  IMAD.U32 R2, RZ, RZ, UR7 ;  /* 0x00000007ff027e24 */ /* 0x010fe2000f8e00ff */
[----:B---3--:R-:W-:-:S11]  /*4ff0*/  MOV R3, UR8 ;  /* 0x0000000800037c02 */ /* 0x008fd60008000f00 */
[----:B------:R2:W-:Y:S04]  /*5000*/  @P0 ATOMS.AND RZ, [UR6+0x14], R3 ;  /* 0x00001403ffff098c */ /* 0x0005e8000a800006 */
[----:B------:R2:W-:Y:S01]  /*5010*/  @P0 ATOMS.AND RZ, [UR6+0x18], R2 ;  /* 0x00001802ffff098c */ /* 0x0005e2000a800006 */
[----:B-1----:R-:W-:Y:S05]  /*5020*/  BRA `(.L_x_98) ;  /* 0x0000000000147947 */ /* 0x002fea0003800000 */
.L_x_97:
[----:B------:R-:W-:Y:S02]  /*5030*/  MOV R2, 0x5050 ;  /* 0x0000505000027802 */ /* 0x000fe40000000f00 */
[----:B-1-3-5:R-:W-:Y:S05]  /*5040*/  CALL.REL.NOINC `($__internal_0_$__cuda_sm10x_tcgen05_guardrail_trap_col_being_dealloced_not_returned_by_alloc) ;  /* 0x0000008800d47944 */ /* 0x02afea0003c00000 */
[----:B------:R-:W-:Y:S05]  /*5050*/  BRA `(.L_x_98) ;  /* 0x0000000000087947 */ /* 0x000fea0003800000 */
.L_x_96:
[----:B------:R-:W-:Y:S02]  /*5060*/  MOV R2, 0x5080 ;  /* 0x0000508000027802 */ /* 0x000fe40000000f00 */
[----:B-1-3-5:R-:W-:Y:S05]  /*5070*/  CALL.REL.NOINC `($__internal_2_$__cuda_sm10x_tcgen05_guardrail_trap_unallocated_columns_being_dealloced) ;  /* 0x0000008800e07944 */ /* 0x02afea0003c00000 */
.L_x_98:
[----:B------:R-:W-:Y:S01]  /*5080*/  NOP ;  /* 0x0000000000007918 */ /* 0x000fe20000000000 */
[----:B------:R-:W-:Y:S05]  /*5090*/  EXIT ;  /* 0x000000000000794d */ /* 0x000fea0003800000 */
.L_x_72:
[----:B------:R-:W-:-:S09]  /*50a0*/  UISETP.NE.OR UP0, UPT, UR21, 0x3, !UP4 ;  /* 0x000000031500788c */ /* 0x000fd2000e705670 */
[----:B------:R-:W-:Y:S05]  /*50b0*/  BRA.U UP0, `(.L_x_99) ;  /* 0x0000001100c87547 */ /* 0x000fea000b800000 */
[----:B------:R-:W2:Y:S01]  /*50c0*/  LDCU.64 UR4, c[0x0][0xc88] ;  /* 0x00019100ff0477ac */ /* 0x000ea20008000a00 */
[----:B------:R-:W3:Y:S01]  /*50d0*/  S2UR UR10, SR_CgaCtaId ;  /* 0x00000000000a79c3 */ /* 0x000ee20000008800 */
[----:B------:R-:W-:Y:S02]  /*50e0*/  HFMA2 R9, -RZ, RZ, 0, 0 ;  /* 0x00000000ff097431 */ /* 0x000fe400000001ff */
[----:B------:R-:W-:Y:S01]  /*50f0*/  IMAD.MOV.U32 R11, RZ, RZ, 0x1 ;  /* 0x00000001ff0b7424 */ /* 0x000fe200078e00ff */
[----:B------:R-:W4:Y:S01]  /*5100*/  LDCU UR37, c[0x0][0x370] ;  /* 0x00006e00ff2577ac */ /* 0x000f220008000800 */
[----:B------:R-:W-:Y:S01]  /*5110*/  IMAD.MOV.U32 R10, RZ, RZ, RZ ;  /* 0x000000ffff0a7224 */ /* 0x000fe200078e00ff */
[----:B------:R-:W-:Y:S01]  /*5120*/  MOV R3, 0x4000 ;  /* 0x0000400000037802 */ /* 0x000fe20000000f00 */
[----:B------:R-:W4:Y:S01]  /*5130*/  LDCU.128 UR40, c[0x0][0xf10] ;  /* 0x0001e200ff2877ac */ /* 0x000f220008000c00 */
[----:B------:R-:W1:Y:S01]  /*5140*/  LDC.64 R12, c[0x0][0x348] ;  /* 0x0000d200ff0c7b82 */ /* 0x000e620000000a00 */
[----:B------:R-:W3:Y:S01]  /*5150*/  LDCU UR31, c[0x0][0x374] ;  /* 0x00006e80ff1f77ac */ /* 0x000ee20008000800 */
[----:B------:R-:W3:Y:S01]  /*5160*/  LDCU.64 UR38, c[0x0][0xc90] ;  /* 0x00019200ff2677ac */ /* 0x000ee20008000a00 */
[----:B------:R-:W3:Y:S01]  /*5170*/  LDCU UR15, c[0x0][0xf0c] ;  /* 0x0001e180ff0f77ac */ /* 0x000ee20008000800 */
[----:B--2---:R-:W-:Y:S01]  /*5180*/  UISETP.NE.U32.AND UP0, UPT, UR4, URZ, UPT ;  /* 0x000000ff0400728c */ /* 0x004fe2000bf05070 */
[----:B------:R-:W2:Y:S01]  /*5190*/  LDCU UR53, c[0x0][0xf20] ;  /* 0x0001e400ff3577ac */ /* 0x000ea20008000800 */
[----:B------:R-:W2:Y:S01]  /*51a0*/  LDCU UR4, c[0x0][0xf30] ;  /* 0x0001e600ff0477ac */ /* 0x000ea20008000800 */
[----:B------:R-:W-:Y:S01]  /*51b0*/  UMOV UR21, 0x400 ;  /* 0x0000040000157882 */ /* 0x000fe20000000000 */
[----:B----4-:R-:W-:-:S02]  /*51c0*/  UIMAD.WIDE.U32 UR6, UR37, UR40, URZ ;  /* 0x00000028250672a5 */ /* 0x010fc4000f8e00ff */
[----:B---3--:R-:W-:Y:S02]  /*51d0*/  UIMAD.WIDE.U32 UR8, UR31, UR43, URZ ;  /* 0x0000002b1f0872a5 */ /* 0x008fe4000f8e00ff */
[----:B------:R-:W-:Y:S02]  /*51e0*/  ULEA UR21, UR10, UR21, 0x18 ;  /* 0x000000150a157291 */ /* 0x000fe4000f8ec0ff */
[----:B------:R-:W-:Y:S02]  /*51f0*/  UISETP.NE.U32.AND UP6, UPT, UR38, URZ, UPT ;  /* 0x000000ff2600728c */ /* 0x000fe4000bfc5070 */
[----:B------:R-:W-:Y:S02]  /*5200*/  UIADD3 UR46, UPT, UPT, UR21, 0x118, URZ ;  /* 0x00000118152e7890 */ /* 0x000fe4000fffe0ff */
[----:B------:R-:W-:Y:S02]  /*5210*/  UIADD3 UR33, UPT, UPT, UR21, 0x100, URZ ;  /* 0x0000010015217890 */ /* 0x000fe4000fffe0ff */
[----:B------:R-:W-:-:S02]  /*5220*/  UIADD3 UR25, UPT, UPT, UR21, 0x108, URZ ;  /* 0x0000010815197890 */ /* 0x000fc4000fffe0ff */
[----:B------:R-:W-:Y:S02]  /*5230*/  UIADD3 UR17, UPT, UPT, UR21, 0x110, URZ ;  /* 0x0000011015117890 */ /* 0x000fe4000fffe0ff */
[----:B------:R-:W-:Y:S02]  /*5240*/  UISETP.NE.AND.EX UP5, UPT, UR5, URZ, UPT, UP0 ;  /* 0x000000ff0500728c */ /* 0x000fe4000bfa5300 */
[----:B------:R-:W-:Y:S01]  /*5250*/  UISETP.NE.AND UP0, UPT, UR45, 0x1, UPT ;  /* 0x000000012d00788c */ /* 0x000fe2000bf05270 */
[----:B------:R-:W-:Y:S01]  /*5260*/  UMOV UR51, UR7 ;  /* 0x0000000700337c82 */ /* 0x000fe20008000000 */
[----:B------:R-:W-:Y:S01]  /*5270*/  UMOV UR50, UR9 ;  /* 0x0000000900327c82 */ /* 0x000fe20008000000 */
[----:B------:R-:W-:Y:S01]  /*5280*/  UISETP.NE.AND UP0, UPT, UR15, 0x1, UPT ;  /* 0x000000010f00788c */ /* 0x000fe2000bf05270 */
[----:B------:R-:W-:Y:S01]  /*5290*/  UMOV UR29, URZ ;  /* 0x000000ff001d7c82 */ /* 0x000fe20008000000 */
[----:B------:R-:W-:Y:S02]  /*52a0*/  UPLOP3.LUT UP4, UPT, UPT, UPT, UPT, 0x40, 0x4 ;  /* 0x000000000004789c */ /* 0x000fe40003f8e870 */
[----:B------:R-:W-:Y:S01]  /*52b0*/  UISETP.GE.AND UP2, UPT, UR45, 0x1, UPT ;  /* 0x000000012d00788c */ /* 0x000fe2000bf46270 */
[----:B------:R-:W3:Y:S01]  /*52c0*/  LDCU.64 UR22, c[0x0][0xf28] ;  /* 0x0001e500ff1677ac */ /* 0x000ee20008000a00 */
[----:B------:R-:W-:-:S02]  /*52d0*/  UISETP.NE.AND.EX UP6, UPT, UR39, URZ, UPT, UP6 ;  /* 0x000000ff2700728c */ /* 0x000fc4000bfc5360 */
[----:B------:R-:W-:Y:S02]  /*52e0*/  UPRMT UR46, UR10, 0x654, UR46 ;  /* 0x000006540a2e7896 */ /* 0x000fe4000800002e */
[----:B------:R-:W-:Y:S02]  /*52f0*/  UPRMT UR49, UR10, 0x654, UR33 ;  /* 0x000006540a317896 */ /* 0x000fe40008000021 */
[----:B------:R-:W-:Y:S02]  /*5300*/  UPRMT UR48, UR10, 0x654, UR25 ;  /* 0x000006540a307896 */ /* 0x000fe40008000019 */
[----:B------:R-:W-:Y:S02]  /*5310*/  UPRMT UR47, UR10, 0x654, UR17 ;  /* 0x000006540a2f7896 */ /* 0x000fe40008000011 */
[----:B------:R-:W-:Y:S02]  /*5320*/  USHF.R.U32.HI UR51, URZ, UR41, UR51 ;  /* 0x00000029ff337299 */ /* 0x000fe40008011633 */
[----:B--2---:R-:W-:-:S02]  /*5330*/  USHF.R.U32.HI UR50, URZ, UR53, UR50 ;  /* 0x00000035ff327299 */ /* 0x004fc40008011632 */
[----:B------:R-:W-:Y:S02]  /*5340*/  UISETP.NE.AND UP0, UPT, UR42, 0x1, UPT ;  /* 0x000000012a00788c */ /* 0x000fe4000bf05270 */
[----:B-1----:R-:W-:-:S11]  /*5350*/  UISETP.NE.AND UP3, UPT, UR4, 0x1, UPT ;  /* 0x000000010400788c */ /* 0x002fd6000bf65270 */
.L_x_110:
[C---:B------:R-:W-:Y:S02]  /*5360*/  LEA R8, R10.reuse, UR21, 0x3 ;  /* 0x000000150a087c11 */ /* 0x040fe4000f8e18ff */
[----:B------:R-:W-:Y:S02]  /*5370*/  SHF.L.U32 R5, R9, 0x1f, RZ ;  /* 0x0000001f09057819 */ /* 0x000fe400000006ff */
[----:B------:R-:W-:Y:S02]  /*5380*/  LEA R6, R10, UR21, 0x4 ;  /* 0x000000150a067c11 */ /* 0x000fe4000f8e20ff */
[----:B-1----:R-:W1:Y:S02]  /*5390*/  SYNCS.PHASECHK.TRANS64.TRYWAIT P0, [R8+URZ+0x150], R5 ;  /* 0x00015005080075a7 */ /* 0x002e6400080011ff */
[----:B-1----:R-:W-:Y:S05]  /*53a0*/  @!P0 BRA `(.L_x_100) ;  /* 0x0000008000a88947 */ /* 0x002fea0003800000 */
.L_x_213:
[----:B-1----:R-:W1:Y:S01]  /*53b0*/  LDS.128 R4, [R6+0x1b0] ;  /* 0x0001b00006047984 */ /* 0x002e620000000c00 */
[----:B------:R-:W-:Y:S01]  /*53c0*/  UISETP.GE.AND UP0, UPT, UR45, 0x1, UPT ;  /* 0x000000012d00788c */ /* 0x000fe2000bf06270 */
[----:B------:R-:W-:Y:S01]  /*53d0*/  @!PT LDS RZ, [RZ] ;  /* 0x00000000fffff984 */ /* 0x000fe20000000800 */
[----:B------:R-:W-:Y:S01]  /*53e0*/  @!PT LDS RZ, [RZ] ;  /* 0x00000000fffff984 */ /* 0x000fe20000000800 */
[----:B------:R-:W-:Y:S01]  /*53f0*/  @!PT LDS RZ, [RZ] ;  /* 0x00000000fffff984 */ /* 0x000fe20000000800 */
[----:B------:R-:W-:Y:S01]  /*5400*/  @!PT LDS RZ, [RZ] ;  /* 0x00000000fffff984 */ /* 0x000fe20000000800 */
[----:B------:R2:W-:Y:S06]  /*5410*/  MEMBAR.ALL.CTA ;  /* 0x0000000000007992 */ /* 0x0005ec0000008000 */
[----:B--2---:R-:W2:Y:S01]  /*5420*/  FENCE.VIEW.ASYNC.S ;  /* 0x00000000000073c6 */ /* 0x004ea20000000000 */
[----:B-1----:R-:W-:Y:S11]  /*5430*/  LOP3.LUT P0, RZ, R6, 0x1, RZ, 0xc0, !PT ;  /* 0x0000000106ff7812 */ /* 0x002ff6000780c0ff */
[----:B------:R-:W-:Y:S02]  /*5440*/  @!UPT UIADD3 URZ, UPT, UPT, URZ, URZ, URZ ;  /* 0x000000fffffff290 */ /* 0x000fe4000fffe0ff */
[----:B--2---:R-:W-:Y:S01]  /*5450*/  VOTEU.ANY UP2, P0 ;  /* 0x0000000000ff7886 */ /* 0x004fe20000040100 */
[----:B------:R-:W-:Y:S11]  /*5460*/  PLOP3.LUT P0, PT, PT, PT, UP2, 0x80, 0x8 ;  /* 0x000000000008781c */ /* 0x000ff60003f0f028 */
[----:B------:R-:W-:Y:S02]  /*5470*/  @!UPT UIADD3 URZ, UPT, UPT, URZ, URZ, URZ ;  /* 0x000000fffffff290 */ /* 0x000fe4000fffe0ff */
[----:B------:R-:W-:Y:S02]  /*5480*/  @P0 SHF.R.U32.HI R0, RZ, 0x10, R5 ;  /* 0x00000010ff000819 */ /* 0x000fe40000011605 */
[----:B------:R-:W-:Y:S02]  /*5490*/  @P0 MOV R2, R4 ;  /* 0x0000000400020202 */ /* 0x000fe40000000f00 */
[----:B------:R-:W-:Y:S01]  /*54a0*/  @P0 R2UR UR4, R0 ;  /* 0x00000000000402ca */ /* 0x000fe200000e0000 */
[----:B------:R-:W-:Y:S01]  /*54b0*/  VIADD R0, R8, 0x160 ;  /* 0x0000016008007836 */ /* 0x000fe20000000000 */
[----:B------:R-:W-:Y:S02]  /*54c0*/  @P0 LOP3.LUT R4, R5, 0xffff, RZ, 0xc0, !PT ;  /* 0x0000ffff05040812 */ /* 0x000fe400078ec0ff */
[----:B------:R-:W-:Y:S02]  /*54d0*/  @P0 R2UR UR6, R2 ;  /* 0x00000000020602ca */ /* 0x000fe400000e0000 */
[----:B------:R-:W-:Y:S02]  /*54e0*/  PRMT R0, RZ, 0x654, R0 ;  /* 0x00000654ff007816 */ /* 0x000fe40000000000 */
[----:B------:R-:W-:Y:S02]  /*54f0*/  @P0 R2UR UR5, R4 ;  /* 0x00000000040502ca */ /* 0x000fe400000e0000 */
[----:B------:R1:W-:Y:S03]  /*5500*/  SYNCS.ARRIVE.TRANS64.RED.A1T0 RZ, [R0+URZ], RZ ;  /* 0x000000ff00ff79a7 */ /* 0x0003e600081004ff */
[----:B------:R-:W-:Y:S04]  /*5510*/  @UP2 UMOV UR30, UR4 ;  /* 0x00000004001e2c82 */ /* 0x000fe80008000000 */
[----:B------:R-:W-:Y:S04]  /*5520*/  @UP2 UMOV UR14, UR6 ;  /* 0x00000006000e2c82 */ /* 0x000fe80008000000 */
[----:B------:R-:W-:Y:S01]  /*5530*/  @UP2 UMOV UR13, UR5 ;  /* 0x00000005000d2c82 */ /* 0x000fe20008000000 */
[----:B------:R-:W-:Y:S05]  /*5540*/  BRA.U !UP0, `(.L_x_101) ;  /* 0x0000000108c07547 */ /* 0x000fea000b800000 */
[----:B------:R-:W-:Y:S02]  /*5550*/  UIMAD.WIDE.U32 UR18, UR13, UR43, URZ ;  /* 0x0000002b0d1272a5 */ /* 0x000fe4000f8e00ff */
[----:B------:R-:W-:Y:S02]  /*5560*/  UP2UR UR16, UPR, URZ, 0x4 ;  /* 0x00000004ff107883 */ /* 0x000fe40008000000 */
[----:B------:R-:W-:Y:S02]  /*5570*/  UISETP.NE.AND UP2, UPT, UR42, 0x1, UPT ;  /* 0x000000012a00788c */ /* 0x000fe4000bf45270 */
[----:B------:R-:W-:Y:S02]  /*5580*/  UIMAD.WIDE.U32 UR26, UR14, UR40, URZ ;  /* 0x000000280e1a72a5 */ /* 0x000fe4000f8e00ff */
[----:B------:R-:W-:Y:S02]  /*5590*/  USEL UR4, UR31, UR50, !UP2 ;  /* 0x000000321f047287 */ /* 0x000fe4000d000000 */
[----:B------:R-:W-:Y:S02]  /*55a0*/  UISETP.NE.AND UP0, UPT, UR15, 0x1, UPT ;  /* 0x000000010f00788c */ /* 0x000fe4000bf05270 */
[----:B------:R-:W-:Y:S02]  /*55b0*/  UP2UR UR24, UPR, URZ, 0x2 ;  /* 0x00000002ff187883 */ /* 0x000fe40008000000 */
[----:B------:R-:W-:Y:S02]  /*55c0*/  UISETP.NE.AND UP1, UPT, UR45, 0x1, UPT ;  /* 0x000000012d00788c */ /* 0x000fe4000bf25270 */
[----:B---3--:R-:W-:Y:S02]  /*55d0*/  UIMAD.WIDE.U32 UR8, UR4, UR22, URZ ;  /* 0x00000016040872a5 */ /* 0x008fe4000f8e00ff */
[----:B------:R-:W-:Y:S01]  /*55e0*/  USEL UR7, UR37, UR51, !UP0 ;  /* 0x0000003325077287 */ /* 0x000fe2000c000000 */
[----:B------:R-:W-:Y:S02]  /*55f0*/  UMOV UR5, UR19 ;  /* 0x0000001300057c82 */ /* 0x000fe40008000000 */
[----:B------:R-:W-:Y:S02]  /*5600*/  USHF.R.U32.HI UR6, URZ, UR53, UR5 ;  /* 0x00000035ff067299 */ /* 0x000fe40008011605 */
[----:B------:R-:W-:Y:S02]  /*5610*/  UIMAD.WIDE.U32 UR10, UR7, UR22, URZ ;  /* 0x00000016070a72a5 */ /* 0x000fe4000f8e00ff */
[----:B------:R-:W-:Y:S02]  /*5620*/  USEL UR6, UR13, UR6, !UP2 ;  /* 0x000000060d067287 */ /* 0x000fe4000d000000 */
[----:B------:R-:W-:Y:S01]  /*5630*/  UISETP.NE.AND UP2, UPT, UR16, URZ, UPT ;  /* 0x000000ff1000728c */ /* 0x000fe2000bf45270 */
[----:B------:R-:W-:Y:S02]  /*5640*/  UMOV UR5, UR27 ;  /* 0x0000001b00057c82 */ /* 0x000fe40008000000 */
[----:B------:R-:W-:Y:S03]  /*5650*/  USHF.R.U32.HI UR12, URZ, UR41, UR5 ;  /* 0x00000029ff0c7299 */ /* 0x000fe60008011605 */
[----:B------:R-:W-:Y:S02]  /*5660*/  UMOV UR5, UR9 ;  /* 0x0000000900057c82 */ /* 0x000fe40008000000 */
[----:B------:R-:W-:Y:S03]  /*5670*/  @UP1 USHF.R.U32.HI UR4, URZ, UR23, UR5 ;  /* 0x00000017ff041299 */ /* 0x000fe60008011605 */
[----:B------:R-:W-:Y:S01]  /*5680*/  UMOV UR5, UR11 ;  /* 0x0000000b00057c82 */ /* 0x000fe20008000000 */
[----:B------:R-:W-:Y:S02]  /*5690*/  UIMAD UR4, UR45, UR4, URZ ;  /* 0x000000042d0472a4 */ /* 0x000fe4000f8e02ff */
[----:B------:R-:W-:Y:S02]  /*56a0*/  @UP1 USHF.R.U32.HI UR7, URZ, UR23, UR5 ;  /* 0x00000017ff071299 */ /* 0x000fe40008011605 */
[----:B------:R-:W-:Y:S02]  /*56b0*/  USEL UR5, UR14, UR12, !UP0 ;  /* 0x0000000c0e057287 */ /* 0x000fe4000c000000 */
[----:B------:R-:W-:Y:S02]  /*56c0*/  UIMAD.WIDE.U32 UR10, UR6, UR22, URZ ;  /* 0x00000016060a72a5 */ /* 0x000fe4000f8e00ff */
[----:B------:R-:W-:Y:S02]  /*56d0*/  UIMAD UR8, UR45, UR7, URZ ;  /* 0x000000072d0872a4 */ /* 0x000fe4000f8e02ff */
[----:B------:R-:W-:Y:S03]  /*56e0*/  UISETP.GE.AND UP0, UPT, UR6, UR4, UPT ;  /* 0x000000040600728c */ /* 0x000fe6000bf06270 */
[----:B------:R-:W-:Y:S01]  /*56f0*/  UMOV UR4, UR11 ;  /* 0x0000000b00047c82 */ /* 0x000fe20008000000 */
[----:B------:R-:W-:Y:S02]  /*5700*/  UISETP.GE.OR UP0, UPT, UR5, UR8, UP0 ;  /* 0x000000080500728c */ /* 0x000fe40008706670 */
[----:B------:R-:W-:Y:S02]  /*5710*/  USHF.R.U32.HI UR4, URZ, UR23, UR4 ;  /* 0x00000017ff047299 */ /* 0x000fe40008011604 */
[----:B------:R-:W-:Y:S02]  /*5720*/  UIMAD.WIDE.U32 UR8, UR5, UR22, URZ ;  /* 0x00000016050872a5 */ /* 0x000fe4000f8e00ff */
[----:B------:R-:W-:Y:S04]  /*5730*/  USEL UR10, UR6, UR4, !UP1 ;  /* 0x00000004060a7287 */ /* 0x000fe8000c800000 */
[----:B------:R-:W-:Y:S01]  /*5740*/  UIADD3 UR11, UPT, UPT, -UR10, URZ, URZ ;  /* 0x000000ff0a0b7290 */ /* 0x000fe2000fffe1ff */
[----:B------:R-:W-:Y:S02]  /*5750*/  @!UP0 UMOV UR4, UR9 ;  /* 0x0000000900048c82 */ /* 0x000fe40008000000 */
[----:B------:R-:W-:Y:S02]  /*5760*/  @!UP0 USHF.R.U32.HI UR4, URZ, UR23, UR4 ;  /* 0x00000017ff048299 */ /* 0x000fe40008011604 */
[----:B------:R-:W-:Y:S02]  /*5770*/  UIMAD UR8, UR45, UR11, UR6 ;  /* 0x0000000b2d0872a4 */ /* 0x000fe4000f8e0206 */
[----:B------:R-:W-:Y:S02]  /*5780*/  @!UP0 USEL UR4, UR5, UR4, !UP1 ;  /* 0x0000000405048287 */ /* 0x000fe4000c800000 */
[----:B------:R-:W-:Y:S02]  /*5790*/  UISETP.NE.AND UP1, UPT, UR24, URZ, UPT ;  /* 0x000000ff1800728c */ /* 0x000fe4000bf25270 */
[----:B------:R-:W-:Y:S02]  /*57a0*/  @!UP0 UIMAD UR8, UR7, UR8, UR4 ;  /* 0x00000008070882a4 */ /* 0x000fe4000f8e0204 */
[----:B------:R-:W-:Y:S02]  /*57b0*/  @!UP0 UIADD3 UR9, UPT, UPT, UR10, -UR4, URZ ;  /* 0x800000040a098290 */ /* 0x000fe4000fffe0ff */
[----:B------:R-:W-:Y:S02]  /*57c0*/  UIADD3 UR4, UPT, UPT, -UR5, URZ, URZ ;  /* 0x000000ff05047290 */ /* 0x000fe4000fffe1ff */
[----:B------:R-:W-:Y:S02]  /*57d0*/  UIADD3 UR7, UPT, UPT, -UR6, URZ, URZ ;  /* 0x000000ff06077290 */ /* 0x000fe4000fffe1ff */
[----:B------:R-:W-:Y:S02]  /*57e0*/  @!UP0 UIMAD UR6, UR9, UR45, UR5 ;  /* 0x0000002d090682a4 */ /* 0x000fe4000f8e0205 */
[----:B------:R-:W-:Y:S02]  /*57f0*/  UIMAD UR14, UR15, UR4, UR14 ;  /* 0x000000040f0e72a4 */ /* 0x000fe4000f8e020e */
[----:B------:R-:W-:Y:S01]  /*5800*/  UIMAD UR13, UR42, UR7, UR13 ;  /* 0x000000072a0d72a4 */ /* 0x000fe2000f8e020d */
[----:B------:R-:W-:Y:S02]  /*5810*/  @!UP0 UMOV UR5, UR8 ;  /* 0x0000000800058c82 */ /* 0x000fe40008000000 */
[----:B------:R-:W-:Y:S02]  /*5820*/  UIMAD UR14, UR5, UR15, UR14 ;  /* 0x0000000f050e72a4 */ /* 0x000fe4000f8e020e */
[----:B------:R-:W-:Y:S11]  /*5830*/  UIMAD UR13, UR6, UR42, UR13 ;  /* 0x0000002a060d72a4 */ /* 0x000ff6000f8e020d */
[----:B------:R-:W-:Y:S01]  /*5840*/  @!UPT UIADD3 URZ, UPT, UPT, URZ, URZ, URZ ;  /* 0x000000fffffff290 */ /* 0x000fe2000fffe0ff */
.L_x_101:
[----:B------:R-:W2:Y:S01]  /*5850*/  @!UP3 LDCU.128 UR8, c[0x0][0xf10] ;  /* 0x0001e200ff08b7ac */ /* 0x000ea20008000c00 */
[----:B------:R-:W-:Y:S02]  /*5860*/  ISETP.NE.U32.AND P0, PT, RZ, UR38, PT ;  /* 0x00000026ff007c0c */ /* 0x000fe4000bf05070 */
[----:B------:R-:W-:Y:S02]  /*5870*/  SHF.L.U32 R4, R11, 0x1f, RZ ;  /* 0x0000001f0b047819 */ /* 0x000fe400000006ff */
[----:B------:R-:W-:Y:S01]  /*5880*/  ISETP.NE.AND.EX P0, PT, RZ, UR39, PT, P0 ;  /* 0x00000027ff007c0c */ /* 0x000fe2000bf05300 */
[----:B------:R-:W4:Y:S01]  /*5890*/  @!UP3 LDCU UR5, c[0x0][0xf0c] ;  /* 0x0001e180ff05b7ac */ /* 0x000f220008000800 */
[----:B------:R-:W-:Y:S02]  /*58a0*/  USHF.L.U32 UR35, UR28, 0x7, URZ ;  /* 0x000000071c237899 */ /* 0x000fe400080006ff */
[----:B--2---:R-:W-:Y:S07]  /*58b0*/  UIMAD.WIDE.U32 UR6, UR14, UR8, URZ ;  /* 0x000000080e0672a5 */ /* 0x004fee000f8e00ff */
[----:B------:R-:W-:Y:S01]  /*58c0*/  @!UP3 UMOV UR4, UR7 ;  /* 0x000000070004bc82 */ /* 0x000fe20008000000 */
[----:B----4-:R-:W-:Y:S02]  /*58d0*/  @!UP3 UISETP.NE.AND UP0, UPT, UR5, 0x1, UPT ;  /* 0x000000010500b88c */ /* 0x010fe4000bf05270 */
[----:B------:R-:W-:Y:S02]  /*58e0*/  @!UP3 USHF.R.U32.HI UR4, URZ, UR9, UR4 ;  /* 0x00000009ff04b299 */ /* 0x000fe40008011604 */
[----:B------:R-:W-:Y:S02]  /*58f0*/  UIMAD.WIDE.U32 UR6, UR13, UR11, URZ ;  /* 0x0000000b0d0672a5 */ /* 0x000fe4000f8e00ff */
[----:B------:R-:W-:Y:S02]  /*5900*/  @!UP3 USEL UR8, UR14, UR4, !UP0 ;  /* 0x000000040e08b287 */ /* 0x000fe4000c000000 */
[----:B------:R-:W-:Y:S03]  /*5910*/  @!UP3 UISETP.NE.AND UP0, UPT, UR10, 0x1, UPT ;  /* 0x000000010a00b88c */ /* 0x000fe6000bf05270 */
[----:B------:R-:W-:Y:S01]  /*5920*/  @!UP3 UMOV UR6, UR7 ;  /* 0x000000070006bc82 */ /* 0x000fe20008000000 */
[----:B------:R-:W-:Y:S01]  /*5930*/  USHF.L.U32 UR7, UR20, 0x8, URZ ;  /* 0x0000000814077899 */ /* 0x000fe200080006ff */
[----:B------:R-:W2:Y:S02]  /*5940*/  @!UP3 LDCU UR4, c[0x0][0xf20] ;  /* 0x0001e400ff04b7ac */ /* 0x000ea40008000800 */
[----:B--2---:R-:W-:Y:S04]  /*5950*/  @!UP3 USHF.R.U32.HI UR6, URZ, UR4, UR6 ;  /* 0x00000004ff06b299 */ /* 0x004fe80008011606 */
[----:B------:R-:W-:Y:S04]  /*5960*/  @!UP3 USEL UR6, UR13, UR6, !UP0 ;  /* 0x000000060d06b287 */ /* 0x000fe8000c000000 */
[----:B------:R-:W-:Y:S02]  /*5970*/  @!UP3 UIADD3 UR4, UPT, UPT, -UR8, UR6, URZ ;  /* 0x000000060804b290 */ /* 0x000fe4000fffe1ff */
[----:B------:R-:W-:Y:S02]  /*5980*/  @!UP3 UIADD3 UR6, UPT, UPT, UR8, -UR6, URZ ;  /* 0x800000060806b290 */ /* 0x000fe4000fffe0ff */
[----:B------:R-:W-:Y:S02]  /*5990*/  @!UP3 UIMAD UR14, UR4, UR5, UR14 ;  /* 0x00000005040eb2a4 */ /* 0x000fe4000f8e020e */
[----:B------:R-:W-:Y:S01]  /*59a0*/  @!UP3 UIMAD UR13, UR6, UR10, UR13 ;  /* 0x0000000a060db2a4 */ /* 0x000fe2000f8e020d */
[----:B------:R-:W-:Y:S11]  /*59b0*/  BRA.U UP4, `(.L_x_102) ;  /* 0x0000000104107547 */ /* 0x000ff6000b800000 */
[----:B-1----:R-:W-:Y:S04]  /*59c0*/  MOV R0, UR52 ;  /* 0x0000003400007c02 */ /* 0x002fe80008000f00 */
[----:B------:R-:W-:Y:S04]  /*59d0*/  SHF.L.U32 R5, R0, 0x1f, RZ ;  /* 0x0000001f00057819 */ /* 0x000fe800000006ff */
[----:B------:R-:W1:Y:S02]  /*59e0*/  SYNCS.PHASECHK.TRANS64.TRYWAIT P1, [UR21+0x148], R5 ;  /* 0x00014805ff0075a7 */ /* 0x000e640008021115 */
[----:B-1----:R-:W-:Y:S05]  /*59f0*/  @!P1 BRA `(.L_x_103) ;  /* 0x0000007c00289947 */ /* 0x002fea0003800000 */
.L_x_102:
[----:B------:R-:W-:Y:S05]  /*5a00*/  BRA.U !UP6, `(.L_x_104) ;  /* 0x000000010e387547 */ /* 0x000fea000b800000 */
[----:B------:R-:W-:Y:S01]  /*5a10*/  UPLOP3.LUT UP1, UPT, UPT, UPT, UP5, 0x80, 0x8 ;  /* 0x000000000008789c */ /* 0x000fe20003f2f050 */
[----:B-1----:R-:W-:Y:S01]  /*5a20*/  HFMA2 R0, -RZ, RZ, 0, 5.9604644775390625e-08 ;  /* 0x00000001ff007431 */ /* 0x002fe200000001ff */
[----:B------:R-:W1:Y:S01]  /*5a30*/  LDCU.64 UR8, c[0x0][0x358] ;  /* 0x00006b00ff0877ac */ /* 0x000e620008000a00 */
[----:B------:R-:W-:Y:S03]  /*5a40*/  IMAD.MOV.U32 R139, RZ, RZ, 0x1 ;  /* 0x00000001ff8b7424 */ /* 0x000fe600078e00ff */
[----:B------:R-:W-:Y:S05]  /*5a50*/  PLOP3.LUT P1, PT, PT, PT, UP1, 0x80, 0x8 ;  /* 0x000000000008781c */ /* 0x000fea0003f2f018 */
[----:B------:R-:W2:Y:S01]  /*5a60*/  @UP1 LDCU.64 UR4, c[0x0][0xc88] ;  /* 0x00019100ff0417ac */ /* 0x000ea20008000a00 */
[----:B------:R-:W-:Y:S07]  /*5a70*/  @UP1 UIMAD UR6, UR44, UR38, URZ ;  /* 0x000000262c0612a4 */ /* 0x000fee000f8e02ff */
[----:B------:R-:W-:Y:S01]  /*5a80*/  @!P1 PRMT R139, R0, 0x7610, R139 ;  /* 0x00007610008b9816 */ /* 0x000fe2000000008b */
[----:B--2---:R-:W-:Y:S06]  /*5a90*/  @UP1 UIMAD.WIDE UR4, UR6, 0x4, UR4 ;  /* 0x00000004060418a5 */ /* 0x004fec000f8e0204 */
[----:B------:R-:W-:Y:S01]  /*5aa0*/  IMAD.U32 R6, RZ, RZ, UR4 ;  /* 0x00000004ff067e24 */ /* 0x000fe2000f8e00ff */
[----:B------:R-:W-:Y:S04]  /*5ab0*/  MOV R7, UR5 ;  /* 0x0000000500077c02 */ /* 0x000fe80008000f00 */
[----:B------:R-:W2:Y:S01]  /*5ac0*/  @!UP1 LDCU UR4, c[0x0][0xc80] ;  /* 0x00019000ff0497ac */ /* 0x000ea20008000800 */
[----:B-1---5:R4:W5:Y:S02]  /*5ad0*/  @P1 LDG.E R71, desc[UR8][R6.64] ;  /* 0x0000000806471981 */ /* 0x022964000c1e1900 */
[----:B--2-4-:R-:W-:Y:S07]  /*5ae0*/  @!P1 IMAD.U32 R71, RZ, RZ, UR4 ;  /* 0x00000004ff479e24 */ /* 0x014fee000f8e00ff */
.L_x_104:
[----:B-----5:R-:W-:Y:S01]  /*5af0*/  @!P0 FSETP.EQ.AND P2, PT, R71, RZ, PT ;  /* 0x000000ff4700820b */ /* 0x020fe20003f42000 */
[----:B------:R-:W-:Y:S01]  /*5b00*/  @!UPT UIADD3 URZ, UPT, UPT, URZ, URZ, URZ ;  /* 0x000000fffffff290 */ /* 0x000fe2000fffe0ff */
[----:B------:R-:W-:Y:S11]  /*5b10*/  @!P0 BRA `(.L_x_105) ;  /* 0x0000000000148947 */ /* 0x000ff60003800000 */
[----:B------:R-:W-:Y:S02]  /*5b20*/  LOP3.LUT P0, RZ, R139, 0xff, RZ, 0xc0, !PT ;  /* 0x000000ff8bff7812 */ /* 0x000fe4000780c0ff */
[----:B------:R-:W-:Y:S04]  /*5b30*/  PLOP3.LUT P2, PT, PT, PT, UP1, 0x80, 0x8 ;  /* 0x000000000008781c */ /* 0x000fe80003f4f018 */
[----:B------:R-:W-:Y:S07]  /*5b40*/  PLOP3.LUT P2, PT, P2, PT, PT, 0x8, 0x80 ;  /* 0x000000000080781c */ /* 0x000fee000174e170 */
[----:B------:R-:W-:Y:S11]  /*5b50*/  @P0 FSETP.EQ.AND P2, PT, R71, RZ, PT ;  /* 0x000000ff4700020b */ /* 0x000ff60003f42000 */
[----:B------:R-:W-:Y:S02]  /*5b60*/  @!UPT UIADD3 URZ, UPT, UPT, URZ, URZ, URZ ;  /* 0x000000fffffff290 */ /* 0x000fe4000fffe0ff */
.L_x_105:
[----:B------:R-:W2:Y:S01]  /*5b70*/  SYNCS.PHASECHK.TRANS64.TRYWAIT P0, [UR21+0x120], R4 ;  /* 0x00012004ff0075a7 */ /* 0x000ea20008001115 */
[----:B------:R-:W-:Y:S04]  /*5b80*/  ELECT P1, URZ, PT ;  /* 0x0000000000ff782f */ /* 0x000fe80003820000 */
[----:B------:R-:W-:Y:S01]  /*5b90*/  PLOP3.LUT P1, PT, P2, P1, PT, 0xf2, 0x2f ;  /* 0x00000000002f781c */ /* 0x000fe20001723e72 */
[----:B------:R-:W-:Y:S01]  /*5ba0*/  @!UPT UIADD3 URZ, UPT, UPT, URZ, URZ, URZ ;  /* 0x000000fffffff290 */ /* 0x000fe2000fffe0ff */
[----:B--2---:R-:W-:Y:S11]  /*5bb0*/  @!P0 BRA `(.L_x_106) ;  /* 0x0000007800d08947 */ /* 0x004ff60003800000 */
.L_x_216:
[----:B------:R-:W-:Y:S01]  /*5bc0*/  @!P1 IADD3 R2, P0, PT, R12, 0x980, RZ ;  /* 0x000009800c029810 */ /* 0x000fe20007f1e0ff */
[----:B------:R-:W-:Y:S01]  /*5bd0*/  ULOP3.LUT UR4, UR29, 0x1, URZ, 0xc0, !UPT ;  /* 0x000000011d047892 */ /* 0x000fe2000f8ec0ff */
[----:B------:R-:W-:Y:S02]  /*5be0*/  VOTEU.ALL UP0, P1 ;  /* 0x0000000000ff7886 */ /* 0x000fe40000800000 */
[----:B------:R-:W-:Y:S01]  /*5bf0*/  @!P1 R2UR UR6, R2 ;  /* 0x00000000020692ca */ /* 0x000fe200000e0000 */
[----:B-1----:R-:W-:Y:S01]  /*5c00*/  @!P1 IMAD.X R0, RZ, RZ, R13, P0 ;  /* 0x000000ffff009224 */ /* 0x002fe200000e060d */
[----:B------:R-:W-:Y:S01]  /*5c10*/  UMOV UR10, 0x0 ;  /* 0x00000000000a7882 */ /* 0x000fe20000000000 */
[----:B------:R-:W-:Y:S01]  /*5c20*/  ISETP.NE.AND P0, PT, RZ, UR4, !P1 ;  /* 0x00000004ff007c0c */ /* 0x000fe2000cf05270 */
[----:B------:R-:W-:Y:S02]  /*5c30*/  @!UP0 UIADD3 UR8, UPT, UPT, UR7, 0xc0, URZ ;  /* 0x000000c007088890 */ /* 0x000fe4000fffe0ff */
[----:B------:R-:W-:Y:S01]  /*5c40*/  @!P1 R2UR UR5, R0 ;  /* 0x00000000000592ca */ /* 0x000fe200000e0000 */
[----:B------:R-:W-:Y:S01]  /*5c50*/  @!UP0 UIADD3 UR32, UPT, UPT, UR21, 0x400, URZ ;  /* 0x0000040015208890 */ /* 0x000fe2000fffe0ff */
[----:B------:R-:W-:Y:S02]  /*5c60*/  VOTEU.ALL UP0, P1 ;  /* 0x0000000000ff7886 */ /* 0x000fe40000800000 */
[----:B------:R-:W-:Y:S01]  /*5c70*/  @!P1 IMAD.U32 R0, RZ, RZ, UR8 ;  /* 0x00000008ff009e24 */ /* 0x000fe2000f8e00ff */
[----:B------:R-:W-:Y:S01]  /*5c80*/  UMOV UR11, 0x10000000 ;  /* 0x10000000000b7882 */ /* 0x000fe20000000000 */
[----:B------:R-:W-:Y:S01]  /*5c90*/  UMOV UR36, UR44 ;  /* 0x0000002c00247c82 */ /* 0x000fe20008000000 */
[----:B------:R-:W-:Y:S03]  /*5ca0*/  IMAD.U32 R6, RZ, RZ, UR6 ;  /* 0x00000006ff067e24 */ /* 0x000fe6000f8e00ff */
[----:B------:R-:W-:Y:S01]  /*5cb0*/  @P0 IMAD R0, RZ, RZ, UR7 ;  /* 0x00000007ff000e24 */ /* 0x000fe2000f8e02ff */
[----:B------:R-:W-:Y:S02]  /*5cc0*/  PLOP3.LUT P0, PT, P1, PT, PT, 0x8, 0x80 ;  /* 0x000000000080781c */ /* 0x000fe40000f0e170 */
[----:B------:R-:W-:Y:S01]  /*5cd0*/  IMAD.U32 R7, RZ, RZ, UR5 ;  /* 0x00000005ff077e24 */ /* 0x000fe2000f8e00ff */
[----:B------:R-:W-:Y:S10]  /*5ce0*/  @!P1 R2UR UR8, R6 ;  /* 0x00000000060892ca */ /* 0x000ff400000e0000 */
[----:B------:R-:W-:Y:S01]  /*5cf0*/  @P0 R2UR.BROADCAST UR34, R0 ;  /* 0x00000000002202ca */ /* 0x000fe200008e0000 */
[----:B------:R-:W-:Y:S01]  /*5d00*/  @!P1 IMAD.MOV.U32 R0, RZ, RZ, 0x4000 ;  /* 0x00004000ff009424 */ /* 0x000fe200078e00ff */
[----:B------:R-:W-:Y:S11]  /*5d10*/  @!P1 R2UR UR9, R7 ;  /* 0x00000000070992ca */ /* 0x000ff600000e0000 */
[----:B------:R-:W-:Y:S02]  /*5d20*/  @!UPT UIADD3 URZ, UPT, UPT, URZ, URZ, URZ ;  /* 0x000000fffffff290 */ /* 0x000fe4000fffe0ff */
[----:B------:R1:W-:Y:S01]  /*5d30*/  @!UP0 UTMALDG.3D [UR32], [UR8], desc[UR10] ;  /* 0x00000a20080085b4 */ /* 0x0003e20008011000 */
[----:B------:R1:W-:Y:S01]  /*5d40*/  @!P1 SYNCS.ARRIVE.TRANS64.RED.A0TR RZ, [UR21+0x100], R0 ;  /* 0x00010000ffff99a7 */ /* 0x0003e20008300415 */
[----:B------:R-:W-:Y:S01]  /*5d50*/  SYNCS.ARRIVE.TRANS64.RED.A1T0 RZ, [UR49], RZ ;  /* 0x000000ffffff79a7 */ /* 0x000fe20008100431 */
[----:B------:R-:W2:Y:S02]  /*5d60*/  SYNCS.PHASECHK.TRANS64.TRYWAIT P0, [UR21+0x128], R4 ;  /* 0x00012804ff0075a7 */ /* 0x000ea40008001115 */
[----:B-12---:R-:W-:Y:S05]  /*5d70*/  @!P0 BRA `(.L_x_107) ;  /* 0x0000007800788947 */ /* 0x006fea0003800000 */
.L_x_218:
[----:B------:R-:W-:Y:S01]  /*5d80*/  VOTEU.ALL UP0, P1 ;  /* 0x0000000000ff7886 */ /* 0x000fe20000800000 */
[----:B------:R-:W-:Y:S01]  /*5d90*/  @!P1 IADD3 R2, P0, PT, R12, 0x980, RZ ;  /* 0x000009800c029810 */ /* 0x000fe20007f1e0ff */
[----:B------:R-:W-:Y:S01]  /*5da0*/  UMOV UR10, 0x0 ;  /* 0x00000000000a7882 */ /* 0x000fe20000000000 */
[----:B------:R-:W-:Y:S01]  /*5db0*/  UMOV UR11, 0x10000000 ;  /* 0x10000000000b7882 */ /* 0x000fe20000000000 */
[----:B------:R-:W-:Y:S01]  /*5dc0*/  UMOV UR27, UR35 ;  /* 0x00000023001b7c82 */ /* 0x000fe20008000000 */
[----:B------:R-:W-:Y:S01]  /*5dd0*/  @!UP0 UIMAD UR5, UR4, -0x40, UR7 ;  /* 0xffffffc0040588a4 */ /* 0x000fe2000f8e0207 */
[----:B------:R-:W-:Y:S01]  /*5de0*/  @!P1 IMAD.X R0, RZ, RZ, R13, P0 ;  /* 0x000000ffff009224 */ /* 0x000fe200000e060d */
[----:B------:R-:W-:Y:S01]  /*5df0*/  @!P1 R2UR UR6, R2 ;  /* 0x00000000020692ca */ /* 0x000fe200000e0000 */
[----:B------:R-:W-:Y:S02]  /*5e00*/  @!UP0 UIADD3 UR24, UPT, UPT, UR21, 0x4400, URZ ;  /* 0x0000440015188890 */ /* 0x000fe4000fffe0ff */
[----:B------:R-:W-:Y:S02]  /*5e10*/  @!UP0 UIADD3 UR26, UPT, UPT, UR5, 0x80, URZ ;  /* 0x00000080051a8890 */ /* 0x000fe4000fffe0ff */
[----:B------:R-:W-:Y:S01]  /*5e20*/  @!P1 R2UR UR5, R0 ;  /* 0x00000000000592ca */ /* 0x000fe200000e0000 */
[----:B------:R-:W-:Y:S01]  /*5e30*/  VOTEU.ALL UP0, P1 ;  /* 0x0000000000ff7886 */ /* 0x000fe20000800000 */
[----:B------:R-:W-:Y:S01]  /*5e40*/  @!P1 IMAD.MOV.U32 R0, RZ, RZ, 0x4000 ;  /* 0x00004000ff009424 */ /* 0x000fe200078e00ff */
[----:B------:R-:W-:Y:S05]  /*5e50*/  UMOV UR28, UR44 ;  /* 0x0000002c001c7c82 */ /* 0x000fea0008000000 */
[----:B------:R-:W-:Y:S05]  /*5e60*/  IMAD.U32 R6, RZ, RZ, UR6 ;  /* 0x00000006ff067e24 */ /* 0x000fea000f8e00ff */
[----:B------:R-:W-:Y:S01]  /*5e70*/  IMAD.U32 R7, RZ, RZ, UR5 ;  /* 0x00000005ff077e24 */ /* 0x000fe2000f8e00ff */
[----:B------:R-:W-:Y:S04]  /*5e80*/  @!P1 R2UR UR8, R6 ;  /* 0x00000000060892ca */ /* 0x000fe800000e0000 */
[----:B------:R-:W-:Y:S11]  /*5e90*/  @!P1 R2UR UR9, R7 ;  /* 0x00000000070992ca */ /* 0x000ff600000e0000 */
[----:B------:R-:W-:Y:S02]  /*5ea0*/  @!UPT UIADD3 URZ, UPT, UPT, URZ, URZ, URZ ;  /* 0x000000fffffff290 */ /* 0x000fe4000fffe0ff */
[----:B------:R2:W-:Y:S01]  /*5eb0*/  @!UP0 UTMALDG.3D [UR24], [UR8], desc[UR10] ;  /* 0x00000a18080085b4 */ /* 0x0005e20008011000 */
[----:B------:R2:W-:Y:S01]  /*5ec0*/  @!P1 SYNCS.ARRIVE.TRANS64.RED.A0TR RZ, [UR21+0x108], R0 ;  /* 0x00010800ffff99a7 */ /* 0x0005e20008300415 */
[----:B------:R-:W-:Y:S01]  /*5ed0*/  SYNCS.ARRIVE.TRANS64.RED.A1T0 RZ, [UR48], RZ ;  /* 0x000000ffffff79a7 */ /* 0x000fe20008100430 */
[----:B------:R-:W4:Y:S02]  /*5ee0*/  SYNCS.PHASECHK.TRANS64.TRYWAIT P0, [UR21+0x130], R4 ;  /* 0x00013004ff0075a7 */ /* 0x000f240008001115 */
[----:B--2-4-:R-:W-:Y:S05]  /*5ef0*/  @!P0 BRA `(.L_x_108) ;  /* 0x0000007800308947 */ /* 0x014fea0003800000 */
.L_x_220:
[----:B------:R-:W-:Y:S01]  /*5f00*/  VOTEU.ALL UP0, P1 ;  /* 0x0000000000ff7886 */ /* 0x000fe20000800000 */
[----:B------:R-:W-:Y:S01]  /*5f10*/  @!P1 IADD3 R2, P0, PT, R12, 0x980, RZ ;  /* 0x000009800c029810 */ /* 0x000fe20007f1e0ff */
[----:B------:R-:W-:Y:S01]  /*5f20*/  UMOV UR10, 0x0 ;  /* 0x00000000000a7882 */ /* 0x000fe20000000000 */
[----:B------:R-:W-:Y:S01]  /*5f30*/  UMOV UR11, 0x10000000 ;  /* 0x10000000000b7882 */ /* 0x000fe20000000000 */
[----:B------:R-:W-:Y:S01]  /*5f40*/  UMOV UR19, UR35 ;  /* 0x0000002300137c82 */ /* 0x000fe20008000000 */
[----:B------:R-:W-:Y:S01]  /*5f50*/  @!UP0 ULEA UR5, UR4, UR7, 0x6 ;  /* 0x0000000704058291 */ /* 0x000fe2000f8e30ff */
        /* <DEDUP_REMOVED lines=18> */
.L_x_222:
[----:B------:R-:W-:Y:S01]  /*6080*/  @!P1 IADD3 R2, P0, PT, R12, 0x980, RZ ;  /* 0x000009800c029810 */ /* 0x000fe20007f1e0ff */
[----:B------:R-:W-:Y:S01]  /*6090*/  UMOV UR11, UR35 ;  /* 0x00000023000b7c82 */ /* 0x000fe20008000000 */
[----:B------:R-:W-:Y:S01]  /*60a0*/  R2UR UR18, R141 ;  /* 0x000000008d1272ca */ /* 0x000fe200000e0000 */
[----:B------:R-:W-:Y:S01]  /*60b0*/  UMOV UR12, UR44 ;  /* 0x0000002c000c7c82 */ /* 0x000fe20008000000 */
[----:B------:R-:W-:Y:S01]  /*60c0*/  @!P1 R2UR UR6, R2 ;  /* 0x00000000020692ca */ /* 0x000fe200000e0000 */
[----:B------:R-:W-:Y:S01]  /*60d0*/  @!P1 IMAD.X R0, RZ, RZ, R13, P0 ;  /* 0x000000ffff009224 */ /* 0x000fe200000e060d */
[----:B------:R-:W-:Y:S01]  /*60e0*/  ISETP.NE.OR P0, PT, RZ, UR4, P1 ;  /* 0x00000004ff007c0c */ /* 0x000fe20008f05670 */
[----:B------:R-:W-:Y:S01]  /*60f0*/  VOTEU.ALL UP0, P1 ;  /* 0x0000000000ff7886 */ /* 0x000fe20000800000 */
[----:B------:R-:W-:Y:S01]  /*6100*/  VIADD R10, R10, 0x1 ;  /* 0x000000010a0a7836 */ /* 0x000fe20000000000 */
[----:B------:R-:W-:Y:S01]  /*6110*/  R2UR UR16, R142 ;  /* 0x000000008e1072ca */ /* 0x000fe200000e0000 */
[----:B------:R-:W-:Y:S01]  /*6120*/  UIADD3 UR29, UPT, UPT, UR29, 0x1, URZ ;  /* 0x000000011d1d7890 */ /* 0x000fe2000fffe0ff */
[----:B------:R-:W-:Y:S01]  /*6130*/  @!P1 R2UR UR5, R0 ;  /* 0x00000000000592ca */ /* 0x000fe200000e0000 */
[----:B------:R-:W-:Y:S01]  /*6140*/  @!UP0 UIADD3 UR10, UPT, UPT, UR7, 0xc0, URZ ;  /* 0x000000c0070a8890 */ /* 0x000fe2000fffe0ff */
[----:B------:R-:W-:Y:S01]  /*6150*/  LOP3.LUT R11, R11, 0x1, RZ, 0x3c, !PT ;  /* 0x000000010b0b7812 */ /* 0x000fe200078e3cff */
[----:B------:R-:W-:Y:S02]  /*6160*/  @!UP0 UIADD3 UR8, UPT, UPT, UR21, 0xc400, URZ ;  /* 0x0000c40015088890 */ /* 0x000fe4000fffe0ff */
[----:B------:R-:W-:Y:S01]  /*6170*/  @!UP0 UIADD3 UR9, UPT, UPT, UR21, 0x118, URZ ;  /* 0x0000011815098890 */ /* 0x000fe2000fffe0ff */
[----:B-1----:R-:W-:Y:S01]  /*6180*/  IMAD.U32 R4, RZ, RZ, UR6 ;  /* 0x00000006ff047e24 */ /* 0x002fe2000f8e00ff */
[----:B------:R-:W-:Y:S01]  /*6190*/  VOTEU.ALL UP0, P1 ;  /* 0x0000000000ff7886 */ /* 0x000fe20000800000 */
[----:B------:R-:W-:Y:S01]  /*61a0*/  @!P1 IMAD.U32 R0, RZ, RZ, UR10 ;  /* 0x0000000aff009e24 */ /* 0x000fe2000f8e00ff */
[----:B------:R-:W-:Y:S01]  /*61b0*/  UMOV UR6, 0x0 ;  /* 0x0000000000067882 */ /* 0x000fe20000000000 */
[----:B------:R-:W-:Y:S01]  /*61c0*/  @!P0 IMAD R0, RZ, RZ, UR7 ;  /* 0x00000007ff008e24 */ /* 0x000fe2000f8e02ff */
[----:B------:R-:W-:Y:S01]  /*61d0*/  @!P1 R2UR UR4, R4 ;  /* 0x00000000040492ca */ /* 0x000fe200000e0000 */
[----:B------:R-:W-:Y:S01]  /*61e0*/  UMOV UR7, 0x10000000 ;  /* 0x1000000000077882 */ /* 0x000fe20000000000 */
[----:B------:R-:W-:Y:S01]  /*61f0*/  IMAD.U32 R5, RZ, RZ, UR5 ;  /* 0x00000005ff057e24 */ /* 0x000fe2000f8e00ff */
[----:B------:R-:W-:Y:S01]  /*6200*/  PLOP3.LUT P0, PT, P1, PT, PT, 0x8, 0x80 ;  /* 0x000000000080781c */ /* 0x000fe20000f0e170 */
[----:B------:R-:W-:Y:S11]  /*6210*/  UIADD3 UR20, UPT, UPT, UR13, UR18, URZ ;  /* 0x000000120d147290 */ /* 0x000ff6000fffe0ff */
[----:B------:R-:W-:Y:S01]  /*6220*/  @!UPT UIADD3 URZ, UPT, UPT, URZ, URZ, URZ ;  /* 0x000000fffffff290 */ /* 0x000fe2000fffe0ff */
[----:B------:R-:W-:Y:S01]  /*6230*/  @P0 R2UR.BROADCAST UR10, R0 ;  /* 0x00000000000a02ca */ /* 0x000fe200008e0000 */
[----:B------:R-:W-:Y:S01]  /*6240*/  UIADD3 UR28, UPT, UPT, UR14, UR16, URZ ;  /* 0x000000100e1c7290 */ /* 0x000fe2000fffe0ff */
[----:B------:R-:W-:Y:S01]  /*6250*/  @!P1 R2UR UR5, R5 ;  /* 0x00000000050592ca */ /* 0x000fe200000e0000 */
[----:B------:R-:W-:Y:S01]  /*6260*/  UMOV UR44, UR30 ;  /* 0x0000001e002c7c82 */ /* 0x000fe20008000000 */
[C---:B------:R-:W-:Y:S01]  /*6270*/  ISETP.NE.AND P0, PT, R10.reuse, 0x2, PT ;  /* 0x000000020a00780c */ /* 0x040fe20003f05270 */
[----:B------:R-:W-:Y:S03]  /*6280*/  UPLOP3.LUT UP4, UPT, UPT, UPT, UPT, 0x80, 0x8 ;  /* 0x000000000008789c */ /* 0x000fe60003f8f070 */
[----:B------:R-:W-:Y:S02]  /*6290*/  SEL R0, RZ, 0x1, P0 ;  /* 0x00000001ff007807 */ /* 0x000fe40000000000 */
[----:B------:R-:W-:Y:S02]  /*62a0*/  SEL R10, R10, RZ, P0 ;  /* 0x000000ff0a0a7207 */ /* 0x000fe40000000000 */
[----:B------:R-:W-:Y:S03]  /*62b0*/  LOP3.LUT R9, R9, R0, RZ, 0x3c, !PT ;  /* 0x0000000009097212 */ /* 0x000fe600078e3cff */
[----:B------:R1:W-:Y:S01]  /*62c0*/  @!UP0 UTMALDG.3D [UR8], [UR4], desc[UR6] ;  /* 0x00000608040085b4 */ /* 0x0003e20008011000 */
[----:B------:R1:W-:Y:S01]  /*62d0*/  @!P1 SYNCS.ARRIVE.TRANS64.RED.A0TR RZ, [UR21+0x118], R3 ;  /* 0x00011803ffff99a7 */ /* 0x0003e20008300415 */
[----:B------:R-:W-:Y:S01]  /*62e0*/  SYNCS.ARRIVE.TRANS64.RED.A1T0 RZ, [UR46], RZ ;  /* 0x000000ffffff79a7 */ /* 0x000fe2000810042e */
[----:B------:R-:W-:Y:S05]  /*62f0*/  BRA.U UP2, `(.L_x_110) ;  /* 0xfffffff102187547 */ /* 0x000fea000b83ffff */
[----:B-1----:R-:W-:-:S04]  /*6300*/  SHF.L.U32 R3, R11, 0x1f, RZ ;  /* 0x0000001f0b037819 */ /* 0x002fc800000006ff */
[----:B------:R-:W1:Y:S02]  /*6310*/  SYNCS.PHASECHK.TRANS64.TRYWAIT P0, [UR21+0x120], R3 ;  /* 0x00012003ff0075a7 */ /* 0x000e640008001115 */
[----:B-1----:R-:W-:Y:S05]  /*6320*/  @!P0 BRA `(.L_x_111) ;  /* 0x0000007400548947 */ /* 0x002fea0003800000 */
.L_x_224:
[----:B------:R-:W2:Y:S02]  /*6330*/  SYNCS.PHASECHK.TRANS64.TRYWAIT P0, [UR21+0x128], R3 ;  /* 0x00012803ff0075a7 */ /* 0x000ea40008001115 */
[----:B--2---:R-:W-:Y:S05]  /*6340*/  @!P0 BRA `(.L_x_112) ;  /* 0x0000007400648947 */ /* 0x004fea0003800000 */
.L_x_226:
[----:B------:R-:W2:Y:S02]  /*6350*/  SYNCS.PHASECHK.TRANS64.TRYWAIT P0, [UR21+0x130], R3 ;  /* 0x00013003ff0075a7 */ /* 0x000ea40008001115 */
[----:B--2---:R-:W-:Y:S05]  /*6360*/  @!P0 BRA `(.L_x_113) ;  /* 0x0000007400748947 */ /* 0x004fea0003800000 */
.L_x_228:
[----:B-1----:R-:W-:-:S07]  /*6370*/  MOV R0, UR21 ;  /* 0x0000001500007c02 */ /* 0x002fce0008000f00 */
.L_x_114:
[----:B-1----:R-:W-:-:S04]  /*6380*/  SHF.L.U32 R3, R11, 0x1f, RZ ;  /* 0x0000001f0b037819 */ /* 0x002fc800000006ff */
[----:B------:R1:W2:Y:S03]  /*6390*/  SYNCS.PHASECHK.TRANS64.TRYWAIT P0, [R0+URZ+0x138], R3 ;  /* 0x00013803000075a7 */ /* 0x0002a600080011ff */
[----:B--2---:R-:W-:Y:S05]  /*63a0*/  @!P0 NANOSLEEP.SYNCS 0x989680 ;  /* 0x009896800000895d */ /* 0x004fea0003900000 */
[----:B------:R-:W2:Y:S02]  /*63b0*/  @!P0 SYNCS.PHASECHK.TRANS64 P0, [R0+URZ+0x138], R3 ;  /* 0x00013803000085a7 */ /* 0x000ea400080010ff */
[----:B--23--:R-:W-:Y:S05]  /*63c0*/  @P0 EXIT ;  /* 0x000000000000094d */ /* 0x00cfea0003800000 */
[----:B------:R-:W-:Y:S05]  /*63d0*/  BRA `(.L_x_114) ;  /* 0xfffffffc00e87947 */ /* 0x000fea000383ffff */
.L_x_99:
[----:B------:R-:W-:-:S06]  /*63e0*/  UISETP.GE.AND UP0, UPT, UR21, 0x4, UPT ;  /* 0x000000041500788c */ /* 0x000fcc000bf06270 */
[----:B------:R-:W-:-:S13]  /*63f0*/  PLOP3.LUT P0, PT, PT, PT, UP0, 0x80, 0x8 ;  /* 0x000000000008781c */ /* 0x000fda0003f0f008 */
[----:B-1----:R-:W-:Y:S05]  /*6400*/  @!P0 EXIT ;  /* 0x000000000000894d */ /* 0x002fea0003800000 */
[----:B------:R-:W1:Y:S08]  /*6410*/  S2UR UR4, SR_CgaCtaId ;  /* 0x00000000000479c3 */ /* 0x000e700000008800 */
[----:B------:R-:W-:Y:S01]  /*6420*/  BAR.SYNC.DEFER_BLOCKING 0x6, 0xa0 ;  /* 0x0182800000007b1d */ /* 0x000fe20000010000 */
[C---:B------:R-:W-:Y:S01]  /*6430*/  IMAD.SHL.U32 R0, R152.reuse, 0x40, RZ ;  /* 0x0000004098007824 */ /* 0x040fe200078e00ff */
[C---:B------:R-:W-:Y:S01]  /*6440*/  LOP3.LUT R138, R152.reuse, 0x1, RZ, 0xc0, !PT ;  /* 0x00000001988a7812 */ /* 0x040fe200078ec0ff */
[----:B------:R-:W-:-:S02]  /*6450*/  IMAD.SHL.U32 R133, R152, 0x8, RZ ;  /* 0x0000000898857824 */ /* 0x000fc400078e00ff */
[----:B------:R-:W-:Y:S02]  /*6460*/  HFMA2 R151, -RZ, RZ, 0, 1.1920928955078125e-07 ;  /* 0x00000002ff977431 */ /* 0x000fe400000001ff */
[----:B------:R-:W-:Y:S01]  /*6470*/  IMAD.U32 R2, R152, 0x10000, RZ ;  /* 0x0001000098027824 */ /* 0x000fe200078e00ff */
[----:B------:R-:W-:Y:S01]  /*6480*/  UMOV UR46, 0x400 ;  /* 0x00000400002e7882 */ /* 0x000fe20000000000 */
[----:B------:R-:W2:Y:S01]  /*6490*/  LDC.64 R136, c[0x0][0xcb0] ;  /* 0x00032c00ff887b82 */ /* 0x000ea20000000a00 */
[----:B------:R-:W-:Y:S01]  /*64a0*/  LOP3.LUT R4, R0, 0x1c0, RZ, 0xc0, !PT ;  /* 0x000001c000047812 */ /* 0x000fe200078ec0ff */
[----:B------:R-:W-:Y:S01]  /*64b0*/  IMAD.MOV.U32 R150, RZ, RZ, 0x4 ;  /* 0x00000004ff967424 */ /* 0x000fe200078e00ff */
[----:B------:R-:W-:Y:S01]  /*64c0*/  ISETP.NE.U32.AND P0, PT, R138, 0x1, PT ;  /* 0x000000018a00780c */ /* 0x000fe20003f05070 */
[----:B------:R-:W-:Y:S01]  /*64d0*/  IMAD.MOV.U32 R149, RZ, RZ, 0x1 ;  /* 0x00000001ff957424 */ /* 0x000fe200078e00ff */
[----:B------:R-:W-:Y:S01]  /*64e0*/  LOP3.LUT R133, R4, 0x38, R133, 0xf8, !PT ;  /* 0x0000003804857812 */ /* 0x000fe200078ef885 */
[----:B------:R-:W-:Y:S01]  /*64f0*/  IMAD.MOV.U32 R146, RZ, RZ, RZ ;  /* 0x000000ffff927224 */ /* 0x000fe200078e00ff */
[----:B------:R-:W-:Y:S01]  /*6500*/  LOP3.LUT R2, R2, 0x600000, RZ, 0xc0, !PT ;  /* 0x0060000002027812 */ /* 0x000fe200078ec0ff */
[----:B------:R-:W3:Y:S01]  /*6510*/  LDC.64 R134, c[0x0][0xca8] ;  /* 0x00032a00ff867b82 */ /* 0x000ee20000000a00 */
[----:B------:R-:W-:Y:S01]  /*6520*/  R2P PR, R152, 0x6 ;  /* 0x0000000698007804 */ /* 0x000fe20000000000 */
[----:B------:R-:W4:Y:S01]  /*6530*/  LDCU UR62, c[0x0][0x370] ;  /* 0x00006e00ff3e77ac */ /* 0x000f220008000800 */
[----:B------:R-:W-:-:S02]  /*6540*/  LOP3.LUT R133, R133, 0x1e00, R0, 0xf8, !PT ;  /* 0x00001e0085857812 */ /* 0x000fc400078ef800 */
[----:B------:R-:W-:Y:S01]  /*6550*/  P2R R0, PR, RZ, 0x1 ;  /* 0x00000001ff007803 */ /* 0x000fe20000000000 */
[----:B------:R-:W-:Y:S01]  /*6560*/  UMOV UR38, URZ ;  /* 0x000000ff00267c82 */ /* 0x000fe20008000000 */
[----:B------:R-:W-:Y:S01]  /*6570*/  LOP3.LUT R152, R152, 0x60, RZ, 0xc0, !PT ;  /* 0x0000006098987812 */ /* 0x000fe200078ec0ff */
[----:B-1----:R-:W-:Y:S01]  /*6580*/  ULEA UR46, UR4, UR46, 0x18 ;  /* 0x0000002e042e7291 */ /* 0x002fe2000f8ec0ff */
[----:B------:R-:W-:Y:S01]  /*6590*/  MOV R148, RZ ;  /* 0x000000ff00947202 */ /* 0x000fe20000000f00 */
[----:B------:R-:W1:Y:S01]  /*65a0*/  LDCU.64 UR4, c[0x0][0xc90] ;  /* 0x00019200ff0477ac */ /* 0x000e620008000a00 */
[----:B------:R-:W-:Y:S02]  /*65b0*/  SEL R151, R151, 0xfffffffe, !P1 ;  /* 0xfffffffe97977807 */ /* 0x000fe40004800000 */
[----:B------:R-:W-:Y:S01]  /*65c0*/  SEL R150, R150, 0xfffffffc, !P2 ;  /* 0xfffffffc96967807 */ /* 0x000fe20005000000 */
[----:B------:R-:W2:Y:S03]  /*65d0*/  LDCU UR41, c[0x0][0xf0c] ;  /* 0x0001e180ff2977ac */ /* 0x000ea60008000800 */
[----:B------:R-:W4:Y:S01]  /*65e0*/  LDS R3, [UR46+0x1d0] ;  /* 0x0001d02eff037984 */ /* 0x000f220008000800 */
[----:B------:R-:W2:Y:S01]  /*65f0*/  LDCU UR40, c[0x0][0xf30] ;  /* 0x0001e600ff2877ac */ /* 0x000ea20008000800 */
[----:B------:R-:W2:Y:S01]  /*6600*/  LDCU.64 UR60, c[0x0][0xc88] ;  /* 0x00019100ff3c77ac */ /* 0x000ea20008000a00 */
[----:B------:R-:W2:Y:S01]  /*6610*/  LDCU.64 UR42, c[0x0][0xf28] ;  /* 0x0001e500ff2a77ac */ /* 0x000ea20008000a00 */
[----:B-1----:R-:W-:Y:S01]  /*6620*/  IMAD.U32 R153, RZ, RZ, UR5 ;  /* 0x00000005ff997e24 */ /* 0x002fe2000f8e00ff */
[----:B------:R-:W-:Y:S01]  /*6630*/  UIADD3 UR5, UPT, UPT, UR46, 0x178, URZ ;  /* 0x000001782e057890 */ /* 0x000fe2000fffe0ff */
[----:B------:R-:W-:Y:S01]  /*6640*/  IMAD.U32 R154, RZ, RZ, UR4 ;  /* 0x00000004ff9a7e24 */ /* 0x000fe2000f8e00ff */
[----:B------:R-:W-:-:S02]  /*6650*/  UIADD3 UR4, UPT, UPT, UR46, 0x400, URZ ;  /* 0x000004002e047890 */ /* 0x000fc4000fffe0ff */
[----:B------:R-:W-:Y:S01]  /*6660*/  ULOP3.LUT UR5, UR5, 0xfefffff8, URZ, 0xc0, !UPT ;  /* 0xfefffff805057892 */ /* 0x000fe2000f8ec0ff */
[----:B------:R-:W1:Y:S03]  /*6670*/  LDCU.128 UR56, c[0x0][0xf10] ;  /* 0x0001e200ff3877ac */ /* 0x000e660008000c00 */
[----:B------:R-:W-:Y:S02]  /*6680*/  IMAD.U32 R144, RZ, RZ, UR4 ;  /* 0x00000004ff907e24 */ /* 0x000fe4000f8e00ff */
[----:B------:R-:W-:Y:S01]  /*6690*/  IMAD.U32 R155, RZ, RZ, UR5 ;  /* 0x00000005ff9b7e24 */ /* 0x000fe2000f8e00ff */
[----:B------:R-:W1:Y:S01]  /*66a0*/  LDCU UR55, c[0x0][0x374] ;  /* 0x00006e80ff3777ac */ /* 0x000e620008000800 */
[----:B------:R-:W-:Y:S01]  /*66b0*/  UMOV UR54, URZ ;  /* 0x000000ff00367c82 */ /* 0x000fe20008000000 */
[----:B------:R-:W-:Y:S01]  /*66c0*/  UMOV UR52, URZ ;  /* 0x000000ff00347c82 */ /* 0x000fe20008000000 */
[----:B--234-:R-:W-:-:S07]  /*66d0*/  IMAD.IADD R2, R3, 0x1, R2 ;  /* 0x0000000103027824 */ /* 0x01cfce00078e0202 */
.L_x_159:
[----:B-1----:R-:W-:Y:S02]  /*66e0*/  LEA R8, R146, UR46, 0x3 ;  /* 0x0000002e92087c11 */ /* 0x002fe4000f8e18ff */
[----:B------:R-:W-:Y:S02]  /*66f0*/  SHF.L.U32 R3, R148, 0x1f, RZ ;  /* 0x0000001f94037819 */ /* 0x000fe400000006ff */
[----:B------:R-:W-:Y:S02]  /*6700*/  LEA R5, R146, UR46, 0x4 ;  /* 0x0000002e92057c11 */ /* 0x000fe4000f8e20ff */
[----:B--2---:R-:W2:Y:S02]  /*6710*/  SYNCS.PHASECHK.TRANS64.TRYWAIT P0, [R8+URZ+0x150], R3 ;  /* 0x00015003080075a7 */ /* 0x004ea400080011ff */
[----:B--2---:R-:W-:Y:S05]  /*6720*/  @!P0 BRA `(.L_x_115) ;  /* 0x00000070009c8947 */ /* 0x004fea0003800000 */
.L_x_229:
[----:B------:R-:W3:Y:S01]  /*6730*/  LDS.128 R4, [R5+0x1b0] ;  /* 0x0001b00005047984 */ /* 0x000ee20000000c00 */
[----:B------:R-:W-:Y:S01]  /*6740*/  UISETP.GE.AND UP0, UPT, UR45, 0x1, UPT ;  /* 0x000000012d00788c */ /* 0x000fe2000bf06270 */
[----:B------:R-:W-:Y:S01]  /*6750*/  @!PT LDS RZ, [RZ] ;  /* 0x00000000fffff984 */ /* 0x000fe20000000800 */
[----:B------:R-:W-:Y:S01]  /*6760*/  @!PT LDS RZ, [RZ] ;  /* 0x00000000fffff984 */ /* 0x000fe20000000800 */
[----:B------:R-:W-:Y:S01]  /*6770*/  @!PT LDS RZ, [RZ] ;  /* 0x00000000fffff984 */ /* 0x000fe20000000800 */
[----:B------:R-:W-:Y:S01]  /*6780*/  @!PT LDS RZ, [RZ] ;  /* 0x00000000fffff984 */ /* 0x000fe20000000800 */
[----:B------:R4:W-:Y:S06]  /*6790*/  MEMBAR.ALL.CTA ;  /* 0x0000000000007992 */ /* 0x0009ec0000008000 */
[----:B----4-:R-:W4:Y:S01]  /*67a0*/  FENCE.VIEW.ASYNC.S ;  /* 0x00000000000073c6 */ /* 0x010f220000000000 */
[----:B---3--:R-:W-:Y:S11]  /*67b0*/  LOP3.LUT P0, RZ, R6, 0x1, RZ, 0xc0, !PT ;  /* 0x0000000106ff7812 */ /* 0x008ff6000780c0ff */
[----:B------:R-:W-:Y:S02]  /*67c0*/  @!UPT UIADD3 URZ, UPT, UPT, URZ, URZ, URZ ;  /* 0x000000fffffff290 */ /* 0x000fe4000fffe0ff */
[----:B----4-:R-:W-:Y:S01]  /*67d0*/  VOTEU.ANY UP1, P0 ;  /* 0x0000000000ff7886 */ /* 0x010fe20000020100 */
[----:B------:R-:W-:Y:S01]  /*67e0*/  PLOP3.LUT P0, PT, PT, PT, UP1, 0x80, 0x8 ;  /* 0x000000000008781c */ /* 0x000fe20003f0f018 */
[----:B------:R-:W-:Y:S06]  /*67f0*/  UP2UR UR4, UPR, URZ, 0x2 ;  /* 0x00000002ff047883 */ /* 0x000fec0008000000 */
[----:B------:R-:W-:Y:S06]  /*6800*/  IMAD.U32 R156, RZ, RZ, UR4 ;  /* 0x00000004ff9c7e24 */ /* 0x000fec000f8e00ff */
[----:B------:R-:W-:Y:S02]  /*6810*/  @P0 SHF.R.U32.HI R0, RZ, 0x10, R5 ;  /* 0x00000010ff000819 */ /* 0x000fe40000011605 */
[----:B--2---:R-:W-:Y:S02]  /*6820*/  @P0 MOV R3, R4 ;  /* 0x0000000400030202 */ /* 0x004fe40000000f00 */
        /* <DEDUP_REMOVED lines=11> */
[----:B------:R-:W3:Y:S01]  /*68e0*/  LDCU UR12, c[0x0][0xf20] ;  /* 0x0001e400ff0c77ac */ /* 0x000ee20008000800 */
[----:B-1----:R-:W-:Y:S02]  /*68f0*/  UIMAD.WIDE.U32 UR4, UR55, UR59, URZ ;  /* 0x0000003b370472a5 */ /* 0x002fe4000f8e00ff */
[----:B------:R-:W-:Y:S02]  /*6900*/  UIMAD.WIDE.U32 UR6, UR62, UR56, URZ ;  /* 0x000000383e0672a5 */ /* 0x000fe4000f8e00ff */
[----:B------:R-:W-:Y:S02]  /*6910*/  UISETP.NE.AND UP0, UPT, UR58, 0x1, UPT ;  /* 0x000000013a00788c */ /* 0x000fe4000bf05270 */
[----:B------:R-:W-:Y:S02]  /*6920*/  UIMAD.WIDE.U32 UR8, UR36, UR59, URZ ;  /* 0x0000003b240872a5 */ /* 0x000fe4000f8e00ff */
[----:B------:R-:W-:Y:S02]  /*6930*/  UISETP.NE.AND UP1, UPT, UR41, 0x1, UPT ;  /* 0x000000012900788c */ /* 0x000fe4000bf25270 */
[----:B------:R-:W-:Y:S02]  /*6940*/  UIMAD.WIDE.U32 UR10, UR37, UR56, URZ ;  /* 0x00000038250a72a5 */ /* 0x000fe4000f8e00ff */
[----:B------:R-:W-:Y:S01]  /*6950*/  UISETP.NE.AND UP2, UPT, UR45, 0x1, UPT ;  /* 0x000000012d00788c */ /* 0x000fe2000bf45270 */
[----:B------:R-:W-:Y:S02]  /*6960*/  UMOV UR4, UR5 ;  /* 0x0000000500047c82 */ /* 0x000fe40008000000 */
[----:B---3--:R-:W-:Y:S03]  /*6970*/  USHF.R.U32.HI UR5, URZ, UR12, UR4 ;  /* 0x0000000cff057299 */ /* 0x008fe60008011604 */
[----:B------:R-:W-:Y:S02]  /*6980*/  UMOV UR4, UR7 ;  /* 0x0000000700047c82 */ /* 0x000fe40008000000 */
[----:B------:R-:W-:Y:S02]  /*6990*/  USHF.R.U32.HI UR7, URZ, UR57, UR4 ;  /* 0x00000039ff077299 */ /* 0x000fe40008011604 */
[----:B------:R-:W-:Y:S02]  /*69a0*/  USEL UR4, UR55, UR5, !UP0 ;  /* 0x0000000537047287 */ /* 0x000fe4000c000000 */
[----:B------:R-:W-:Y:S01]  /*69b0*/  USEL UR7, UR62, UR7, !UP1 ;  /* 0x000000073e077287 */ /* 0x000fe2000c800000 */
[----:B------:R-:W-:Y:S01]  /*69c0*/  UMOV UR5, UR9 ;  /* 0x0000000900057c82 */ /* 0x000fe20008000000 */
[----:B------:R-:W-:Y:S02]  /*69d0*/  UIMAD.WIDE.U32 UR8, UR4, UR42, URZ ;  /* 0x0000002a040872a5 */ /* 0x000fe4000f8e00ff */
[----:B------:R-:W-:Y:S03]  /*69e0*/  USHF.R.U32.HI UR6, URZ, UR12, UR5 ;  /* 0x0000000cff067299 */ /* 0x000fe60008011605 */
[----:B------:R-:W-:Y:S01]  /*69f0*/  UMOV UR5, UR11 ;  /* 0x0000000b00057c82 */ /* 0x000fe20008000000 */
[----:B------:R-:W-:Y:S02]  /*6a00*/  UIMAD.WIDE.U32 UR10, UR7, UR42, URZ ;  /* 0x0000002a070a72a5 */ /* 0x000fe4000f8e00ff */
[----:B------:R-:W-:Y:S02]  /*6a10*/  USEL UR6, UR36, UR6, !UP0 ;  /* 0x0000000624067287 */ /* 0x000fe4000c000000 */
[----:B------:R-:W-:Y:S01]  /*6a20*/  USHF.R.U32.HI UR5, URZ, UR57, UR5 ;  /* 0x00000039ff057299 */ /* 0x000fe20008011605 */
[----:B------:R-:W-:Y:S02]  /*6a30*/  UMOV UR8, UR9 ;  /* 0x0000000900087c82 */ /* 0x000fe40008000000 */
[----:B------:R-:W-:Y:S01]  /*6a40*/  UMOV UR10, UR11 ;  /* 0x0000000b000a7c82 */ /* 0x000fe20008000000 */
[----:B------:R-:W-:Y:S02]  /*6a50*/  @UP2 USHF.R.U32.HI UR4, URZ, UR43, UR8 ;  /* 0x0000002bff042299 */ /* 0x000fe40008011608 */
[----:B------:R-:W-:Y:S02]  /*6a60*/  @UP2 USHF.R.U32.HI UR7, URZ, UR43, UR10 ;  /* 0x0000002bff072299 */ /* 0x000fe4000801160a */
[----:B------:R-:W-:Y:S02]  /*6a70*/  UIMAD UR4, UR45, UR4, URZ ;  /* 0x000000042d0472a4 */ /* 0x000fe4000f8e02ff */
[----:B------:R-:W-:Y:S02]  /*6a80*/  UIMAD.WIDE.U32 UR10, UR6, UR42, URZ ;  /* 0x0000002a060a72a5 */ /* 0x000fe4000f8e00ff */
[----:B------:R-:W-:Y:S02]  /*6a90*/  USEL UR5, UR37, UR5, !UP1 ;  /* 0x0000000525057287 */ /* 0x000fe4000c800000 */
[----:B------:R-:W-:Y:S02]  /*6aa0*/  UIMAD UR8, UR45, UR7, URZ ;  /* 0x000000072d0872a4 */ /* 0x000fe4000f8e02ff */
[----:B------:R-:W-:Y:S03]  /*6ab0*/  UISETP.GE.AND UP0, UPT, UR6, UR4, UPT ;  /* 0x000000040600728c */ /* 0x000fe6000bf06270 */
[----:B------:R-:W-:Y:S01]  /*6ac0*/  UMOV UR4, UR11 ;  /* 0x0000000b00047c82 */ /* 0x000fe20008000000 */
[----:B------:R-:W-:Y:S02]  /*6ad0*/  UISETP.GE.OR UP0, UPT, UR5, UR8, UP0 ;  /* 0x000000080500728c */ /* 0x000fe40008706670 */
[----:B------:R-:W-:Y:S02]  /*6ae0*/  USHF.R.U32.HI UR4, URZ, UR43, UR4 ;  /* 0x0000002bff047299 */ /* 0x000fe40008011604 */
[----:B------:R-:W-:Y:S02]  /*6af0*/  UIMAD.WIDE.U32 UR8, UR5, UR42, URZ ;  /* 0x0000002a050872a5 */ /* 0x000fe4000f8e00ff */
[----:B------:R-:W-:Y:S02]  /*6b00*/  USEL UR11, UR6, UR4, !UP2 ;  /* 0x00000004060b7287 */ /* 0x000fe4000d000000 */
[----:B------:R-:W-:Y:S02]  /*6b10*/  UIADD3 UR8, UPT, UPT, -UR5, URZ, URZ ;  /* 0x000000ff05087290 */ /* 0x000fe4000fffe1ff */
[----:B------:R-:W-:Y:S01]  /*6b20*/  UIADD3 UR10, UPT, UPT, -UR11, URZ, URZ ;  /* 0x000000ff0b0a7290 */ /* 0x000fe2000fffe1ff */
[----:B------:R-:W-:Y:S01]  /*6b30*/  @!UP0 UMOV UR4, UR9 ;  /* 0x0000000900048c82 */ /* 0x000fe20008000000 */
[----:B------:R-:W-:Y:S02]  /*6b40*/  UIADD3 UR9, UPT, UPT, -UR6, URZ, URZ ;  /* 0x000000ff06097290 */ /* 0x000fe4000fffe1ff */
[----:B------:R-:W-:Y:S02]  /*6b50*/  @!UP0 USHF.R.U32.HI UR4, URZ, UR43, UR4 ;  /* 0x0000002bff048299 */ /* 0x000fe40008011604 */
[----:B------:R-:W-:Y:S02]  /*6b60*/  UIMAD UR10, UR45, UR10, UR6 ;  /* 0x0000000a2d0a72a4 */ /* 0x000fe4000f8e0206 */
[----:B------:R-:W-:Y:S04]  /*6b70*/  @!UP0 USEL UR4, UR5, UR4, !UP2 ;  /* 0x0000000405048287 */ /* 0x000fe8000d000000 */
[----:B------:R-:W-:Y:S02]  /*6b80*/  @!UP0 UIMAD UR10, UR7, UR10, UR4 ;  /* 0x0000000a070a82a4 */ /* 0x000fe4000f8e0204 */
[----:B------:R-:W-:Y:S02]  /*6b90*/  @!UP0 UIADD3 UR11, UPT, UPT, UR11, -UR4, URZ ;  /* 0x800000040b0b8290 */ /* 0x000fe4000fffe0ff */
[----:B------:R-:W-:Y:S02]  /*6ba0*/  UIMAD UR7, UR41, UR8, UR37 ;  /* 0x00000008290772a4 */ /* 0x000fe4000f8e0225 */
[----:B------:R-:W-:Y:S02]  /*6bb0*/  @!UP0 UIMAD UR6, UR11, UR45, UR5 ;  /* 0x0000002d0b0682a4 */ /* 0x000fe4000f8e0205 */
[----:B------:R-:W-:Y:S01]  /*6bc0*/  UIMAD UR4, UR58, UR9, UR36 ;  /* 0x000000093a0472a4 */ /* 0x000fe2000f8e0224 */
[----:B------:R-:W-:Y:S02]  /*6bd0*/  @!UP0 UMOV UR5, UR10 ;  /* 0x0000000a00058c82 */ /* 0x000fe40008000000 */
[----:B------:R-:W-:Y:S02]  /*6be0*/  UIMAD UR37, UR5, UR41, UR7 ;  /* 0x00000029052572a4 */ /* 0x000fe4000f8e0207 */
[----:B------:R-:W-:Y:S11]  /*6bf0*/  UIMAD UR36, UR6, UR58, UR4 ;  /* 0x0000003a062472a4 */ /* 0x000ff6000f8e0204 */
[----:B------:R-:W-:Y:S01]  /*6c00*/  @!UPT UIADD3 URZ, UPT, UPT, URZ, URZ, URZ ;  /* 0x000000fffffff290 */ /* 0x000fe2000fffe0ff */
.L_x_116:
[----:B------:R-:W-:Y:S01]  /*6c10*/  UISETP.NE.AND UP0, UPT, UR40, 0x1, UPT ;  /* 0x000000012800788c */ /* 0x000fe2000bf05270 */
[----:B------:R-:W-:Y:S01]  /*6c20*/  LOP3.LUT P0, RZ, R144, 0x3f0, RZ, 0xc0, !PT ;  /* 0x000003f090ff7812 */ /* 0x000fe2000780c0ff */
[----:B------:R-:W-:Y:S01]  /*6c30*/  USHF.L.U32 UR53, UR20, 0x8, URZ ;  /* 0x0000000814357899 */ /* 0x000fe200080006ff */
[----:B------:R-:W-:Y:S01]  /*6c40*/  BSSY.RECONVERGENT B6, `(.L_x_117) ;  /* 0x0000034000067945 */ /* 0x000fe20003800200 */
[----:B------:R-:W-:Y:S01]  /*6c50*/  USHF.L.U32 UR50, UR28, 0x7, URZ ;  /* 0x000000071c327899 */ /* 0x000fe200080006ff */
[----:B------:R-:W-:Y:S06]  /*6c60*/  IADD3 R146, PT, PT, R146, 0x1, RZ ;  /* 0x0000000192927810 */ /* 0x000fec0007ffe0ff */
[----:B------:R-:W3:Y:S01]  /*6c70*/  @!UP0 LDCU.128 UR12, c[0x0][0xf10] ;  /* 0x0001e200ff0c87ac */ /* 0x000ee20008000c00 */
[----:B------:R-:W4:Y:S01]  /*6c80*/  @!UP0 LDCU UR5, c[0x0][0xf0c] ;  /* 0x0001e180ff0587ac */ /* 0x000f220008000800 */
[----:B------:R-:W1:Y:S01]  /*6c90*/  @!UP0 LDCU UR10, c[0x0][0xf20] ;  /* 0x0001e400ff0a87ac */ /* 0x000e620008000800 */
[----:B---3--:R-:W-:Y:S02]  /*6ca0*/  UIMAD.WIDE.U32 UR8, UR37, UR12, URZ ;  /* 0x0000000c250872a5 */ /* 0x008fe4000f8e00ff */
[----:B------:R-:W-:Y:S02]  /*6cb0*/  UIMAD.WIDE.U32 UR6, UR36, UR15, URZ ;  /* 0x0000000f240672a5 */ /* 0x000fe4000f8e00ff */
[----:B------:R-:W-:Y:S03]  /*6cc0*/  @!UP0 UISETP.NE.AND UP1, UPT, UR14, 0x1, UPT ;  /* 0x000000010e00888c */ /* 0x000fe6000bf25270 */
[----:B------:R-:W-:Y:S01]  /*6cd0*/  @!UP0 UMOV UR4, UR9 ;  /* 0x0000000900048c82 */ /* 0x000fe20008000000 */
[----:B----4-:R-:W-:Y:S02]  /*6ce0*/  @!UP0 UISETP.NE.AND UP2, UPT, UR5, 0x1, UPT ;  /* 0x000000010500888c */ /* 0x010fe4000bf45270 */
[----:B------:R-:W-:Y:S01]  /*6cf0*/  @!UP0 USHF.R.U32.HI UR4, URZ, UR13, UR4 ;  /* 0x0000000dff048299 */ /* 0x000fe20008011604 */
[----:B------:R-:W-:Y:S02]  /*6d00*/  @!UP0 UMOV UR6, UR7 ;  /* 0x0000000700068c82 */ /* 0x000fe40008000000 */
[----:B-1----:R-:W-:Y:S02]  /*6d10*/  @!UP0 USHF.R.U32.HI UR6, URZ, UR10, UR6 ;  /* 0x0000000aff068299 */ /* 0x002fe40008011606 */
[----:B------:R-:W-:Y:S02]  /*6d20*/  @!UP0 USEL UR7, UR37, UR4, !UP2 ;  /* 0x0000000425078287 */ /* 0x000fe4000d000000 */
[----:B------:R-:W-:Y:S04]  /*6d30*/  @!UP0 USEL UR6, UR36, UR6, !UP1 ;  /* 0x0000000624068287 */ /* 0x000fe8000c800000 */
[----:B------:R-:W-:Y:S02]  /*6d40*/  @!UP0 UIADD3 UR4, UPT, UPT, -UR7, UR6, URZ ;  /* 0x0000000607048290 */ /* 0x000fe4000fffe1ff */
[----:B------:R-:W-:Y:S02]  /*6d50*/  @!UP0 UIADD3 UR6, UPT, UPT, UR7, -UR6, URZ ;  /* 0x8000000607068290 */ /* 0x000fe4000fffe0ff */
[----:B------:R-:W-:Y:S02]  /*6d60*/  @!UP0 UIMAD UR37, UR4, UR5, UR37 ;  /* 0x00000005042582a4 */ /* 0x000fe4000f8e0225 */
[----:B------:R-:W-:Y:S01]  /*6d70*/  @!UP0 UIMAD UR36, UR6, UR14, UR36 ;  /* 0x0000000e062482a4 */ /* 0x000fe2000f8e0224 */
[----:B------:R-:W-:Y:S11]  /*6d80*/  @!P0 BRA `(.L_x_118) ;  /* 0x00000000007c8947 */ /* 0x000ff60003800000 */
[----:B------:R-:W1:Y:S01]  /*6d90*/  LDCU.64 UR8, c[0x4][0x80] ;  /* 0x01001000ff0877ac */ /* 0x000e620008000a00 */
[----:B------:R-:W-:Y:S01]  /*6da0*/  MOV R16, 0x0 ;  /* 0x0000000000107802 */ /* 0x000fe20000000f00 */
[----:B------:R-:W-:Y:S02]  /*6db0*/  HFMA2 R12, -RZ, RZ, 0, 5.9604644775390625e-08 ;  /* 0x00000001ff0c7431 */ /* 0x000fe400000001ff */
[----:B------:R-:W-:Y:S01]  /*6dc0*/  IMAD.MOV.U32 R8, RZ, RZ, 0x70 ;  /* 0x00000070ff087424 */ /* 0x000fe200078e00ff */
[----:B------:R3:W4:Y:S01]  /*6dd0*/  LDC.64 R14, c[0x4][R16] ;  /* 0x01000000100e7b82 */ /* 0x0007220000000a00 */
[----:B------:R-:W2:Y:S01]  /*6de0*/  LDCU.64 UR6, c[0x4][0x88] ;  /* 0x01001100ff0677ac */ /* 0x000ea20008000a00 */
[----:B------:R-:W-:Y:S01]  /*6df0*/  IMAD.MOV.U32 R13, RZ, RZ, RZ ;  /* 0x000000ffff0d7224 */ /* 0x000fe200078e00ff */
[----:B------:R-:W2:Y:S01]  /*6e00*/  LDCU.64 UR4, c[0x4][0x8] ;  /* 0x01000100ff0477ac */ /* 0x000ea20008000a00 */
[----:B-1----:R-:W-:Y:S01]  /*6e10*/  MOV R5, UR9 ;  /* 0x0000000900057c02 */ /* 0x002fe20008000f00 */
[----:B------:R-:W-:Y:S01]  /*6e20*/  IMAD.U32 R4, RZ, RZ, UR8 ;  /* 0x00000008ff047e24 */ /* 0x000fe2000f8e00ff */
[----:B--2---:R-:W-:Y:S01]  /*6e30*/  MOV R7, UR7 ;  /* 0x0000000700077c02 */ /* 0x004fe20008000f00 */
[----:B------:R-:W-:Y:S01]  /*6e40*/  IMAD.U32 R6, RZ, RZ, UR6 ;  /* 0x00000006ff067e24 */ /* 0x000fe2000f8e00ff */
[----:B------:R-:W-:Y:S01]  /*6e50*/  MOV R11, UR5 ;  /* 0x00000005000b7c02 */ /* 0x000fe20008000f00 */
[----:B------:R-:W-:Y:S02]  /*6e60*/  IMAD.U32 R10, RZ, RZ, UR4 ;  /* 0x00000004ff0a7e24 */ /* 0x000fe4000f8e00ff */
[----:B------:R-:W-:Y:S07]  /*6e70*/  LEPC R20, `(.L_x_119) ;  /* 0x000000001014794e */ /* 0x000fee0000000000 */
[----:B---345:R-:W-:Y:S05]  /*6e80*/  CALL.ABS.NOINC R14 ;  /* 0x000000000e007343 */ /* 0x038fea0003c00000 */
.L_x_119:
[----:B------:R-:W1:Y:S01]  /*6e90*/  LDCU.64 UR8, c[0x4][0x80] ;  /* 0x01001000ff0877ac */ /* 0x000e620008000a00 */
[----:B------:R-:W2:Y:S01]  /*6ea0*/  LDC.64 R16, c[0x4][R16] ;  /* 0x0100000010107b82 */ /* 0x000ea20000000a00 */
[----:B------:R-:W-:Y:S02]  /*6eb0*/  HFMA2 R12, -RZ, RZ, 0, 5.9604644775390625e-08 ;  /* 0x00000001ff0c7431 */ /* 0x000fe400000001ff */
[----:B------:R-:W-:Y:S02]  /*6ec0*/  IMAD.MOV.U32 R8, RZ, RZ, 0x70 ;  /* 0x00000070ff087424 */ /* 0x000fe400078e00ff */
[----:B------:R-:W-:Y:S01]  /*6ed0*/  IMAD.MOV.U32 R13, RZ, RZ, RZ ;  /* 0x000000ffff0d7224 */ /* 0x000fe200078e00ff */
[----:B------:R-:W3:Y:S01]  /*6ee0*/  LDCU.64 UR6, c[0x4][0x88] ;  /* 0x01001100ff0677ac */ /* 0x000ee20008000a00 */
[----:B------:R-:W4:Y:S01]  /*6ef0*/  LDCU.64 UR4, c[0x4][0x8] ;  /* 0x01000100ff0477ac */ /* 0x000f220008000a00 */
[----:B-1----:R-:W-:Y:S02]  /*6f00*/  MOV R4, UR8 ;  /* 0x0000000800047c02 */ /* 0x002fe40008000f00 */
[----:B------:R-:W-:Y:S02]  /*6f10*/  MOV R5, UR9 ;  /* 0x0000000900057c02 */ /* 0x000fe40008000f00 */
[----:B---3--:R-:W-:Y:S01]  /*6f20*/  MOV R7, UR7 ;  /* 0x0000000700077c02 */ /* 0x008fe20008000f00 */
[----:B------:R-:W-:Y:S01]  /*6f30*/  IMAD.U32 R6, RZ, RZ, UR6 ;  /* 0x00000006ff067e24 */ /* 0x000fe2000f8e00ff */
[----:B----4-:R-:W-:Y:S01]  /*6f40*/  MOV R11, UR5 ;  /* 0x00000005000b7c02 */ /* 0x010fe20008000f00 */
[----:B------:R-:W-:Y:S02]  /*6f50*/  IMAD.U32 R10, RZ, RZ, UR4 ;  /* 0x00000004ff0a7e24 */ /* 0x000fe4000f8e00ff */
[----:B------:R-:W-:Y:S07]  /*6f60*/  LEPC R20, `(.L_x_118) ;  /* 0x000000001014794e */ /* 0x000fee0000000000 */
[----:B--2---:R-:W-:Y:S05]  /*6f70*/  CALL.ABS.NOINC R16 ;  /* 0x0000000010007343 */ /* 0x004fea0003c00000 */
.L_x_118:
[----:B------:R-:W-:Y:S05]  /*6f80*/  BSYNC.RECONVERGENT B6 ;  /* 0x0000000000067941 */ /* 0x000fea0003800200 */
.L_x_117:
[----:B------:R-:W-:Y:S02]  /*6f90*/  R2UR UR6, R143 ;  /* 0x000000008f0672ca */ /* 0x000fe400000e0000 */
[----:B------:R-:W-:Y:S02]  /*6fa0*/  R2UR UR5, R154 ;  /* 0x000000009a0572ca */ /* 0x000fe400000e0000 */
[----:B------:R-:W-:Y:S02]  /*6fb0*/  R2UR UR4, R153 ;  /* 0x00000000990472ca */ /* 0x000fe400000e0000 */
[----:B------:R-:W-:Y:S02]  /*6fc0*/  ISETP.NE.U32.AND P4, PT, R136, RZ, PT ;  /* 0x000000ff8800720c */ /* 0x000fe40003f85070 */
[----:B------:R-:W-:Y:S02]  /*6fd0*/  ISETP.NE.U32.AND P2, PT, RZ, UR60, PT ;  /* 0x0000003cff007c0c */ /* 0x000fe4000bf45070 */
[----:B------:R-:W-:Y:S02]  /*6fe0*/  ISETP.NE.AND.EX P4, PT, R137, RZ, PT, P4 ;  /* 0x000000ff8900720c */ /* 0x000fe40003f85340 */
[----:B------:R-:W-:Y:S01]  /*6ff0*/  ISETP.NE.AND.EX P2, PT, RZ, UR61, PT, P2 ;  /* 0x0000003dff007c0c */ /* 0x000fe2000bf45320 */
[----:B------:R-:W-:Y:S02]  /*7000*/  UISETP.NE.AND UP2, UPT, UR6, URZ, UPT ;  /* 0x000000ff0600728c */ /* 0x000fe4000bf45270 */
[----:B------:R-:W-:Y:S04]  /*7010*/  UISETP.NE.U32.AND UP0, UPT, UR5, URZ, UPT ;  /* 0x000000ff0500728c */ /* 0x000fe8000bf05070 */
[----:B------:R-:W-:Y:S01]  /*7020*/  UISETP.NE.AND.EX UP1, UPT, UR4, URZ, UPT, UP0 ;  /* 0x000000ff0400728c */ /* 0x000fe2000bf25300 */
[----:B------:R-:W-:Y:S01]  /*7030*/  PLOP3.LUT P1, PT, PT, PT, UP2, 0x80, 0x8 ;  /* 0x000000000008781c */ /* 0x000fe20003f2f028 */
[----:B------:R-:W-:Y:S03]  /*7040*/  UPLOP3.LUT UP0, UPT, UPT, UPT, UPT, 0x40, 0x4 ;  /* 0x000000000004789c */ /* 0x000fe60003f0e870 */
[----:B------:R-:W-:Y:S06]  /*7050*/  @UP2 UPLOP3.LUT UP0, UPT, UPT, UPT, UP1, 0x80, 0x8 ;  /* 0x000000000008289c */ /* 0x000fec0003f0f010 */
[----:B------:R-:W-:Y:S01]  /*7060*/  PLOP3.LUT P0, PT, PT, PT, UP0, 0x80, 0x8 ;  /* 0x000000000008781c */ /* 0x000fe20003f0f008 */
[----:B------:R-:W-:Y:S01]  /*7070*/  @!UPT UIADD3 URZ, UPT, UPT, URZ, URZ, URZ ;  /* 0x000000fffffff290 */ /* 0x000fe2000fffe0ff */
[----:B------:R-:W-:Y:S11]  /*7080*/  BRA.U !UP1, `(.L_x_120) ;  /* 0x0000000109407547 */ /* 0x000ff6000b800000 */
[----:B------:R-:W-:Y:S01]  /*7090*/  UISETP.NE.U32.AND UP0, UPT, UR60, URZ, UPT ;  /* 0x000000ff3c00728c */ /* 0x000fe2000bf05070 */
[----:B------:R-:W-:Y:S01]  /*70a0*/  R2UR UR6, R154 ;  /* 0x000000009a0672ca */ /* 0x000fe200000e0000 */
[----:B------:R-:W1:Y:S01]  /*70b0*/  LDCU.64 UR8, c[0x0][0x358] ;  /* 0x00006b00ff0877ac */ /* 0x000e620008000a00 */
[----:B------:R-:W-:Y:S02]  /*70c0*/  HFMA2 R139, -RZ, RZ, 0, 5.9604644775390625e-08 ;  /* 0x00000001ff8b7431 */ /* 0x000fe400000001ff */
[----:B--2---:R-:W-:Y:S01]  /*70d0*/  IMAD.MOV.U32 R0, RZ, RZ, 0x1 ;  /* 0x00000001ff007424 */ /* 0x004fe200078e00ff */
[----:B------:R-:W-:Y:S06]  /*70e0*/  UISETP.NE.AND.EX UP0, UPT, UR61, URZ, UPT, UP0 ;  /* 0x000000ff3d00728c */ /* 0x000fec000bf05300 */
[----:B------:R-:W-:Y:S05]  /*70f0*/  PLOP3.LUT P3, PT, PT, PT, UP0, 0x80, 0x8 ;  /* 0x000000000008781c */ /* 0x000fea0003f6f008 */
[----:B------:R-:W2:Y:S01]  /*7100*/  @UP0 LDCU.64 UR4, c[0x0][0xc88] ;  /* 0x00019100ff0407ac */ /* 0x000ea20008000a00 */
[----:B------:R-:W-:Y:S07]  /*7110*/  @UP0 UIMAD UR6, UR44, UR6, URZ ;  /* 0x000000062c0602a4 */ /* 0x000fee000f8e02ff */
[----:B------:R-:W-:Y:S01]  /*7120*/  @!P3 PRMT R139, R0, 0x7610, R139 ;  /* 0x00007610008bb816 */ /* 0x000fe2000000008b */
[----:B--2---:R-:W-:Y:S06]  /*7130*/  @UP0 UIMAD.WIDE UR4, UR6, 0x4, UR4 ;  /* 0x00000004060408a5 */ /* 0x004fec000f8e0204 */
[----:B------:R-:W-:Y:S02]  /*7140*/  IMAD.U32 R4, RZ, RZ, UR4 ;  /* 0x00000004ff047e24 */ /* 0x000fe4000f8e00ff */
[----:B------:R-:W-:Y:S03]  /*7150*/  IMAD.U32 R5, RZ, RZ, UR5 ;  /* 0x00000005ff057e24 */ /* 0x000fe6000f8e00ff */
[----:B------:R-:W2:Y:S02]  /*7160*/  @!UP0 LDCU UR4, c[0x0][0xc80] ;  /* 0x00019000ff0487ac */ /* 0x000ea40008000800 */
[----:B-1---5:R1:W5:Y:S02]  /*7170*/  @P3 LDG.E R71, desc[UR8][R4.64] ;  /* 0x0000000804473981 */ /* 0x022364000c1e1900 */
[----:B-12---:R-:W-:Y:S02]  /*7180*/  @!P3 MOV R71, UR4 ;  /* 0x000000040047bc02 */ /* 0x006fe40008000f00 */
.L_x_120:
[----:B------:R-:W-:Y:S05]  /*7190*/  @!P4 BRA `(.L_x_121) ;  /* 0x000000000024c947 */ /* 0x000fea0003800000 */
[----:B------:R-:W-:Y:S01]  /*71a0*/  ISETP.NE.U32.AND P3, PT, R134, RZ, PT ;  /* 0x000000ff8600720c */ /* 0x000fe20003f65070 */
[----:B------:R-:W1:Y:S03]  /*71b0*/  LDCU.64 UR4, c[0x0][0x358] ;  /* 0x00006b00ff0477ac */ /* 0x000e660008000a00 */
[----:B------:R-:W-:Y:S11]  /*71c0*/  ISETP.NE.AND.EX P3, PT, R135, RZ, PT, P3 ;  /* 0x000000ff8700720c */ /* 0x000ff60003f65330 */
[----:B------:R-:W-:Y:S02]  /*71d0*/  @!UPT UIADD3 URZ, UPT, UPT, URZ, URZ, URZ ;  /* 0x000000fffffff290 */ /* 0x000fe4000fffe0ff */
[----:B------:R-:W3:Y:S01]  /*71e0*/  @P3 LDC.64 R4, c[0x0][0xca8] ;  /* 0x00032a00ff043b82 */ /* 0x000ee20000000a00 */
[----:B--2---:R-:W-:Y:S04]  /*71f0*/  @P3 IMAD R0, R136, UR44, RZ ;  /* 0x0000002c88003c24 */ /* 0x004fe8000f8e02ff */
[----:B---3--:R-:W-:Y:S05]  /*7200*/  @P3 IMAD.WIDE R4, R0, 0x4, R4 ;  /* 0x0000000400043825 */ /* 0x008fea00078e0204 */
[----:B-1---5:R1:W5:Y:S02]  /*7210*/  @P3 LDG.E R68, desc[UR4][R4.64] ;  /* 0x0000000404443981 */ /* 0x022364000c1e1900 */
[----:B-1----:R-:W3:Y:S02]  /*7220*/  @!P3 LDC R68, c[0x0][0xca0] ;  /* 0x00032800ff44bb82 */ /* 0x002ee40000000800 */
.L_x_121:
[----:B-----5:R-:W-:Y:S01]  /*7230*/  FSETP.NEU.AND P3, PT, R71, RZ, PT ;  /* 0x000000ff4700720b */ /* 0x020fe20003f6d000 */
[----:B------:R-:W-:Y:S01]  /*7240*/  IMAD.SHL.U32 R164, R133, 0x2, RZ ;  /* 0x0000000285a47824 */ /* 0x000fe200078e00ff */
[----:B------:R-:W-:Y:S01]  /*7250*/  SEL R5, RZ, 0xffffffff, P2 ;  /* 0xffffffffff057807 */ /* 0x000fe20001000000 */
[----:B------:R-:W-:Y:S01]  /*7260*/  IMAD.SHL.U32 R78, R150, 0x10, RZ ;  /* 0x00000010964e7824 */ /* 0x000fe200078e00ff */
[----:B------:R-:W-:Y:S01]  /*7270*/  @P1 LOP3.LUT P2, RZ, R139, 0xff, RZ, 0xc0, !PT ;  /* 0x000000ff8bff1812 */ /* 0x000fe2000784c0ff */
[----:B------:R-:W-:Y:S01]  /*7280*/  VIADD R163, R164, UR46 ;  /* 0x0000002ea4a37c36 */ /* 0x000fe20008000000 */
[----:B------:R-:W-:Y:S01]  /*7290*/  @P1 SEL R4, RZ, 0xffffffff, P3 ;  /* 0xffffffffff041807 */ /* 0x000fe20001800000 */
[----:B------:R-:W-:Y:S01]  /*72a0*/  IMAD.MOV.U32 R94, RZ, RZ, -0x10 ;  /* 0xfffffff0ff5e7424 */ /* 0x000fe200078e00ff */
[----:B------:R-:W-:Y:S01]  /*72b0*/  LOP3.LUT R149, R149, 0x1, RZ, 0x3c, !PT ;  /* 0x0000000195957812 */ /* 0x000fe200078e3cff */
[----:B------:R-:W-:Y:S01]  /*72c0*/  IMAD.SHL.U32 R92, R151, 0x10, RZ ;  /* 0x00000010975c7824 */ /* 0x000fe200078e00ff */
[----:B------:R-:W-:Y:S01]  /*72d0*/  @P0 SEL R4, R5, R4, !P2 ;  /* 0x0000000405040207 */ /* 0x000fe20005000000 */
[C---:B------:R-:W-:Y:S01]  /*72e0*/  IMAD.IADD R147, R163.reuse, 0x1, R78 ;  /* 0x00000001a3937824 */ /* 0x040fe200078e024e */
[----:B------:R-:W-:Y:S01]  /*72f0*/  PLOP3.LUT P0, PT, PT, PT, UP1, 0x80, 0x8 ;  /* 0x000000000008781c */ /* 0x000fe20003f0f018 */
[----:B------:R-:W-:Y:S01]  /*7300*/  IMAD.U32 R3, RZ, RZ, UR38 ;  /* 0x00000026ff037e24 */ /* 0x000fe2000f8e00ff */
[----:B------:R-:W-:Y:S01]  /*7310*/  @P1 LOP3.LUT R4, R4, 0x1, RZ, 0xc0, !PT ;  /* 0x0000000104041812 */ /* 0x000fe200078ec0ff */
[----:B------:R-:W-:Y:S01]  /*7320*/  IMAD.IADD R162, R163, 0x1, R92 ;  /* 0x00000001a3a27824 */ /* 0x000fe200078e025c */
[----:B------:R-:W-:Y:S01]  /*7330*/  LOP3.LUT P4, R145, R139, 0xff, RZ, 0xc0, !PT ;  /* 0x000000ff8b917812 */ /* 0x000fe2000788c0ff */
[--C-:B------:R-:W-:Y:S01]  /*7340*/  IMAD.IADD R159, R92, 0x1, R147.reuse ;  /* 0x000000015c9f7824 */ /* 0x100fe200078e0293 */
[----:B------:R-:W-:Y:S01]  /*7350*/  ISETP.NE.U32.OR P5, PT, R4, 0x1, !P1 ;  /* 0x000000010400780c */ /* 0x000fe20004fa5470 */
[----:B------:R-:W-:Y:S01]  /*7360*/  IMAD.U32 R4, RZ, RZ, UR38 ;  /* 0x00000026ff047e24 */ /* 0x000fe2000f8e00ff */
[----:B------:R-:W-:Y:S01]  /*7370*/  BSSY B1, `(.L_x_122) ;  /* 0x000004a000017945 */ /* 0x000fe20003800000 */
[----:B------:R-:W-:Y:S01]  /*7380*/  IMAD.MOV.U32 R79, RZ, RZ, 0x1 ;  /* 0x00000001ff4f7424 */ /* 0x000fe200078e00ff */
[----:B------:R-:W-:Y:S01]  /*7390*/  P2R R157, PR, RZ, 0x20 ;  /* 0x00000020ff9d7803 */ /* 0x000fe20000000000 */
[----:B------:R-:W-:Y:S01]  /*73a0*/  IMAD.MOV.U32 R77, RZ, RZ, RZ ;  /* 0x000000ffff4d7224 */ /* 0x000fe200078e00ff */
[----:B--2---:R-:W-:Y:S02]  /*73b0*/  SHF.L.U32 R0, R4, 0x1f, RZ ;  /* 0x0000001f04007819 */ /* 0x004fe400000006ff */
[----:B------:R-:W-:Y:S02]  /*73c0*/  CS2R R130, SRZ ;  /* 0x0000000000827805 */ /* 0x000fe4000001ff00 */
[----:B------:R-:W-:Y:S02]  /*73d0*/  SEL R4, RZ, 0xffffffff, P3 ;  /* 0xffffffffff047807 */ /* 0x000fe40001800000 */
[----:B------:R-:W-:Y:S02]  /*73e0*/  CS2R R128, SRZ ;  /* 0x0000000000807805 */ /* 0x000fe4000001ff00 */
[----:B------:R-:W-:Y:S02]  /*73f0*/  CS2R R122, SRZ ;  /* 0x00000000007a7805 */ /* 0x000fe4000001ff00 */
[----:B------:R-:W-:Y:S02]  /*7400*/  CS2R R120, SRZ ;  /* 0x0000000000787805 */ /* 0x000fe4000001ff00 */
[----:B------:R-:W-:Y:S02]  /*7410*/  @P0 SEL R4, R5, R4, !P4 ;  /* 0x0000000405040207 */ /* 0x000fe40006000000 */
[----:B------:R-:W-:Y:S02]  /*7420*/  CS2R R114, SRZ ;  /* 0x0000000000727805 */ /* 0x000fe4000001ff00 */
[----:B------:R-:W-:Y:S02]  /*7430*/  @P5 SHF.L.U32 R6, R149, 0x1f, RZ ;  /* 0x0000001f95065819 */ /* 0x000fe400000006ff */
[----:B------:R-:W-:Y:S02]  /*7440*/  CS2R R112, SRZ ;  /* 0x0000000000707805 */ /* 0x000fe4000001ff00 */
[----:B------:R-:W-:Y:S02]  /*7450*/  LOP3.LUT R4, R4, 0x1, RZ, 0xc0, !PT ;  /* 0x0000000104047812 */ /* 0x000fe400078ec0ff */
[----:B------:R-:W-:Y:S01]  /*7460*/  CS2R R106, SRZ ;  /* 0x00000000006a7805 */ /* 0x000fe2000001ff00 */
[----:B------:R-:W1:Y:S01]  /*7470*/  @P5 SYNCS.PHASECHK.TRANS64.TRYWAIT P2, [UR46+0x100], R6 ;  /* 0x00010006ff0055a7 */ /* 0x000e62000804112e */
[----:B------:R-:W-:Y:S02]  /*7480*/  ISETP.NE.AND P0, PT, RZ, UR38, PT ;  /* 0x00000026ff007c0c */ /* 0x000fe4000bf05270 */
[----:B------:R-:W-:Y:S02]  /*7490*/  CS2R R104, SRZ ;  /* 0x0000000000687805 */ /* 0x000fe4000001ff00 */
[----:B------:R-:W-:Y:S02]  /*74a0*/  ISETP.NE.U32.AND P3, PT, R4, 0x1, PT ;  /* 0x000000010400780c */ /* 0x000fe40003f65070 */
[----:B------:R-:W-:Y:S02]  /*74b0*/  CS2R R98, SRZ ;  /* 0x0000000000627805 */ /* 0x000fe4000001ff00 */
[----:B------:R-:W-:Y:S02]  /*74c0*/  CS2R R96, SRZ ;  /* 0x0000000000607805 */ /* 0x000fe4000001ff00 */
[----:B------:R-:W-:Y:S02]  /*74d0*/  CS2R R90, SRZ ;  /* 0x00000000005a7805 */ /* 0x000fe4000001ff00 */
[----:B------:R-:W-:Y:S02]  /*74e0*/  P2R R93, PR, RZ, 0x8 ;  /* 0x00000008ff5d7803 */ /* 0x000fe40000000000 */
[----:B------:R-:W-:Y:S02]  /*74f0*/  CS2R R88, SRZ ;  /* 0x0000000000587805 */ /* 0x000fe4000001ff00 */
[----:B------:R-:W-:Y:S02]  /*7500*/  ISETP.NE.U32.AND P3, PT, R138, 0x1, PT ;  /* 0x000000018a00780c */ /* 0x000fe40003f65070 */
[----:B------:R-:W-:Y:S02]  /*7510*/  CS2R R82, SRZ ;  /* 0x0000000000527805 */ /* 0x000fe4000001ff00 */
[----:B------:R-:W-:Y:S02]  /*7520*/  CS2R R80, SRZ ;  /* 0x0000000000507805 */ /* 0x000fe4000001ff00 */
[----:B------:R-:W-:Y:S02]  /*7530*/  CS2R R86, SRZ ;  /* 0x0000000000567805 */ /* 0x000fe4000001ff00 */
[----:B------:R-:W-:Y:S02]  /*7540*/  SEL R94, R94, 0x10, !P3 ;  /* 0x000000105e5e7807 */ /* 0x000fe40005800000 */
[----:B------:R-:W-:Y:S01]  /*7550*/  CS2R R84, SRZ ;  /* 0x0000000000547805 */ /* 0x000fe2000001ff00 */
[----:B------:R-:W-:Y:S01]  /*7560*/  IMAD R69, R3, 0xc0, R2 ;  /* 0x000000c003457824 */ /* 0x000fe200078e0202 */
[----:B------:R2:W4:Y:S01]  /*7570*/  SYNCS.PHASECHK.TRANS64.TRYWAIT P1, [UR46+0x170], R0 ;  /* 0x00017000ff0075a7 */ /* 0x000522000802112e */
[----:B------:R-:W-:Y:S01]  /*7580*/  SEL R70, RZ, 0xc0, P0 ;  /* 0x000000c0ff467807 */ /* 0x000fe20000000000 */
[----:B------:R-:W-:Y:S02]  /*7590*/  IMAD.IADD R163, R163, 0x1, R94 ;  /* 0x00000001a3a37824 */ /* 0x000fe400078e025e */
[C---:B------:R-:W-:Y:S02]  /*75a0*/  IMAD.IADD R161, R94.reuse, 0x1, R162 ;  /* 0x000000015ea17824 */ /* 0x040fe400078e02a2 */
[C---:B------:R-:W-:Y:S02]  /*75b0*/  IMAD.IADD R160, R94.reuse, 0x1, R147 ;  /* 0x000000015ea07824 */ /* 0x040fe400078e0293 */
[----:B------:R-:W-:Y:S01]  /*75c0*/  IMAD.IADD R158, R94, 0x1, R159 ;  /* 0x000000015e9e7824 */ /* 0x000fe200078e029f */
[----:B-1----:R-:W-:Y:S01]  /*75d0*/  @P5 SEL R79, RZ, 0x1, !P2 ;  /* 0x00000001ff4f5807 */ /* 0x002fe20005000000 */
[----:B--2---:R-:W-:Y:S06]  /*75e0*/  @!P5 BRA `(.L_x_123) ;  /* 0x000000000088d947 */ /* 0x004fec0003800000 */
[----:B------:R-:W-:Y:S01]  /*75f0*/  IMAD.MOV.U32 R131, RZ, RZ, RZ ;  /* 0x000000ffff837224 */ /* 0x000fe200078e00ff */
[----:B------:R-:W-:Y:S01]  /*7600*/  ISETP.NE.AND P0, PT, R79, RZ, PT ;  /* 0x000000ff4f00720c */ /* 0x000fe20003f05270 */
[----:B------:R-:W-:Y:S01]  /*7610*/  BSSY B0, `(.L_x_124) ;  /* 0x0000014000007945 */ /* 0x000fe20003800000 */
[----:B------:R-:W-:Y:S02]  /*7620*/  CS2R R86, SRZ ;  /* 0x0000000000567805 */ /* 0x000fe4000001ff00 */
        /* <DEDUP_REMOVED lines=13> */
[----:B------:R-:W-:Y:S01]  /*7700*/  CS2R R128, SRZ ;  /* 0x0000000000807805 */ /* 0x000fe2000001ff00 */
[----:B------:R-:W-:Y:S06]  /*7710*/  @P0 BRA `(.L_x_125) ;  /* 0x00000000000c0947 */ /* 0x000fec0003800000 */
[----:B------:R-:W-:Y:S04]  /*7720*/  SHF.L.U32 R4, R149, 0x1f, RZ ;  /* 0x0000001f95047819 */ /* 0x000fe800000006ff */
[----:B------:R-:W1:Y:S02]  /*7730*/  SYNCS.PHASECHK.TRANS64.TRYWAIT P0, [UR46+0x100], R4 ;  /* 0x00010004ff0075a7 */ /* 0x000e64000800112e */
[----:B-1----:R-:W-:Y:S05]  /*7740*/  @!P0 BRA `(.L_x_126) ;  /* 0x0000006000a88947 */ /* 0x002fea0003800000 */
.L_x_125:
[----:B------:R-:W-:Y:S05]  /*7750*/  BSYNC B0 ;  /* 0x0000000000007941 */ /* 0x000fea0003800000 */
.L_x_124:
[----:B------:R-:W-:Y:S01]  /*7760*/  ISETP.NE.AND P0, PT, R93, RZ, PT ;  /* 0x000000ff5d00720c */ /* 0x000fe20003f05270 */
[----:B------:R-:W-:Y:S11]  /*7770*/  HFMA2 R77, -RZ, RZ, 0, 5.9604644775390625e-08 ;  /* 0x00000001ff4d7431 */ /* 0x000ff600000001ff */
[----:B------:R-:W-:Y:S01]  /*7780*/  @!UPT UIADD3 URZ, UPT, UPT, URZ, URZ, URZ ;  /* 0x000000fffffff290 */ /* 0x000fe2000fffe0ff */
[----:B------:R2:W1:Y:S04]  /*7790*/  @P0 LDS.128 R84, [R164+UR46+0x400] ;  /* 0x0004002ea4540984 */ /* 0x0004680008000c00 */
[----:B------:R2:W1:Y:S04]  /*77a0*/  @P0 LDS.128 R80, [R163+0x400] ;  /* 0x00040000a3500984 */ /* 0x0004680000000c00 */
[----:B------:R2:W1:Y:S04]  /*77b0*/  @P0 LDS.128 R88, [R162+0x400] ;  /* 0x00040000a2580984 */ /* 0x0004680000000c00 */
[----:B------:R2:W1:Y:S04]  /*77c0*/  @P0 LDS.128 R96, [R161+0x400] ;  /* 0x00040000a1600984 */ /* 0x0004680000000c00 */
[----:B------:R2:W1:Y:S04]  /*77d0*/  @P0 LDS.128 R104, [R147+0x400] ;  /* 0x0004000093680984 */ /* 0x0004680000000c00 */
[----:B------:R2:W1:Y:S04]  /*77e0*/  @P0 LDS.128 R112, [R160+0x400] ;  /* 0x00040000a0700984 */ /* 0x0004680000000c00 */
[----:B------:R2:W1:Y:S04]  /*77f0*/  @P0 LDS.128 R120, [R159+0x400] ;  /* 0x000400009f780984 */ /* 0x0004680000000c00 */
[----:B------:R2:W1:Y:S02]  /*7800*/  @P0 LDS.128 R128, [R158+0x400] ;  /* 0x000400009e800984 */ /* 0x0004640000000c00 */
.L_x_123:
[----:B------:R-:W-:Y:S05]  /*7810*/  BSYNC B1 ;  /* 0x0000000000017941 */ /* 0x000fea0003800000 */
.L_x_122:
[----:B------:R-:W-:Y:S05]  /*7820*/  IMAD.IADD R64, R69, 0x1, R70 ;  /* 0x0000000145407824 */ /* 0x000fea00078e0246 */
[----:B-1----:R-:W-:Y:S04]  /*7830*/  SHF.R.U32.HI R3, RZ, 0x15, R64 ;  /* 0x00000015ff037819 */ /* 0x002fe80000011640 */
[----:B------:R-:W-:Y:S01]  /*7840*/  LOP3.LUT P0, RZ, R3, 0x3, R140, 0x48, !PT ;  /* 0x0000000303ff7812 */ /* 0x000fe2000780488c */
[----:B------:R-:W-:Y:S01]  /*7850*/  @!UPT UIADD3 URZ, UPT, UPT, URZ, URZ, URZ ;  /* 0x000000fffffff290 */ /* 0x000fe2000fffe0ff */
[----:B----4-:R-:W-:Y:S11]  /*7860*/  @P1 BRA `(.L_x_127) ;  /* 0x0000000000081947 */ /* 0x010ff60003800000 */
[----:B------:R-:W1:Y:S02]  /*7870*/  SYNCS.PHASECHK.TRANS64.TRYWAIT P1, [UR46+0x170], R0 ;  /* 0x00017000ff0075a7 */ /* 0x000e64000802112e */
[----:B-1----:R-:W-:Y:S05]  /*7880*/  @!P1 BRA `(.L_x_128) ;  /* 0x0000006000709947 */ /* 0x002fea0003800000 */
.L_x_127:
[----:B------:R-:W-:Y:S05]  /*7890*/  @!P0 BRA `(.L_x_129) ;  /* 0x0000000000408947 */ /* 0x000fea0003800000 */
[----:B------:R-:W4:Y:S01]  /*78a0*/  LDCU.64 UR8, c[0x4][0x70] ;  /* 0x01000e00ff0877ac */ /* 0x000f220008000a00 */
[----:B------:R-:W-:Y:S01]  /*78b0*/  MOV R15, 0x0 ;  /* 0x00000000000f7802 */ /* 0x000fe20000000f00 */
[----:B------:R-:W-:Y:S02]  /*78c0*/  HFMA2 R12, -RZ, RZ, 0, 5.9604644775390625e-08 ;  /* 0x00000001ff0c7431 */ /* 0x000fe400000001ff */
[----:B------:R-:W-:Y:S02]  /*78d0*/  IMAD.MOV.U32 R8, RZ, RZ, 0x192 ;  /* 0x00000192ff087424 */ /* 0x000fe400078e00ff */
[----:B------:R-:W-:Y:S01]  /*78e0*/  IMAD.MOV.U32 R13, RZ, RZ, RZ ;  /* 0x000000ffff0d7224 */ /* 0x000fe200078e00ff */
[----:B------:R-:W5:Y:S01]  /*78f0*/  LDCU.64 UR6, c[0x4][0x78] ;  /* 0x01000f00ff0677ac */ /* 0x000f620008000a00 */
[----:B------:R-:W1:Y:S01]  /*7900*/  LDC.64 R14, c[0x4][R15] ;  /* 0x010000000f0e7b82 */ /* 0x000e620000000a00 */
[----:B------:R-:W2:Y:S01]  /*7910*/  LDCU.64 UR4, c[0x4][0x10] ;  /* 0x01000200ff0477ac */ /* 0x000ea20008000a00 */
[----:B----4-:R-:W-:Y:S01]  /*7920*/  MOV R5, UR9 ;  /* 0x0000000900057c02 */ /* 0x010fe20008000f00 */
[----:B------:R-:W-:Y:S01]  /*7930*/  IMAD.U32 R4, RZ, RZ, UR8 ;  /* 0x00000008ff047e24 */ /* 0x000fe2000f8e00ff */
[----:B-----5:R-:W-:Y:S01]  /*7940*/  MOV R7, UR7 ;  /* 0x0000000700077c02 */ /* 0x020fe20008000f00 */
[----:B------:R-:W-:Y:S01]  /*7950*/  IMAD.U32 R6, RZ, RZ, UR6 ;  /* 0x00000006ff067e24 */ /* 0x000fe2000f8e00ff */
[----:B--2---:R-:W-:Y:S01]  /*7960*/  MOV R11, UR5 ;  /* 0x00000005000b7c02 */ /* 0x004fe20008000f00 */
[----:B------:R-:W-:Y:S02]  /*7970*/  IMAD.U32 R10, RZ, RZ, UR4 ;  /* 0x00000004ff0a7e24 */ /* 0x000fe4000f8e00ff */
[----:B------:R-:W-:Y:S07]  /*7980*/  LEPC R20, `(.L_x_129) ;  /* 0x000000001014794e */ /* 0x000fee0000000000 */
[----:B-1-3--:R-:W-:Y:S05]  /*7990*/  CALL.ABS.NOINC R14 ;  /* 0x000000000e007343 */ /* 0x00afea0003c00000 */
.L_x_129:
[----:B------:R-:W-:Y:S01]  /*79a0*/  SHF.L.U32 R72, R84, 0x10, RZ ;  /* 0x0000001054487819 */ /* 0x000fe200000006ff */
[----:B------:R-:W-:Y:S05]  /*79b0*/  WARPSYNC.ALL ;  /* 0x0000000000007948 */ /* 0x000fea0003800000 */
[----:B------:R-:W-:Y:S01]  /*79c0*/  R2UR UR4, R64 ;  /* 0x00000000400472ca */ /* 0x000fe200000e0000 */
[----:B------:R-:W-:Y:S01]  /*79d0*/  BSSY.RECONVERGENT B0, `(.L_x_130) ;  /* 0x0000101000007945 */ /* 0x000fe20003800200 */
[----:B------:R-:W-:Y:S02]  /*79e0*/  LOP3.LUT R74, R84, 0xffff0000, RZ, 0xc0, !PT ;  /* 0xffff0000544a7812 */ /* 0x000fe400078ec0ff */
[----:B------:R-:W-:Y:S02]  /*79f0*/  LOP3.LUT R76, R85, 0xffff0000, RZ, 0xc0, !PT ;  /* 0xffff0000554c7812 */ /* 0x000fe400078ec0ff */
[----:B------:R-:W-:Y:S02]  /*7a00*/  SHF.L.U32 R73, R86, 0x10, RZ ;  /* 0x0000001056497819 */ /* 0x000fe400000006ff */
[----:B------:R-:W-:Y:S02]  /*7a10*/  SHF.L.U32 R75, R80, 0x10, RZ ;  /* 0x00000010504b7819 */ /* 0x000fe400000006ff */
[----:B------:R-:W-:Y:S02]  /*7a20*/  R2UR UR5, R155 ;  /* 0x000000009b0572ca */ /* 0x000fe400000e0000 */
[----:B------:R-:W-:Y:S01]  /*7a30*/  ISETP.NE.AND P0, PT, R152, RZ, PT ;  /* 0x000000ff9800720c */ /* 0x000fe20003f05270 */
[----:B------:R-:W4:Y:S01]  /*7a40*/  LDTM.x64 R4, tmem[UR4] ;  /* 0x00000004000479ee */ /* 0x000f220008340000 */
[----:B------:R-:W-:Y:S09]  /*7a50*/  NOP ;  /* 0x0000000000007918 */ /* 0x000ff20000000000 */
[----:B----4-:R-:W-:Y:S01]  /*7a60*/  SYNCS.ARRIVE.TRANS64.RED.A1T0 RZ, [UR5], RZ ;  /* 0x000000ffffff79a7 */ /* 0x010fe20008100405 */
[C---:B-1-3--:R-:W-:Y:S01]  /*7a70*/  FMUL R0, R68.reuse, R4 ;  /* 0x0000000444007220 */ /* 0x04afe20000400000 */
[C---:B------:R-:W-:Y:S01]  /*7a80*/  FMUL R3, R68.reuse, R5 ;  /* 0x0000000544037220 */ /* 0x040fe20000400000 */
[C---:B------:R-:W-:Y:S01]  /*7a90*/  FMUL R6, R68.reuse, R6 ;  /* 0x0000000644067220 */ /* 0x040fe20000400000 */
[C---:B------:R-:W-:Y:S01]  /*7aa0*/  FMUL R7, R68.reuse, R7 ;  /* 0x0000000744077220 */ /* 0x040fe20000400000 */
[----:B------:R-:W-:Y:S01]  /*7ab0*/  FFMA R0, R71, R72, R0 ;  /* 0x0000004847007223 */ /* 0x000fe20000000000 */
[----:B------:R-:W-:Y:S01]  /*7ac0*/  SHF.L.U32 R72, R85, 0x10, RZ ;  /* 0x0000001055487819 */ /* 0x000fe200000006ff */
[C---:B------:R-:W-:Y:S01]  /*7ad0*/  FMUL R4, R68.reuse, R8 ;  /* 0x0000000844047220 */ /* 0x040fe20000400000 */
[----:B------:R-:W-:Y:S01]  /*7ae0*/  FFMA R3, R71, R74, R3 ;  /* 0x0000004a47037223 */ /* 0x000fe20000000003 */
[----:B------:R-:W-:Y:S01]  /*7af0*/  LOP3.LUT R74, R87, 0xffff0000, RZ, 0xc0, !PT ;  /* 0xffff0000574a7812 */ /* 0x000fe200078ec0ff */
[----:B------:R-:W-:Y:S01]  /*7b00*/  FMUL R5, R68, R9 ;  /* 0x0000000944057220 */ /* 0x000fe20000400000 */
[C---:B------:R-:W-:Y:S01]  /*7b10*/  FFMA R6, R71.reuse, R72, R6 ;  /* 0x0000004847067223 */ /* 0x040fe20000000006 */
[----:B------:R-:W-:Y:S01]  /*7b20*/  LOP3.LUT R72, R86, 0xffff0000, RZ, 0xc0, !PT ;  /* 0xffff000056487812 */ /* 0x000fe200078ec0ff */
[----:B------:R-:W-:Y:S01]  /*7b30*/  FFMA R7, R71, R76, R7 ;  /* 0x0000004c47077223 */ /* 0x000fe20000000007 */
[----:B------:R-:W-:Y:S01]  /*7b40*/  LOP3.LUT R76, R83, 0xffff0000, RZ, 0xc0, !PT ;  /* 0xffff0000534c7812 */ /* 0x000fe200078ec0ff */
[----:B------:R-:W-:Y:S01]  /*7b50*/  FFMA R4, R71, R73, R4 ;  /* 0x0000004947047223 */ /* 0x000fe20000000004 */
[----:B------:R-:W-:Y:S01]  /*7b60*/  SHF.L.U32 R73, R87, 0x10, RZ ;  /* 0x0000001057497819 */ /* 0x000fe200000006ff */
[----:B------:R-:W-:Y:S01]  /*7b70*/  FMUL R10, R68, R10 ;  /* 0x0000000a440a7220 */ /* 0x000fe20000400000 */
[----:B------:R-:W-:Y:S01]  /*7b80*/  F2FP.BF16.F32.PACK_AB R100, R3, R0 ;  /* 0x000000000364723e */ /* 0x000fe200000010ff */
[----:B------:R-:W-:Y:S01]  /*7b90*/  FFMA R5, R71, R72, R5 ;  /* 0x0000004847057223 */ /* 0x000fe20000000005 */
[----:B------:R-:W-:Y:S01]  /*7ba0*/  LOP3.LUT R72, R80, 0xffff0000, RZ, 0xc0, !PT ;  /* 0xffff000050487812 */ /* 0x000fe200078ec0ff */
[C---:B------:R-:W-:Y:S01]  /*7bb0*/  FMUL R11, R68.reuse, R11 ;  /* 0x0000000b440b7220 */ /* 0x040fe20000400000 */
[----:B------:R-:W-:Y:S01]  /*7bc0*/  F2FP.BF16.F32.PACK_AB R101, R7, R6 ;  /* 0x000000060765723e */ /* 0x000fe200000010ff */
[C---:B------:R-:W-:Y:S01]  /*7bd0*/  FMUL R8, R68.reuse, R12 ;  /* 0x0000000c44087220 */ /* 0x040fe20000400000 */
[----:B------:R-:W-:Y:S01]  /*7be0*/  F2FP.BF16.F32.PACK_AB R102, R5, R4 ;  /* 0x000000040566723e */ /* 0x000fe200000010ff */
[----:B------:R-:W-:Y:S01]  /*7bf0*/  FFMA R10, R71, R73, R10 ;  /* 0x00000049470a7223 */ /* 0x000fe2000000000a */
[----:B------:R-:W-:Y:S01]  /*7c00*/  SHF.L.U32 R73, R81, 0x10, RZ ;  /* 0x0000001051497819 */ /* 0x000fe200000006ff */
[----:B------:R-:W-:Y:S01]  /*7c10*/  FMUL R9, R68, R13 ;  /* 0x0000000d44097220 */ /* 0x000fe20000400000 */
[C---:B------:R-:W-:Y:S01]  /*7c20*/  FFMA R11, R71.reuse, R74, R11 ;  /* 0x0000004a470b7223 */ /* 0x040fe2000000000b */
[----:B------:R-:W-:Y:S01]  /*7c30*/  LOP3.LUT R74, R82, 0xffff0000, RZ, 0xc0, !PT ;  /* 0xffff0000524a7812 */ /* 0x000fe200078ec0ff */
[----:B------:R-:W-:Y:S01]  /*7c40*/  FMUL R14, R68, R14 ;  /* 0x0000000e440e7220 */ /* 0x000fe20000400000 */
[----:B------:R-:W-:Y:S01]  /*7c50*/  FFMA R8, R71, R75, R8 ;  /* 0x0000004b47087223 */ /* 0x000fe20000000008 */
[----:B------:R-:W-:Y:S01]  /*7c60*/  SHF.L.U32 R75, R83, 0x10, RZ ;  /* 0x00000010534b7819 */ /* 0x000fe200000006ff */
[----:B------:R-:W-:Y:S01]  /*7c70*/  FFMA R9, R71, R72, R9 ;  /* 0x0000004847097223 */ /* 0x000fe20000000009 */
[----:B------:R-:W-:Y:S01]  /*7c80*/  LOP3.LUT R72, R81, 0xffff0000, RZ, 0xc0, !PT ;  /* 0xffff000051487812 */ /* 0x000fe200078ec0ff */
[----:B------:R-:W-:Y:S01]  /*7c90*/  FFMA R14, R71, R73, R14 ;  /* 0x00000049470e7223 */ /* 0x000fe2000000000e */
[----:B------:R-:W-:Y:S01]  /*7ca0*/  SHF.L.U32 R73, R82, 0x10, RZ ;  /* 0x0000001052497819 */ /* 0x000fe200000006ff */
[C---:B------:R-:W-:Y:S01]  /*7cb0*/  FMUL R15, R68.reuse, R15 ;  /* 0x0000000f440f7220 */ /* 0x040fe20000400000 */
[----:B------:R-:W-:Y:S01]  /*7cc0*/  F2FP.BF16.F32.PACK_AB R103, R11, R10 ;  /* 0x0000000a0b67723e */ /* 0x000fe200000010ff */
[C---:B------:R-:W-:Y:S01]  /*7cd0*/  FMUL R12, R68.reuse, R16 ;  /* 0x00000010440c7220 */ /* 0x040fe20000400000 */
[----:B------:R-:W-:Y:S01]  /*7ce0*/  F2FP.BF16.F32.PACK_AB R108, R9, R8 ;  /* 0x00000008096c723e */ /* 0x000fe200000010ff */
[----:B------:R-:W-:Y:S01]  /*7cf0*/  FMUL R13, R68, R17 ;  /* 0x00000011440d7220 */ /* 0x000fe20000400000 */
[C---:B------:R-:W-:Y:S01]  /*7d00*/  FFMA R15, R71.reuse, R72, R15 ;  /* 0x00000048470f7223 */ /* 0x040fe2000000000f */
[----:B------:R-:W-:Y:S01]  /*7d10*/  SHF.L.U32 R72, R88, 0x10, RZ ;  /* 0x0000001058487819 */ /* 0x000fe200000006ff */
[C---:B------:R-:W-:Y:S01]  /*7d20*/  FMUL R18, R68.reuse, R18 ;  /* 0x0000001244127220 */ /* 0x040fe20000400000 */
[----:B------:R-:W-:Y:S01]  /*7d30*/  FMUL R19, R68, R19 ;  /* 0x0000001344137220 */ /* 0x000fe20000400000 */
[----:B------:R-:W-:Y:S01]  /*7d40*/  FFMA R12, R71, R73, R12 ;  /* 0x00000049470c7223 */ /* 0x000fe2000000000c */
[----:B------:R-:W-:Y:S01]  /*7d50*/  SHF.L.U32 R73, R90, 0x10, RZ ;  /* 0x000000105a497819 */ /* 0x000fe200000006ff */
[----:B------:R-:W-:Y:S01]  /*7d60*/  FMUL R16, R68, R20 ;  /* 0x0000001444107220 */ /* 0x000fe20000400000 */
[----:B------:R-:W-:Y:S01]  /*7d70*/  F2FP.BF16.F32.PACK_AB R109, R15, R14 ;  /* 0x0000000e0f6d723e */ /* 0x000fe200000010ff */
[C---:B------:R-:W-:Y:S01]  /*7d80*/  FFMA R13, R71.reuse, R74, R13 ;  /* 0x0000004a470d7223 */ /* 0x040fe2000000000d */
[----:B------:R-:W-:Y:S01]  /*7d90*/  LOP3.LUT R74, R88, 0xffff0000, RZ, 0xc0, !PT ;  /* 0xffff0000584a7812 */ /* 0x000fe200078ec0ff */
        /* <DEDUP_REMOVED lines=8> */
[----:B------:R-:W-:Y:S01]  /*7e20*/  FMUL R22, R68, R22 ;  /* 0x0000001644167220 */ /* 0x000fe20000400000 */
[----:B------:R-:W-:Y:S01]  /*7e30*/  F2FP.BF16.F32.PACK_AB R111, R19, R18 ;  /* 0x00000012136f723e */ /* 0x000fe200000010ff */
[C---:B------:R-:W-:Y:S01]  /*7e40*/  FFMA R17, R71.reuse, R74, R17 ;  /* 0x0000004a47117223 */ /* 0x040fe20000000011 */
[----:B------:R-:W-:Y:S01]  /*7e50*/  LOP3.LUT R74, R90, 0xffff0000, RZ, 0xc0, !PT ;  /* 0xffff00005a4a7812 */ /* 0x000fe200078ec0ff */
[----:B------:R-:W-:Y:S01]  /*7e60*/  FFMA R22, R71, R72, R22 ;  /* 0x0000004847167223 */ /* 0x000fe20000000016 */
[----:B------:R-:W-:Y:S01]  /*7e70*/  LOP3.LUT R72, R89, 0xffff0000, RZ, 0xc0, !PT ;  /* 0xffff000059487812 */ /* 0x000fe200078ec0ff */
[C---:B------:R-:W-:Y:S01]  /*7e80*/  FMUL R23, R68.reuse, R23 ;  /* 0x0000001744177220 */ /* 0x040fe20000400000 */
[----:B------:R-:W-:Y:S01]  /*7e90*/  F2FP.BF16.F32.PACK_AB R116, R17, R16 ;  /* 0x000000101174723e */ /* 0x000fe200000010ff */
[C---:B------:R-:W-:Y:S01]  /*7ea0*/  FMUL R20, R68.reuse, R24 ;  /* 0x0000001844147220 */ /* 0x040fe20000400000 */
[----:B------:R-:W-:Y:S01]  /*7eb0*/  FMUL R21, R68, R25 ;  /* 0x0000001944157220 */ /* 0x000fe20000400000 */
[C---:B------:R-:W-:Y:S01]  /*7ec0*/  FFMA R23, R71.reuse, R72, R23 ;  /* 0x0000004847177223 */ /* 0x040fe20000000017 */
[----:B------:R-:W-:Y:S01]  /*7ed0*/  SHF.L.U32 R72, R96, 0x10, RZ ;  /* 0x0000001060487819 */ /* 0x000fe200000006ff */
[C---:B------:R-:W-:Y:S01]  /*7ee0*/  FMUL R26, R68.reuse, R26 ;  /* 0x0000001a441a7220 */ /* 0x040fe20000400000 */
[C---:B------:R-:W-:Y:S01]  /*7ef0*/  FMUL R27, R68.reuse, R27 ;  /* 0x0000001b441b7220 */ /* 0x040fe20000400000 */
        /* <DEDUP_REMOVED lines=9> */
[----:B------:R-:W-:Y:S01]  /*7f90*/  F2FP.BF16.F32.PACK_AB R118, R21, R20 ;  /* 0x000000141576723e */ /* 0x000fe200000010ff */
[----:B------:R-:W-:Y:S01]  /*7fa0*/  FFMA R24, R71, R72, R24 ;  /* 0x0000004847187223 */ /* 0x000fe20000000018 */
[----:B------:R-:W-:Y:S01]  /*7fb0*/  LOP3.LUT R72, R97, 0xffff0000, RZ, 0xc0, !PT ;  /* 0xffff000061487812 */ /* 0x000fe200078ec0ff */
[C---:B------:R-:W-:Y:S01]  /*7fc0*/  FMUL R25, R68.reuse, R29 ;  /* 0x0000001d44197220 */ /* 0x040fe20000400000 */
[----:B------:R-:W-:Y:S01]  /*7fd0*/  F2FP.BF16.F32.PACK_AB R119, R27, R26 ;  /* 0x0000001a1b77723e */ /* 0x000fe200000010ff */
[C---:B------:R-:W-:Y:S01]  /*7fe0*/  FMUL R30, R68.reuse, R30 ;  /* 0x0000001e441e7220 */ /* 0x040fe20000400000 */
[----:B------:R-:W-:Y:S01]  /*7ff0*/  LOP3.LUT R76, R131, 0xffff0000, RZ, 0xc0, !PT ;  /* 0xffff0000834c7812 */ /* 0x000fe200078ec0ff */
[----:B------:R-:W-:Y:S01]  /*8000*/  FMUL R31, R68, R31 ;  /* 0x0000001f441f7220 */ /* 0x000fe20000400000 */
[----:B------:R-:W-:Y:S01]  /*8010*/  FFMA R25, R71, R74, R25 ;  /* 0x0000004a47197223 */ /* 0x000fe20000000019 */
[----:B------:R-:W-:Y:S01]  /*8020*/  LOP3.LUT R74, R99, 0xffff0000, RZ, 0xc0, !PT ;  /* 0xffff0000634a7812 */ /* 0x000fe200078ec0ff */
[C---:B------:R-:W-:Y:S01]  /*8030*/  FFMA R30, R71.reuse, R73, R30 ;  /* 0x00000049471e7223 */ /* 0x040fe2000000001e */
[C---:B------:R-:W-:Y:S01]  /*8040*/  SHF.L.U32 R73, R98.reuse, 0x10, RZ ;  /* 0x0000001062497819 */ /* 0x040fe200000006ff */
[C---:B------:R-:W-:Y:S01]  /*8050*/  FFMA R31, R71.reuse, R72, R31 ;  /* 0x00000048471f7223 */ /* 0x040fe2000000001f */
[----:B------:R-:W-:Y:S01]  /*8060*/  LOP3.LUT R72, R98, 0xffff0000, RZ, 0xc0, !PT ;  /* 0xffff000062487812 */ /* 0x000fe200078ec0ff */
[C---:B------:R-:W-:Y:S01]  /*8070*/  FMUL R28, R68.reuse, R32 ;  /* 0x00000020441c7220 */ /* 0x040fe20000400000 */
[C---:B------:R-:W-:Y:S01]  /*8080*/  FMUL R29, R68.reuse, R33 ;  /* 0x00000021441d7220 */ /* 0x040fe20000400000 */
[C---:B------:R-:W-:Y:S01]  /*8090*/  FMUL R34, R68.reuse, R34 ;  /* 0x0000002244227220 */ /* 0x040fe20000400000 */
[----:B------:R-:W-:Y:S01]  /*80a0*/  FMUL R35, R68, R35 ;  /* 0x0000002344237220 */ /* 0x000fe20000400000 */
[----:B------:R-:W-:Y:S01]  /*80b0*/  FFMA R28, R71, R73, R28 ;  /* 0x00000049471c7223 */ /* 0x000fe2000000001c */
[----:B------:R-:W-:Y:S01]  /*80c0*/  SHF.L.U32 R73, R105, 0x10, RZ ;  /* 0x0000001069497819 */ /* 0x000fe200000006ff */
[C---:B------:R-:W-:Y:S01]  /*80d0*/  FFMA R29, R71.reuse, R72, R29 ;  /* 0x00000048471d7223 */ /* 0x040fe2000000001d */
[C---:B------:R-:W-:Y:S01]  /*80e0*/  SHF.L.U32 R72, R104.reuse, 0x10, RZ ;  /* 0x0000001068487819 */ /* 0x040fe200000006ff */
[----:B------:R-:W-:Y:S01]  /*80f0*/  FFMA R34, R71, R75, R34 ;  /* 0x0000004b47227223 */ /* 0x000fe20000000022 */
[----:B------:R-:W-:Y:S01]  /*8100*/  SHF.L.U32 R75, R107, 0x10, RZ ;  /* 0x000000106b4b7819 */ /* 0x000fe200000006ff */
[C---:B------:R-:W-:Y:S01]  /*8110*/  FFMA R35, R71.reuse, R74, R35 ;  /* 0x0000004a47237223 */ /* 0x040fe20000000023 */
[----:B------:R-:W-:Y:S01]  /*8120*/  LOP3.LUT R74, R104, 0xffff0000, RZ, 0xc0, !PT ;  /* 0xffff0000684a7812 */ /* 0x000fe200078ec0ff */
[C---:B------:R-:W-:Y:S01]  /*8130*/  FMUL R32, R68.reuse, R36 ;  /* 0x0000002444207220 */ /* 0x040fe20000400000 */
[C---:B------:R-:W-:Y:S01]  /*8140*/  FMUL R33, R68.reuse, R37 ;  /* 0x0000002544217220 */ /* 0x040fe20000400000 */
[----:B------:R-:W-:Y:S01]  /*8150*/  FMUL R38, R68, R38 ;  /* 0x0000002644267220 */ /* 0x000fe20000400000 */
[----:B------:R1:W-:Y:S01]  /*8160*/  STS.128 [R164+UR46+0x400], R100 ;  /* 0x00040064a4007988 */ /* 0x0003e20008000c2e */
[----:B------:R-:W-:Y:S01]  /*8170*/  FFMA R32, R71, R72, R32 ;  /* 0x0000004847207223 */ /* 0x000fe20000000020 */
[----:B------:R-:W-:Y:S01]  /*8180*/  LOP3.LUT R72, R105, 0xffff0000, RZ, 0xc0, !PT ;  /* 0xffff000069487812 */ /* 0x000fe200078ec0ff */
[C---:B------:R-:W-:Y:S01]  /*8190*/  FFMA R33, R71.reuse, R74, R33 ;  /* 0x0000004a47217223 */ /* 0x040fe20000000021 */
[----:B------:R-:W-:Y:S01]  /*81a0*/  LOP3.LUT R74, R106, 0xffff0000, RZ, 0xc0, !PT ;  /* 0xffff00006a4a7812 */ /* 0x000fe200078ec0ff */
[----:B------:R-:W-:Y:S01]  /*81b0*/  FMUL R39, R68, R39 ;  /* 0x0000002744277220 */ /* 0x000fe20000400000 */
[C---:B------:R-:W-:Y:S01]  /*81c0*/  FFMA R38, R71.reuse, R73, R38 ;  /* 0x0000004947267223 */ /* 0x040fe20000000026 */
[----:B------:R-:W-:Y:S01]  /*81d0*/  SHF.L.U32 R73, R106, 0x10, RZ ;  /* 0x000000106a497819 */ /* 0x000fe200000006ff */
[C---:B------:R-:W-:Y:S01]  /*81e0*/  FMUL R36, R68.reuse, R40 ;  /* 0x0000002844247220 */ /* 0x040fe20000400000 */
[----:B------:R-:W-:Y:S01]  /*81f0*/  FFMA R39, R71, R72, R39 ;  /* 0x0000004847277223 */ /* 0x000fe20000000027 */
[----:B------:R-:W-:Y:S01]  /*8200*/  LOP3.LUT R72, R107, 0xffff0000, RZ, 0xc0, !PT ;  /* 0xffff00006b487812 */ /* 0x000fe200078ec0ff */
[C---:B------:R-:W-:Y:S01]  /*8210*/  FMUL R37, R68.reuse, R41 ;  /* 0x0000002944257220 */ /* 0x040fe20000400000 */
[C---:B------:R-:W-:Y:S01]  /*8220*/  FMUL R42, R68.reuse, R42 ;  /* 0x0000002a442a7220 */ /* 0x040fe20000400000 */
[----:B------:R-:W-:Y:S01]  /*8230*/  FMUL R43, R68, R43 ;  /* 0x0000002b442b7220 */ /* 0x000fe20000400000 */
[C---:B------:R-:W-:Y:S01]  /*8240*/  FFMA R36, R71.reuse, R73, R36 ;  /* 0x0000004947247223 */ /* 0x040fe20000000024 */
[C---:B------:R-:W-:Y:S01]  /*8250*/  SHF.L.U32 R73, R112.reuse, 0x10, RZ ;  /* 0x0000001070497819 */ /* 0x040fe200000006ff */
[----:B------:R3:W-:Y:S01]  /*8260*/  STS.128 [R163+0x400], R108 ;  /* 0x0004006ca3007388 */ /* 0x0007e20000000c00 */
[----:B------:R-:W-:Y:S01]  /*8270*/  FFMA R37, R71, R74, R37 ;  /* 0x0000004a47257223 */ /* 0x000fe20000000025 */
[----:B------:R-:W-:Y:S01]  /*8280*/  LOP3.LUT R74, R113, 0xffff0000, RZ, 0xc0, !PT ;  /* 0xffff0000714a7812 */ /* 0x000fe200078ec0ff */
[----:B------:R-:W-:Y:S01]  /*8290*/  FFMA R42, R71, R75, R42 ;  /* 0x0000004b472a7223 */ /* 0x000fe2000000002a */
[----:B------:R-:W-:Y:S01]  /*82a0*/  SHF.L.U32 R75, R113, 0x10, RZ ;  /* 0x00000010714b7819 */ /* 0x000fe200000006ff */
        /* <DEDUP_REMOVED lines=8> */
[----:B------:R4:W-:Y:S01]  /*8330*/  STS.128 [R162+0x400], R116 ;  /* 0x00040074a2007388 */ /* 0x0009e20000000c00 */
[C---:B------:R-:W-:Y:S01]  /*8340*/  FFMA R41, R71.reuse, R72, R41 ;  /* 0x0000004847297223 */ /* 0x040fe20000000029 */
[C---:B------:R-:W-:Y:S01]  /*8350*/  SHF.L.U32 R72, R114.reuse, 0x10, RZ ;  /* 0x0000001072487819 */ /* 0x040fe200000006ff */
[----:B------:R-:W-:Y:S01]  /*8360*/  FFMA R46, R71, R75, R46 ;  /* 0x0000004b472e7223 */ /* 0x000fe2000000002e */
[----:B------:R-:W-:Y:S01]  /*8370*/  SHF.L.U32 R75, R121, 0x10, RZ ;  /* 0x00000010794b7819 */ /* 0x000fe200000006ff */
[----:B------:R-:W-:Y:S01]  /*8380*/  FFMA R47, R71, R74, R47 ;  /* 0x0000004a472f7223 */ /* 0x000fe2000000002f */
[----:B------:R-:W-:Y:S01]  /*8390*/  LOP3.LUT R74, R114, 0xffff0000, RZ, 0xc0, !PT ;  /* 0xffff0000724a7812 */ /* 0x000fe200078ec0ff */
[C---:B------:R-:W-:Y:S01]  /*83a0*/  FMUL R44, R68.reuse, R48 ;  /* 0x00000030442c7220 */ /* 0x040fe20000400000 */
[----:B-1----:R-:W-:Y:S01]  /*83b0*/  F2FP.BF16.F32.PACK_AB R100, R25, R24 ;  /* 0x000000181964723e */ /* 0x002fe200000010ff */
[C---:B------:R-:W-:Y:S01]  /*83c0*/  FMUL R45, R68.reuse, R49 ;  /* 0x00000031442d7220 */ /* 0x040fe20000400000 */
[----:B------:R-:W-:Y:S01]  /*83d0*/  F2FP.BF16.F32.PACK_AB R101, R31, R30 ;  /* 0x0000001e1f65723e */ /* 0x000fe200000010ff */
[----:B------:R-:W-:Y:S01]  /*83e0*/  FMUL R50, R68, R50 ;  /* 0x0000003244327220 */ /* 0x000fe20000400000 */
[----:B------:R-:W-:Y:S01]  /*83f0*/  F2FP.BF16.F32.PACK_AB R102, R29, R28 ;  /* 0x0000001c1d66723e */ /* 0x000fe200000010ff */
[----:B------:R-:W-:Y:S01]  /*8400*/  FFMA R44, R71, R72, R44 ;  /* 0x00000048472c7223 */ /* 0x000fe2000000002c */
[----:B------:R-:W-:Y:S01]  /*8410*/  LOP3.LUT R72, R115, 0xffff0000, RZ, 0xc0, !PT ;  /* 0xffff000073487812 */ /* 0x000fe200078ec0ff */
[----:B------:R-:W-:Y:S01]  /*8420*/  FFMA R45, R71, R74, R45 ;  /* 0x0000004a472d7223 */ /* 0x000fe2000000002d */
[----:B------:R-:W-:Y:S01]  /*8430*/  LOP3.LUT R74, R120, 0xffff0000, RZ, 0xc0, !PT ;  /* 0xffff0000784a7812 */ /* 0x000fe200078ec0ff */
[----:B------:R-:W-:Y:S01]  /*8440*/  FMUL R51, R68, R51 ;  /* 0x0000003344337220 */ /* 0x000fe20000400000 */
[----:B------:R-:W-:Y:S01]  /*8450*/  F2FP.BF16.F32.PACK_AB R103, R35, R34 ;  /* 0x000000222367723e */ /* 0x000fe200000010ff */
[----:B------:R-:W-:Y:S01]  /*8460*/  FFMA R50, R71, R73, R50 ;  /* 0x0000004947327223 */ /* 0x000fe20000000032 */
[----:B------:R-:W-:Y:S01]  /*8470*/  SHF.L.U32 R73, R120, 0x10, RZ ;  /* 0x0000001078497819 */ /* 0x000fe200000006ff */
[C---:B------:R-:W-:Y:S01]  /*8480*/  FMUL R48, R68.reuse, R52 ;  /* 0x0000003444307220 */ /* 0x040fe20000400000 */
[----:B---3--:R-:W-:Y:S01]  /*8490*/  F2FP.BF16.F32.PACK_AB R108, R33, R32 ;  /* 0x00000020216c723e */ /* 0x008fe200000010ff */
[----:B------:R-:W-:Y:S01]  /*84a0*/  FFMA R51, R71, R72, R51 ;  /* 0x0000004847337223 */ /* 0x000fe20000000033 */
[----:B------:R-:W-:Y:S01]  /*84b0*/  LOP3.LUT R72, R121, 0xffff0000, RZ, 0xc0, !PT ;  /* 0xffff000079487812 */ /* 0x000fe200078ec0ff */
[----:B------:R1:W-:Y:S01]  /*84c0*/  STS.128 [R161+0x400], R100 ;  /* 0x00040064a1007388 */ /* 0x0003e20000000c00 */
[----:B------:R-:W-:Y:S01]  /*84d0*/  F2FP.BF16.F32.PACK_AB R109, R39, R38 ;  /* 0x00000026276d723e */ /* 0x000fe200000010ff */
[C---:B------:R-:W-:Y:S01]  /*84e0*/  FMUL R49, R68.reuse, R53 ;  /* 0x0000003544317220 */ /* 0x040fe20000400000 */
[----:B------:R-:W-:Y:S01]  /*84f0*/  F2FP.BF16.F32.PACK_AB R110, R37, R36 ;  /* 0x00000024256e723e */ /* 0x000fe200000010ff */
[C---:B------:R-:W-:Y:S01]  /*8500*/  FMUL R54, R68.reuse, R54 ;  /* 0x0000003644367220 */ /* 0x040fe20000400000 */
[----:B------:R-:W-:Y:S01]  /*8510*/  F2FP.BF16.F32.PACK_AB R111, R43, R42 ;  /* 0x0000002a2b6f723e */ /* 0x000fe200000010ff */
[----:B------:R-:W-:Y:S01]  /*8520*/  FMUL R55, R68, R55 ;  /* 0x0000003744377220 */ /* 0x000fe20000400000 */
[----:B----4-:R-:W-:Y:S01]  /*8530*/  F2FP.BF16.F32.PACK_AB R116, R41, R40 ;  /* 0x000000282974723e */ /* 0x010fe200000010ff */
[C---:B------:R-:W-:Y:S01]  /*8540*/  FFMA R48, R71.reuse, R73, R48 ;  /* 0x0000004947307223 */ /* 0x040fe20000000030 */
[C---:B------:R-:W-:Y:S01]  /*8550*/  FFMA R49, R71.reuse, R74, R49 ;  /* 0x0000004a47317223 */ /* 0x040fe20000000031 */
[----:B------:R1:W-:Y:S01]  /*8560*/  STS.128 [R147+0x400], R108 ;  /* 0x0004006c93007388 */ /* 0x0003e20000000c00 */
[C---:B------:R-:W-:Y:S01]  /*8570*/  SHF.L.U32 R73, R122.reuse, 0x10, RZ ;  /* 0x000000107a497819 */ /* 0x040fe200000006ff */
[----:B------:R-:W-:Y:S01]  /*8580*/  FFMA R54, R71, R75, R54 ;  /* 0x0000004b47367223 */ /* 0x000fe20000000036 */
[----:B------:R-:W-:Y:S01]  /*8590*/  SHF.L.U32 R75, R123, 0x10, RZ ;  /* 0x000000107b4b7819 */ /* 0x000fe200000006ff */
[----:B------:R-:W-:Y:S01]  /*85a0*/  FFMA R55, R71, R72, R55 ;  /* 0x0000004847377223 */ /* 0x000fe20000000037 */
[----:B------:R-:W-:Y:S01]  /*85b0*/  LOP3.LUT R72, R122, 0xffff0000, RZ, 0xc0, !PT ;  /* 0xffff00007a487812 */ /* 0x000fe200078ec0ff */
[C---:B------:R-:W-:Y:S01]  /*85c0*/  FMUL R52, R68.reuse, R56 ;  /* 0x0000003844347220 */ /* 0x040fe20000400000 */
[----:B------:R-:W-:Y:S01]  /*85d0*/  LOP3.LUT R74, R123, 0xffff0000, RZ, 0xc0, !PT ;  /* 0xffff00007b4a7812 */ /* 0x000fe200078ec0ff */
[C---:B------:R-:W-:Y:S01]  /*85e0*/  FMUL R53, R68.reuse, R57 ;  /* 0x0000003944357220 */ /* 0x040fe20000400000 */
[C---:B------:R-:W-:Y:S01]  /*85f0*/  FMUL R58, R68.reuse, R58 ;  /* 0x0000003a443a7220 */ /* 0x040fe20000400000 */
[----:B------:R-:W-:Y:S01]  /*8600*/  FMUL R59, R68, R59 ;  /* 0x0000003b443b7220 */ /* 0x000fe20000400000 */
[C---:B------:R-:W-:Y:S01]  /*8610*/  FFMA R52, R71.reuse, R73, R52 ;  /* 0x0000004947347223 */ /* 0x040fe20000000034 */
[C---:B------:R-:W-:Y:S01]  /*8620*/  FFMA R53, R71.reuse, R72, R53 ;  /* 0x0000004847357223 */ /* 0x040fe20000000035 */
[C---:B------:R-:W-:Y:S01]  /*8630*/  FFMA R58, R71.reuse, R75, R58 ;  /* 0x0000004b473a7223 */ /* 0x040fe2000000003a */
[----:B------:R-:W-:Y:S01]  /*8640*/  FFMA R59, R71, R74, R59 ;  /* 0x0000004a473b7223 */ /* 0x000fe2000000003b */
[----:B------:R-:W-:Y:S01]  /*8650*/  SHF.L.U32 R72, R128, 0x10, RZ ;  /* 0x0000001080487819 */ /* 0x000fe200000006ff */
[----:B------:R-:W-:Y:S01]  /*8660*/  FMUL R56, R68, R60 ;  /* 0x0000003c44387220 */ /* 0x000fe20000400000 */
[----:B------:R-:W-:Y:S01]  /*8670*/  LOP3.LUT R74, R128, 0xffff0000, RZ, 0xc0, !PT ;  /* 0xffff0000804a7812 */ /* 0x000fe200078ec0ff */
[C---:B------:R-:W-:Y:S01]  /*8680*/  FMUL R57, R68.reuse, R61 ;  /* 0x0000003d44397220 */ /* 0x040fe20000400000 */
[----:B------:R-:W-:Y:S01]  /*8690*/  SHF.L.U32 R73, R129, 0x10, RZ ;  /* 0x0000001081497819 */ /* 0x000fe200000006ff */
[C---:B------:R-:W-:Y:S01]  /*86a0*/  FMUL R62, R68.reuse, R62 ;  /* 0x0000003e443e7220 */ /* 0x040fe20000400000 */
[----:B------:R-:W-:Y:S01]  /*86b0*/  F2FP.BF16.F32.PACK_AB R117, R47, R46 ;  /* 0x0000002e2f75723e */ /* 0x000fe200000010ff */
[----:B------:R-:W-:Y:S01]  /*86c0*/  FFMA R56, R71, R72, R56 ;  /* 0x0000004847387223 */ /* 0x000fe20000000038 */
[----:B------:R-:W-:Y:S01]  /*86d0*/  F2FP.BF16.F32.PACK_AB R118, R45, R44 ;  /* 0x0000002c2d76723e */ /* 0x000fe200000010ff */
[----:B------:R-:W-:Y:S01]  /*86e0*/  FFMA R57, R71, R74, R57 ;  /* 0x0000004a47397223 */ /* 0x000fe20000000039 */
[----:B------:R-:W-:Y:S01]  /*86f0*/  F2FP.BF16.F32.PACK_AB R119, R51, R50 ;  /* 0x000000323377723e */ /* 0x000fe200000010ff */
[----:B------:R-:W-:Y:S01]  /*8700*/  FFMA R62, R71, R73, R62 ;  /* 0x00000049473e7223 */ /* 0x000fe2000000003e */
[----:B------:R-:W-:Y:S01]  /*8710*/  LOP3.LUT R72, R129, 0xffff0000, RZ, 0xc0, !PT ;  /* 0xffff000081487812 */ /* 0x000fe200078ec0ff */
[----:B------:R-:W-:Y:S01]  /*8720*/  FMUL R63, R68, R63 ;  /* 0x0000003f443f7220 */ /* 0x000fe20000400000 */
[----:B------:R-:W-:Y:S01]  /*8730*/  SHF.L.U32 R73, R130, 0x10, RZ ;  /* 0x0000001082497819 */ /* 0x000fe200000006ff */
[----:B------:R1:W-:Y:S01]  /*8740*/  STS.128 [R160+0x400], R116 ;  /* 0x00040074a0007388 */ /* 0x0003e20000000c00 */
[----:B------:R-:W-:Y:S01]  /*8750*/  FMUL R60, R68, R64 ;  /* 0x00000040443c7220 */ /* 0x000fe20000400000 */
[----:B------:R-:W-:Y:S01]  /*8760*/  LOP3.LUT R74, R130, 0xffff0000, RZ, 0xc0, !PT ;  /* 0xffff0000824a7812 */ /* 0x000fe200078ec0ff */
[C---:B------:R-:W-:Y:S01]  /*8770*/  FMUL R61, R68.reuse, R65 ;  /* 0x00000041443d7220 */ /* 0x040fe20000400000 */
[----:B------:R-:W-:Y:S01]  /*8780*/  SHF.L.U32 R75, R131, 0x10, RZ ;  /* 0x00000010834b7819 */ /* 0x000fe200000006ff */
[C---:B------:R-:W-:Y:S01]  /*8790*/  FMUL R66, R68.reuse, R66 ;  /* 0x0000004244427220 */ /* 0x040fe20000400000 */
[----:B------:R-:W-:Y:S01]  /*87a0*/  FFMA R63, R71, R72, R63 ;  /* 0x00000048473f7223 */ /* 0x000fe2000000003f */
[----:B------:R-:W-:Y:S01]  /*87b0*/  FMUL R67, R68, R67 ;  /* 0x0000004344437220 */ /* 0x000fe20000400000 */
[----:B------:R-:W-:Y:S01]  /*87c0*/  F2FP.BF16.F32.PACK_AB R124, R49, R48 ;  /* 0x00000030317c723e */ /* 0x000fe200000010ff */
[----:B------:R-:W-:Y:S01]  /*87d0*/  FFMA R60, R71, R73, R60 ;  /* 0x00000049473c7223 */ /* 0x000fe2000000003c */
[----:B------:R-:W-:Y:S01]  /*87e0*/  F2FP.BF16.F32.PACK_AB R125, R55, R54 ;  /* 0x00000036377d723e */ /* 0x000fe200000010ff */
[----:B------:R-:W-:Y:S01]  /*87f0*/  FFMA R61, R71, R74, R61 ;  /* 0x0000004a473d7223 */ /* 0x000fe2000000003d */
[----:B------:R-:W-:Y:S01]  /*8800*/  F2FP.BF16.F32.PACK_AB R126, R53, R52 ;  /* 0x00000034357e723e */ /* 0x000fe200000010ff */
[----:B------:R-:W-:Y:S01]  /*8810*/  FFMA R66, R71, R75, R66 ;  /* 0x0000004b47427223 */ /* 0x000fe20000000042 */
[----:B------:R-:W-:Y:S01]  /*8820*/  F2FP.BF16.F32.PACK_AB R127, R59, R58 ;  /* 0x0000003a3b7f723e */ /* 0x000fe200000010ff */
[----:B------:R-:W-:Y:S01]  /*8830*/  FFMA R67, R71, R76, R67 ;  /* 0x0000004c47437223 */ /* 0x000fe20000000043 */
[----:B------:R-:W-:Y:S02]  /*8840*/  F2FP.BF16.F32.PACK_AB R56, R57, R56 ;  /* 0x000000383938723e */ /* 0x000fe400000010ff */
[----:B------:R-:W-:Y:S01]  /*8850*/  F2FP.BF16.F32.PACK_AB R57, R63, R62 ;  /* 0x0000003e3f39723e */ /* 0x000fe200000010ff */
[----:B------:R1:W-:Y:S01]  /*8860*/  STS.128 [R159+0x400], R124 ;  /* 0x0004007c9f007388 */ /* 0x0003e20000000c00 */
[----:B------:R-:W-:Y:S02]  /*8870*/  F2FP.BF16.F32.PACK_AB R58, R61, R60 ;  /* 0x0000003c3d3a723e */ /* 0x000fe400000010ff */
[----:B------:R-:W-:Y:S05]  /*8880*/  F2FP.BF16.F32.PACK_AB R59, R67, R66 ;  /* 0x00000042433b723e */ /* 0x000fea00000010ff */
[----:B------:R1:W-:Y:S01]  /*8890*/  STS.128 [R158+0x400], R56 ;  /* 0x000400389e007388 */ /* 0x0003e20000000c00 */
[----:B------:R-:W-:Y:S01]  /*88a0*/  @!PT LDS RZ, [RZ] ;  /* 0x00000000fffff984 */ /* 0x000fe20000000800 */
[----:B------:R-:W-:Y:S01]  /*88b0*/  @!PT LDS RZ, [RZ] ;  /* 0x00000000fffff984 */ /* 0x000fe20000000800 */
[----:B------:R-:W-:Y:S01]  /*88c0*/  @!PT LDS RZ, [RZ] ;  /* 0x00000000fffff984 */ /* 0x000fe20000000800 */
[----:B------:R-:W-:Y:S01]  /*88d0*/  @!PT LDS RZ, [RZ] ;  /* 0x00000000fffff984 */ /* 0x000fe20000000800 */
[----:B------:R3:W-:Y:S07]  /*88e0*/  MEMBAR.ALL.CTA ;  /* 0x0000000000007992 */ /* 0x0007ee0000008000 */
[----:B---3--:R-:W3:Y:S02]  /*88f0*/  FENCE.VIEW.ASYNC.S ;  /* 0x00000000000073c6 */ /* 0x008ee40000000000 */
[----:B---3--:R-:W-:Y:S06]  /*8900*/  BAR.SYNC.DEFER_BLOCKING 0x1, 0x80 ;  /* 0x0042000000007b1d */ /* 0x008fec0000010000 */
[----:B------:R-:W-:Y:S05]  /*8910*/  @P0 BRA `(.L_x_131) ;  /* 0x0000000000300947 */ /* 0x000fea0003800000 */
[----:B------:R-:W3:Y:S01]  /*8920*/  LDCU.64 UR6, c[0x0][0x348] ;  /* 0x00006900ff0677ac */ /* 0x000ee20008000a00 */
[----:B------:R-:W-:Y:S01]  /*8930*/  R2UR UR5, R70 ;  /* 0x00000000460572ca */ /* 0x000fe200000e0000 */
[----:B------:R-:W-:Y:S01]  /*8940*/  UIADD3 UR4, UPT, UPT, UR46, 0x400, URZ ;  /* 0x000004002e047890 */ /* 0x000fe2000fffe0ff */
[----:B------:R-:W-:Y:S05]  /*8950*/  UMOV UR51, UR44 ;  /* 0x0000002c00337c82 */ /* 0x000fea0008000000 */
[----:B------:R-:W-:Y:S06]  /*8960*/  IMAD.U32 R144, RZ, RZ, UR4 ;  /* 0x00000004ff907e24 */ /* 0x000fec000f8e00ff */
[----:B------:R-:W-:Y:S01]  /*8970*/  UIADD3 UR49, UPT, UPT, UR53, UR5, URZ ;  /* 0x0000000535317290 */ /* 0x000fe2000fffe0ff */
[----:B------:R-:W-:Y:S01]  /*8980*/  R2UR UR48, R144 ;  /* 0x00000000903072ca */ /* 0x000fe200000e0000 */
[----:B---3--:R-:W-:Y:S04]  /*8990*/  UIADD3 UR4, UP0, UPT, UR6, 0xa80, URZ ;  /* 0x00000a8006047890 */ /* 0x008fe8000ff1e0ff */
[----:B------:R-:W-:Y:S09]  /*89a0*/  UIADD3.X UR5, UPT, UPT, URZ, UR7, URZ, UP0, !UPT ;  /* 0x00000007ff057290 */ /* 0x000ff200087fe4ff */
[----:B------:R3:W-:Y:S01]  /*89b0*/  UTMASTG.3D [UR48], [UR4] ;  /* 0x00000030040073b5 */ /* 0x0007e20008010000 */
[----:B------:R0:W-:Y:S01]  /*89c0*/  UTMACMDFLUSH ;  /* 0x00000000000079b7 */ /* 0x0001e20000000000 */
[----:B---3--:R-:W-:Y:S04]  /*89d0*/  DEPBAR.LE SB0, 0x1 ;  /* 0x000080400000791a */ /* 0x008fe80000000000 */
.L_x_131:
[----:B------:R-:W-:Y:S05]  /*89e0*/  BSYNC.RECONVERGENT B0 ;  /* 0x0000000000007941 */ /* 0x000fea0003800200 */
.L_x_130:
[----:B------:R-:W-:Y:S01]  /*89f0*/  BAR.SYNC.DEFER_BLOCKING 0x1, 0x80 ;  /* 0x0042000000007b1d */ /* 0x000fe20000010000 */
[----:B------:R-:W-:Y:S01]  /*8a00*/  ISETP.NE.AND P1, PT, R157, RZ, PT ;  /* 0x000000ff9d00720c */ /* 0x000fe20003f25270 */
[----:B------:R-:W-:Y:S01]  /*8a10*/  UISETP.NE.AND UP0, UPT, UR54, URZ, UPT ;  /* 0x000000ff3600728c */ /* 0x000fe2000bf05270 */
[----:B------:R-:W-:Y:S11]  /*8a20*/  LEA R3, R77, UR46, 0x3 ;  /* 0x0000002e4d037c11 */ /* 0x000ff6000f8e18ff */
[----:B------:R-:W-:Y:S01]  /*8a30*/  @P1 SHF.L.U32 R6, R149, 0x1f, RZ ;  /* 0x0000001f95061819 */ /* 0x000fe200000006ff */
[----:B------:R-:W-:Y:S06]  /*8a40*/  BRA.U !UP0, `(.L_x_132) ;  /* 0x0000000108247547 */ /* 0x000fec000b800000 */
[----:B------:R-:W3:Y:S01]  /*8a50*/  S2R R0, SR_CgaCtaId ;  /* 0x0000000000007919 */ /* 0x000ee20000008800 */
[----:B------:R-:W-:Y:S01]  /*8a60*/  IMAD.U32 R4, RZ, RZ, UR52 ;  /* 0x00000034ff047e24 */ /* 0x000fe2000f8e00ff */
[----:B------:R-:W-:Y:S04]  /*8a70*/  UIADD3 UR4, UPT, UPT, UR52, 0x1, URZ ;  /* 0x0000000134047890 */ /* 0x000fe8000fffe0ff */
[----:B------:R-:W-:Y:S01]  /*8a80*/  @P1 LEA R4, R4, UR46, 0x3 ;  /* 0x0000002e04041c11 */ /* 0x000fe2000f8e18ff */
[----:B------:R-:W-:Y:S04]  /*8a90*/  UISETP.NE.AND UP0, UPT, UR4, 0x4, UPT ;  /* 0x000000040400788c */ /* 0x000fe8000bf05270 */
[----:B------:R-:W-:Y:S01]  /*8aa0*/  @P1 VIADD R5, R4, 0x120 ;  /* 0x0000012004051836 */ /* 0x000fe20000000000 */
[----:B------:R-:W-:Y:S04]  /*8ab0*/  USEL UR52, UR4, URZ, UP0 ;  /* 0x000000ff04347287 */ /* 0x000fe80008000000 */
[----:B---3--:R-:W-:Y:S04]  /*8ac0*/  @P1 PRMT R0, R0, 0x654, R5 ;  /* 0x0000065400001816 */ /* 0x008fe80000000005 */
[----:B------:R3:W-:Y:S04]  /*8ad0*/  @P1 SYNCS.ARRIVE.TRANS64.RED.A1T0 RZ, [R0+URZ], RZ ;  /* 0x000000ff00ff19a7 */ /* 0x0007e800081004ff */
.L_x_132:
[----:B------:R-:W4:Y:S01]  /*8ae0*/  @P1 SYNCS.PHASECHK.TRANS64.TRYWAIT P0, [R3+URZ+0x100], R6 ;  /* 0x00010006030015a7 */ /* 0x000f2200080011ff */
[----:B------:R-:W-:Y:S01]  /*8af0*/  UISETP.NE.AND UP0, UPT, UR38, URZ, UPT ;  /* 0x000000ff2600728c */ /* 0x000fe2000bf05270 */
[----:B------:R-:W-:Y:S01]  /*8b00*/  BSSY B1, `(.L_x_133) ;  /* 0x0000021000017945 */ /* 0x000fe20003800000 */
[----:B------:R-:W-:Y:S02]  /*8b10*/  UMOV UR4, 0x80 ;  /* 0x0000008000047882 */ /* 0x000fe40000000000 */
[----:B------:R-:W-:Y:S01]  /*8b20*/  USEL UR39, UR4, 0x40, !UP0 ;  /* 0x0000004004277887 */ /* 0x000fe2000c000000 */
[----:B----4-:R-:W-:Y:S01]  /*8b30*/  @P1 SEL R79, RZ, 0x1, !P0 ;  /* 0x00000001ff4f1807 */ /* 0x010fe20004000000 */
[----:B------:R-:W-:Y:S10]  /*8b40*/  @!P1 BRA `(.L_x_134) ;  /* 0x0000000000709947 */ /* 0x000ff40003800000 */
[----:B------:R-:W-:Y:S01]  /*8b50*/  ISETP.NE.AND P1, PT, R93, RZ, PT ;  /* 0x000000ff5d00720c */ /* 0x000fe20003f25270 */
[----:B------:R-:W-:Y:S01]  /*8b60*/  BSSY B0, `(.L_x_135) ;  /* 0x000000b000007945 */ /* 0x000fe20003800000 */
[----:B------:R-:W-:Y:S11]  /*8b70*/  ISETP.NE.AND P0, PT, R79, RZ, PT ;  /* 0x000000ff4f00720c */ /* 0x000ff60003f05270 */
[----:B------:R-:W-:Y:S05]  /*8b80*/  @P1 IMAD R6, R77, 0x4000, R164 ;  /* 0x000040004d061824 */ /* 0x000fea00078e02a4 */
[----:B------:R-:W-:Y:S04]  /*8b90*/  @P1 IADD3 R9, PT, PT, R6, UR46, RZ ;  /* 0x0000002e06091c10 */ /* 0x000fe8000fffe0ff */
[----:B------:R-:W-:Y:S01]  /*8ba0*/  @P1 IADD3 R7, PT, PT, R92, R9, RZ ;  /* 0x000000095c071210 */ /* 0x000fe20007ffe0ff */
[--C-:B------:R-:W-:Y:S02]  /*8bb0*/  @P1 IMAD.IADD R5, R78, 0x1, R9.reuse ;  /* 0x000000014e051824 */ /* 0x100fe400078e0209 */
[----:B------:R-:W-:Y:S01]  /*8bc0*/  @P1 IMAD.IADD R4, R94, 0x1, R9 ;  /* 0x000000015e041824 */ /* 0x000fe200078e0209 */
[----:B------:R-:W-:Y:S06]  /*8bd0*/  @P0 BRA `(.L_x_136) ;  /* 0x00000000000c0947 */ /* 0x000fec0003800000 */
[----:B---3--:R-:W-:Y:S04]  /*8be0*/  SHF.L.U32 R0, R149, 0x1f, RZ ;  /* 0x0000001f95007819 */ /* 0x008fe800000006ff */
[----:B------:R-:W3:Y:S02]  /*8bf0*/  SYNCS.PHASECHK.TRANS64.TRYWAIT P0, [R3+URZ+0x100], R0 ;  /* 0x00010000030075a7 */ /* 0x000ee400080011ff */
[----:B---3--:R-:W-:Y:S05]  /*8c00*/  @!P0 BRA `(.L_x_137) ;  /* 0x0000004c00a88947 */ /* 0x008fea0003800000 */
.L_x_136:
[----:B------:R-:W-:Y:S05]  /*8c10*/  BSYNC B0 ;  /* 0x0000000000007941 */ /* 0x000fea0003800000 */
.L_x_135:
[----:B------:R-:W-:Y:S01]  /*8c20*/  ISETP.NE.AND P0, PT, R93, RZ, PT ;  /* 0x000000ff5d00720c */ /* 0x000fe20003f05270 */
[----:B------:R-:W-:Y:S11]  /*8c30*/  VIADD R77, R77, 0x1 ;  /* 0x000000014d4d7836 */ /* 0x000ff60000000000 */
[----:B------:R-:W-:Y:S01]  /*8c40*/  @!UPT UIADD3 URZ, UPT, UPT, URZ, URZ, URZ ;  /* 0x000000fffffff290 */ /* 0x000fe2000fffe0ff */
[----:B------:R4:W1:Y:S01]  /*8c50*/  @P0 LDS.128 R84, [R6+UR46+0x400] ;  /* 0x0004002e06540984 */ /* 0x0008620008000c00 */
[--C-:B---3--:R-:W-:Y:S01]  /*8c60*/  @P0 IMAD.IADD R3, R92, 0x1, R5.reuse ;  /* 0x000000015c030824 */ /* 0x108fe200078e0205 */
[C---:B------:R-:W-:Y:S01]  /*8c70*/  @P0 IADD3 R0, PT, PT, R94.reuse, R7, RZ ;  /* 0x000000075e000210 */ /* 0x040fe20007ffe0ff */
[C---:B------:R-:W-:Y:S01]  /*8c80*/  @P0 IMAD.IADD R8, R94.reuse, 0x1, R5 ;  /* 0x000000015e080824 */ /* 0x040fe200078e0205 */
[----:B------:R4:W3:Y:S02]  /*8c90*/  @P0 LDS.128 R80, [R4+0x400] ;  /* 0x0004000004500984 */ /* 0x0008e40000000c00 */
[----:B------:R-:W-:Y:S02]  /*8ca0*/  @P0 IADD3 R9, PT, PT, R94, R3, RZ ;  /* 0x000000035e090210 */ /* 0x000fe40007ffe0ff */
[----:B------:R4:W1:Y:S04]  /*8cb0*/  @P0 LDS.128 R88, [R7+0x400] ;  /* 0x0004000007580984 */ /* 0x0008680000000c00 */
[----:B------:R4:W1:Y:S04]  /*8cc0*/  @P0 LDS.128 R96, [R0+0x400] ;  /* 0x0004000000600984 */ /* 0x0008680000000c00 */
[----:B------:R4:W1:Y:S04]  /*8cd0*/  @P0 LDS.128 R104, [R5+0x400] ;  /* 0x0004000005680984 */ /* 0x0008680000000c00 */
[----:B------:R4:W1:Y:S04]  /*8ce0*/  @P0 LDS.128 R112, [R8+0x400] ;  /* 0x0004000008700984 */ /* 0x0008680000000c00 */
[----:B------:R4:W1:Y:S04]  /*8cf0*/  @P0 LDS.128 R120, [R3+0x400] ;  /* 0x0004000003780984 */ /* 0x0008680000000c00 */
[----:B------:R4:W1:Y:S02]  /*8d00*/  @P0 LDS.128 R128, [R9+0x400] ;  /* 0x0004000009800984 */ /* 0x0008640000000c00 */
.L_x_134:
[----:B------:R-:W-:Y:S05]  /*8d10*/  BSYNC B1 ;  /* 0x0000000000017941 */ /* 0x000fea0003800000 */
.L_x_133:
[----:B------:R-:W-:Y:S05]  /*8d20*/  VIADD R50, R69, UR39 ;  /* 0x0000002745327c36 */ /* 0x000fea0008000000 */
[----:B----4-:R-:W-:Y:S04]  /*8d30*/  SHF.R.U32.HI R3, RZ, 0x15, R50 ;  /* 0x00000015ff037819 */ /* 0x010fe80000011632 */
[----:B------:R-:W-:Y:S11]  /*8d40*/  LOP3.LUT P0, RZ, R3, 0x3, R140, 0x48, !PT ;  /* 0x0000000303ff7812 */ /* 0x000ff6000780488c */
[----:B------:R-:W-:Y:S02]  /*8d50*/  @!UPT UIADD3 URZ, UPT, UPT, URZ, URZ, URZ ;  /* 0x000000fffffff290 */ /* 0x000fe4000fffe0ff */
        /* <DEDUP_REMOVED lines=17> */
.L_x_138:
[----:B-1----:R-:W-:Y:S01]  /*8e70*/  SHF.L.U32 R70, R84, 0x10, RZ ;  /* 0x0000001054467819 */ /* 0x002fe200000006ff */
[----:B------:R-:W-:Y:S05]  /*8e80*/  WARPSYNC.ALL ;  /* 0x0000000000007948 */ /* 0x000fea0003800000 */
[----:B------:R-:W-:Y:S01]  /*8e90*/  R2UR UR4, R50 ;  /* 0x00000000320472ca */ /* 0x000fe200000e0000 */
[----:B------:R-:W1:Y:S01]  /*8ea0*/  S2R R165, SR_CgaCtaId ;  /* 0x0000000000a57919 */ /* 0x000e620000008800 */
[----:B------:R-:W-:Y:S01]  /*8eb0*/  LOP3.LUT R72, R84, 0xffff0000, RZ, 0xc0, !PT ;  /* 0xffff000054487812 */ /* 0x000fe200078ec0ff */
[----:B------:R-:W-:Y:S01]  /*8ec0*/  BSSY.RECONVERGENT B0, `(.L_x_139) ;  /* 0x0000102000007945 */ /* 0x000fe20003800200 */
[----:B------:R-:W-:Y:S02]  /*8ed0*/  SHF.L.U32 R73, R85, 0x10, RZ ;  /* 0x0000001055497819 */ /* 0x000fe400000006ff */
[----:B------:R-:W-:Y:S02]  /*8ee0*/  LOP3.LUT R74, R87, 0xffff0000, RZ, 0xc0, !PT ;  /* 0xffff0000574a7812 */ /* 0x000fe400078ec0ff */
[----:B------:R-:W-:Y:S02]  /*8ef0*/  ISETP.NE.AND P6, PT, R157, RZ, PT ;  /* 0x000000ff9d00720c */ /* 0x000fe40003fc5270 */
[----:B------:R-:W-:Y:S02]  /*8f00*/  ISETP.NE.AND P0, PT, R152, RZ, PT ;  /* 0x000000ff9800720c */ /* 0x000fe40003f05270 */
[----:B------:R-:W-:Y:S01]  /*8f10*/  LEA R95, R77, UR46, 0x3 ;  /* 0x0000002e4d5f7c11 */ /* 0x000fe2000f8e18ff */
[----:B------:R-:W3:Y:S02]  /*8f20*/  LDTM.x64 R4, tmem[UR4] ;  /* 0x00000004000479ee */ /* 0x000ee40008340000 */
[C---:B---3--:R-:W-:Y:S01]  /*8f30*/  FMUL R0, R68.reuse, R4 ;  /* 0x0000000444007220 */ /* 0x048fe20000400000 */
[C---:B------:R-:W-:Y:S01]  /*8f40*/  FMUL R3, R68.reuse, R5 ;  /* 0x0000000544037220 */ /* 0x040fe20000400000 */
[C---:B------:R-:W-:Y:S01]  /*8f50*/  FMUL R6, R68.reuse, R6 ;  /* 0x0000000644067220 */ /* 0x040fe20000400000 */
[----:B------:R-:W-:Y:S01]  /*8f60*/  FMUL R7, R68, R7 ;  /* 0x0000000744077220 */ /* 0x000fe20000400000 */
[----:B------:R-:W-:Y:S01]  /*8f70*/  FFMA R0, R71, R70, R0 ;  /* 0x0000004647007223 */ /* 0x000fe20000000000 */
[----:B------:R-:W-:Y:S01]  /*8f80*/  LOP3.LUT R70, R85, 0xffff0000, RZ, 0xc0, !PT ;  /* 0xffff000055467812 */ /* 0x000fe200078ec0ff */
[----:B------:R-:W-:Y:S01]  /*8f90*/  FFMA R3, R71, R72, R3 ;  /* 0x0000004847037223 */ /* 0x000fe20000000003 */
[----:B------:R-:W-:Y:S01]  /*8fa0*/  SHF.L.U32 R72, R87, 0x10, RZ ;  /* 0x0000001057487819 */ /* 0x000fe200000006ff */
[C---:B------:R-:W-:Y:S01]  /*8fb0*/  FFMA R6, R71.reuse, R73, R6 ;  /* 0x0000004947067223 */ /* 0x040fe20000000006 */
[----:B------:R-:W-:Y:S01]  /*8fc0*/  SHF.L.U32 R73, R86, 0x10, RZ ;  /* 0x0000001056497819 */ /* 0x000fe200000006ff */
[----:B------:R-:W-:Y:S01]  /*8fd0*/  FFMA R7, R71, R70, R7 ;  /* 0x0000004647077223 */ /* 0x000fe20000000007 */
[----:B------:R-:W-:Y:S01]  /*8fe0*/  F2FP.BF16.F32.PACK_AB R100, R3, R0 ;  /* 0x000000000364723e */ /* 0x000fe200000010ff */
[----:B------:R-:W-:Y:S01]  /*8ff0*/  FMUL R4, R68, R8 ;  /* 0x0000000844047220 */ /* 0x000fe20000400000 */
[----:B------:R-:W-:Y:S01]  /*9000*/  LOP3.LUT R70, R86, 0xffff0000, RZ, 0xc0, !PT ;  /* 0xffff000056467812 */ /* 0x000fe200078ec0ff */
[C---:B------:R-:W-:Y:S01]  /*9010*/  FMUL R0, R68.reuse, R9 ;  /* 0x0000000944007220 */ /* 0x040fe20000400000 */
[----:B------:R-:W-:Y:S01]  /*9020*/  F2FP.BF16.F32.PACK_AB R101, R7, R6 ;  /* 0x000000060765723e */ /* 0x000fe200000010ff */
[----:B------:R-:W-:Y:S01]  /*9030*/  FMUL R3, R68, R10 ;  /* 0x0000000a44037220 */ /* 0x000fe20000400000 */
[C---:B------:R-:W-:Y:S01]  /*9040*/  FFMA R4, R71.reuse, R73, R4 ;  /* 0x0000004947047223 */ /* 0x040fe20000000004 */
[----:B------:R-:W-:Y:S01]  /*9050*/  SHF.L.U32 R73, R82, 0x10, RZ ;  /* 0x0000001052497819 */ /* 0x000fe200000006ff */
[----:B------:R-:W-:Y:S01]  /*9060*/  FMUL R5, R68, R11 ;  /* 0x0000000b44057220 */ /* 0x000fe20000400000 */
[C---:B------:R-:W-:Y:S01]  /*9070*/  FFMA R0, R71.reuse, R70, R0 ;  /* 0x0000004647007223 */ /* 0x040fe20000000000 */
[C---:B------:R-:W-:Y:S01]  /*9080*/  SHF.L.U32 R70, R80.reuse, 0x10, RZ ;  /* 0x0000001050467819 */ /* 0x040fe200000006ff */
[C---:B------:R-:W-:Y:S01]  /*9090*/  FFMA R3, R71.reuse, R72, R3 ;  /* 0x0000004847037223 */ /* 0x040fe20000000003 */
[----:B------:R-:W-:Y:S01]  /*90a0*/  LOP3.LUT R72, R80, 0xffff0000, RZ, 0xc0, !PT ;  /* 0xffff000050487812 */ /* 0x000fe200078ec0ff */
[----:B------:R-:W-:Y:S01]  /*90b0*/  FMUL R6, R68, R12 ;  /* 0x0000000c44067220 */ /* 0x000fe20000400000 */
[----:B------:R-:W-:Y:S01]  /*90c0*/  F2FP.BF16.F32.PACK_AB R102, R0, R4 ;  /* 0x000000040066723e */ /* 0x000fe200000010ff */
[C---:B------:R-:W-:Y:S01]  /*90d0*/  FFMA R5, R71.reuse, R74, R5 ;  /* 0x0000004a47057223 */ /* 0x040fe20000000005 */
[C---:B------:R-:W-:Y:S01]  /*90e0*/  FMUL R7, R68.reuse, R13 ;  /* 0x0000000d44077220 */ /* 0x040fe20000400000 */
[----:B------:R-:W-:Y:S01]  /*90f0*/  FFMA R6, R71, R70, R6 ;  /* 0x0000004647067223 */ /* 0x000fe20000000006 */
[----:B------:R-:W-:Y:S01]  /*9100*/  SHF.L.U32 R70, R81, 0x10, RZ ;  /* 0x0000001051467819 */ /* 0x000fe200000006ff */
[C---:B------:R-:W-:Y:S01]  /*9110*/  FMUL R0, R68.reuse, R14 ;  /* 0x0000000e44007220 */ /* 0x040fe20000400000 */
[----:B------:R-:W-:Y:S01]  /*9120*/  F2FP.BF16.F32.PACK_AB R103, R5, R3 ;  /* 0x000000030567723e */ /* 0x000fe200000010ff */
[----:B------:R-:W-:Y:S01]  /*9130*/  FFMA R7, R71, R72, R7 ;  /* 0x0000004847077223 */ /* 0x000fe20000000007 */
[----:B------:R-:W-:Y:S01]  /*9140*/  LOP3.LUT R72, R81, 0xffff0000, RZ, 0xc0, !PT ;  /* 0xffff000051487812 */ /* 0x000fe200078ec0ff */
[C---:B------:R-:W-:Y:S01]  /*9150*/  FMUL R3, R68.reuse, R15 ;  /* 0x0000000f44037220 */ /* 0x040fe20000400000 */
[----:B------:R-:W-:Y:S01]  /*9160*/  FMUL R4, R68, R16 ;  /* 0x0000001044047220 */ /* 0x000fe20000400000 */
[C---:B------:R-:W-:Y:S01]  /*9170*/  FFMA R0, R71.reuse, R70, R0 ;  /* 0x0000004647007223 */ /* 0x040fe20000000000 */
[----:B------:R-:W-:Y:S01]  /*9180*/  LOP3.LUT R70, R82, 0xffff0000, RZ, 0xc0, !PT ;  /* 0xffff000052467812 */ /* 0x000fe200078ec0ff */
[----:B------:R-:W-:Y:S01]  /*9190*/  FFMA R3, R71, R72, R3 ;  /* 0x0000004847037223 */ /* 0x000fe20000000003 */
[----:B------:R-:W-:Y:S01]  /*91a0*/  F2FP.BF16.F32.PACK_AB R108, R7, R6 ;  /* 0x00000006076c723e */ /* 0x000fe200000010ff */
[----:B------:R-:W-:Y:S01]  /*91b0*/  FFMA R4, R71, R73, R4 ;  /* 0x0000004947047223 */ /* 0x000fe20000000004 */
[C---:B------:R-:W-:Y:S01]  /*91c0*/  SHF.L.U32 R73, R83.reuse, 0x10, RZ ;  /* 0x0000001053497819 */ /* 0x040fe200000006ff */
[C---:B------:R-:W-:Y:S01]  /*91d0*/  FMUL R5, R68.reuse, R17 ;  /* 0x0000001144057220 */ /* 0x040fe20000400000 */
[----:B------:R-:W-:Y:S01]  /*91e0*/  LOP3.LUT R72, R83, 0xffff0000, RZ, 0xc0, !PT ;  /* 0xffff000053487812 */ /* 0x000fe200078ec0ff */
[C---:B------:R-:W-:Y:S01]  /*91f0*/  FMUL R6, R68.reuse, R18 ;  /* 0x0000001244067220 */ /* 0x040fe20000400000 */
[----:B------:R-:W-:Y:S01]  /*9200*/  F2FP.BF16.F32.PACK_AB R109, R3, R0 ;  /* 0x00000000036d723e */ /* 0x000fe200000010ff */
[----:B------:R-:W-:Y:S01]  /*9210*/  FMUL R7, R68, R19 ;  /* 0x0000001344077220 */ /* 0x000fe20000400000 */
[C---:B------:R-:W-:Y:S01]  /*9220*/  FFMA R5, R71.reuse, R70, R5 ;  /* 0x0000004647057223 */ /* 0x040fe20000000005 */
[C---:B------:R-:W-:Y:S01]  /*9230*/  SHF.L.U32 R70, R88.reuse, 0x10, RZ ;  /* 0x0000001058467819 */ /* 0x040fe200000006ff */
[----:B------:R-:W-:Y:S01]  /*9240*/  FFMA R6, R71, R73, R6 ;  /* 0x0000004947067223 */ /* 0x000fe20000000006 */
[----:B------:R-:W-:Y:S01]  /*9250*/  SHF.L.U32 R73, R91, 0x10, RZ ;  /* 0x000000105b497819 */ /* 0x000fe200000006ff */
        /* <DEDUP_REMOVED lines=8> */
[----:B------:R-:W-:Y:S01]  /*92e0*/  FFMA R3, R71, R72, R3 ;  /* 0x0000004847037223 */ /* 0x000fe20000000003 */
[----:B------:R-:W-:Y:S01]  /*92f0*/  LOP3.LUT R72, R91, 0xffff0000, RZ, 0xc0, !PT ;  /* 0xffff00005b487812 */ /* 0x000fe200078ec0ff */
[C---:B------:R-:W-:Y:S01]  /*9300*/  FMUL R4, R68.reuse, R22 ;  /* 0x0000001644047220 */ /* 0x040fe20000400000 */
[----:B------:R3:W-:Y:S01]  /*9310*/  STS.128 [R164+UR46+0x4400], R100 ;  /* 0x00440064a4007988 */ /* 0x0007e20008000c2e */
[C---:B------:R-:W-:Y:S01]  /*9320*/  FMUL R5, R68.reuse, R23 ;  /* 0x0000001744057220 */ /* 0x040fe20000400000 */
[----:B------:R-:W-:Y:S01]  /*9330*/  F2FP.BF16.F32.PACK_AB R116, R3, R0 ;  /* 0x000000000374723e */ /* 0x000fe200000010ff */
[----:B------:R-:W-:Y:S01]  /*9340*/  FFMA R4, R71, R70, R4 ;  /* 0x0000004647047223 */ /* 0x000fe20000000004 */
[----:B------:R-:W-:Y:S01]  /*9350*/  LOP3.LUT R0, R89, 0xffff0000, RZ, 0xc0, !PT ;  /* 0xffff000059007812 */ /* 0x000fe200078ec0ff */
[----:B------:R-:W-:Y:S01]  /*9360*/  FMUL R6, R68, R24 ;  /* 0x0000001844067220 */ /* 0x000fe20000400000 */
[----:B------:R-:W-:Y:S01]  /*9370*/  SHF.L.U32 R3, R90, 0x10, RZ ;  /* 0x000000105a037819 */ /* 0x000fe200000006ff */
[----:B------:R-:W-:Y:S01]  /*9380*/  FMUL R7, R68, R25 ;  /* 0x0000001944077220 */ /* 0x000fe20000400000 */
[----:B------:R-:W-:Y:S01]  /*9390*/  LOP3.LUT R70, R90, 0xffff0000, RZ, 0xc0, !PT ;  /* 0xffff00005a467812 */ /* 0x000fe200078ec0ff */
        /* <DEDUP_REMOVED lines=21> */
[----:B------:R4:W-:Y:S01]  /*94f0*/  STS.128 [R163+0x4400], R108 ;  /* 0x0044006ca3007388 */ /* 0x0009e20000000c00 */
[----:B------:R-:W-:Y:S01]  /*9500*/  FFMA R11, R71, R70, R11 ;  /* 0x00000046470b7223 */ /* 0x000fe2000000000b */
[----:B------:R-:W-:Y:S01]  /*9510*/  LOP3.LUT R70, R99, 0xffff0000, RZ, 0xc0, !PT ;  /* 0xffff000063467812 */ /* 0x000fe200078ec0ff */
[C---:B------:R-:W-:Y:S01]  /*9520*/  FFMA R12, R71.reuse, R3, R12 ;  /* 0x00000003470c7223 */ /* 0x040fe2000000000c */
[C---:B------:R-:W-:Y:S01]  /*9530*/  SHF.L.U32 R3, R98.reuse, 0x10, RZ ;  /* 0x0000001062037819 */ /* 0x040fe200000006ff */
[----:B------:R-:W-:Y:S01]  /*9540*/  FFMA R13, R71, R0, R13 ;  /* 0x00000000470d7223 */ /* 0x000fe2000000000d */
[----:B------:R-:W-:Y:S01]  /*9550*/  LOP3.LUT R0, R98, 0xffff0000, RZ, 0xc0, !PT ;  /* 0xffff000062007812 */ /* 0x000fe200078ec0ff */
[C---:B------:R-:W-:Y:S01]  /*9560*/  FMUL R14, R68.reuse, R32 ;  /* 0x00000020440e7220 */ /* 0x040fe20000400000 */
[----:B---3--:R-:W-:Y:S01]  /*9570*/  F2FP.BF16.F32.PACK_AB R100, R11, R10 ;  /* 0x0000000a0b64723e */ /* 0x008fe200000010ff */
[C---:B------:R-:W-:Y:S01]  /*9580*/  FMUL R15, R68.reuse, R33 ;  /* 0x00000021440f7220 */ /* 0x040fe20000400000 */
[----:B------:R-:W-:Y:S01]  /*9590*/  F2FP.BF16.F32.PACK_AB R101, R13, R12 ;  /* 0x0000000c0d65723e */ /* 0x000fe200000010ff */
        /* <DEDUP_REMOVED lines=14> */
[----:B------:R-:W-:Y:S01]  /*9680*/  FMUL R20, R68, R38 ;  /* 0x0000002644147220 */ /* 0x000fe20000400000 */
[----:B------:R-:W-:Y:S01]  /*9690*/  FFMA R18, R71, R0, R18 ;  /* 0x0000000047127223 */ /* 0x000fe20000000012 */
[----:B------:R-:W-:Y:S01]  /*96a0*/  LOP3.LUT R0, R105, 0xffff0000, RZ, 0xc0, !PT ;  /* 0xffff000069007812 */ /* 0x000fe200078ec0ff */
[C---:B------:R-:W-:Y:S01]  /*96b0*/  FFMA R19, R71.reuse, R70, R19 ;  /* 0x0000004647137223 */ /* 0x040fe20000000013 */
[C---:B------:R-:W-:Y:S01]  /*96c0*/  LOP3.LUT R70, R106.reuse, 0xffff0000, RZ, 0xc0, !PT ;  /* 0xffff00006a467812 */ /* 0x040fe200078ec0ff */
[----:B------:R-:W-:Y:S01]  /*96d0*/  FFMA R20, R71, R3, R20 ;  /* 0x0000000347147223 */ /* 0x000fe20000000014 */
[----:B------:R-:W-:Y:S01]  /*96e0*/  SHF.L.U32 R3, R106, 0x10, RZ ;  /* 0x000000106a037819 */ /* 0x000fe200000006ff */
[C---:B------:R-:W-:Y:S01]  /*96f0*/  FMUL R21, R68.reuse, R39 ;  /* 0x0000002744157220 */ /* 0x040fe20000400000 */
[----:B----4-:R-:W-:Y:S01]  /*9700*/  F2FP.BF16.F32.PACK_AB R108, R19, R18 ;  /* 0x00000012136c723e */ /* 0x010fe200000010ff */
[C---:B------:R-:W-:Y:S01]  /*9710*/  FMUL R22, R68.reuse, R40 ;  /* 0x0000002844167220 */ /* 0x040fe20000400000 */
[----:B------:R-:W-:Y:S01]  /*9720*/  STS.128 [R162+0x4400], R116 ;  /* 0x00440074a2007388 */ /* 0x000fe20000000c00 */
[C---:B------:R-:W-:Y:S01]  /*9730*/  FMUL R23, R68.reuse, R41 ;  /* 0x0000002944177220 */ /* 0x040fe20000400000 */
[----:B------:R-:W-:Y:S01]  /*9740*/  FMUL R24, R68, R42 ;  /* 0x0000002a44187220 */ /* 0x000fe20000400000 */
[C---:B------:R-:W-:Y:S01]  /*9750*/  FFMA R21, R71.reuse, R0, R21 ;  /* 0x0000000047157223 */ /* 0x040fe20000000015 */
[----:B------:R-:W-:Y:S01]  /*9760*/  SHF.L.U32 R0, R112, 0x10, RZ ;  /* 0x0000001070007819 */ /* 0x000fe200000006ff */
[----:B------:R-:W-:Y:S01]  /*9770*/  FMUL R25, R68, R43 ;  /* 0x0000002b44197220 */ /* 0x000fe20000400000 */
[----:B------:R-:W-:Y:S01]  /*9780*/  FFMA R22, R71, R3, R22 ;  /* 0x0000000347167223 */ /* 0x000fe20000000016 */
[----:B------:R-:W-:Y:S01]  /*9790*/  SHF.L.U32 R3, R113, 0x10, RZ ;  /* 0x0000001071037819 */ /* 0x000fe200000006ff */
[----:B------:R-:W-:Y:S01]  /*97a0*/  FFMA R23, R71, R70, R23 ;  /* 0x0000004647177223 */ /* 0x000fe20000000017 */
[----:B------:R-:W-:Y:S01]  /*97b0*/  LOP3.LUT R70, R112, 0xffff0000, RZ, 0xc0, !PT ;  /* 0xffff000070467812 */ /* 0x000fe200078ec0ff */
[C---:B------:R-:W-:Y:S01]  /*97c0*/  FMUL R26, R68.reuse, R44 ;  /* 0x0000002c441a7220 */ /* 0x040fe20000400000 */
[----:B------:R-:W-:Y:S01]  /*97d0*/  F2FP.BF16.F32.PACK_AB R109, R21, R20 ;  /* 0x00000014156d723e */ /* 0x000fe200000010ff */
[----:B------:R-:W-:Y:S01]  /*97e0*/  FFMA R24, R71, R73, R24 ;  /* 0x0000004947187223 */ /* 0x000fe20000000018 */
[----:B------:R-:W-:Y:S01]  /*97f0*/  F2FP.BF16.F32.PACK_AB R110, R23, R22 ;  /* 0x00000016176e723e */ /* 0x000fe200000010ff */
[----:B------:R-:W-:Y:S01]  /*9800*/  FFMA R25, R71, R72, R25 ;  /* 0x0000004847197223 */ /* 0x000fe20000000019 */
[----:B------:R-:W-:Y:S01]  /*9810*/  SHF.L.U32 R73, R115, 0x10, RZ ;  /* 0x0000001073497819 */ /* 0x000fe200000006ff */
[C---:B------:R-:W-:Y:S01]  /*9820*/  FMUL R27, R68.reuse, R45 ;  /* 0x0000002d441b7220 */ /* 0x040fe20000400000 */
[----:B------:R-:W-:Y:S01]  /*9830*/  LOP3.LUT R72, R131, 0xffff0000, RZ, 0xc0, !PT ;  /* 0xffff000083487812 */ /* 0x000fe200078ec0ff */
[----:B------:R-:W-:Y:S01]  /*9840*/  FMUL R28, R68, R46 ;  /* 0x0000002e441c7220 */ /* 0x000fe20000400000 */
[----:B------:R-:W-:Y:S01]  /*9850*/  F2FP.BF16.F32.PACK_AB R111, R25, R24 ;  /* 0x00000018196f723e */ /* 0x000fe200000010ff */
[----:B------:R3:W-:Y:S01]  /*9860*/  STS.128 [R161+0x4400], R100 ;  /* 0x00440064a1007388 */ /* 0x0007e20000000c00 */
        /* <DEDUP_REMOVED lines=12> */
[----:B------:R4:W-:Y:S01]  /*9930*/  STS.128 [R147+0x4400], R108 ;  /* 0x0044006c93007388 */ /* 0x0009e20000000c00 */
[----:B------:R-:W-:Y:S01]  /*9940*/  FMUL R33, R68, R51 ;  /* 0x0000003344217220 */ /* 0x000fe20000400000 */
[C---:B------:R-:W-:Y:S01]  /*9950*/  FFMA R30, R71.reuse, R3, R30 ;  /* 0x00000003471e7223 */ /* 0x040fe2000000001e */
[C---:B------:R-:W-:Y:S01]  /*9960*/  SHF.L.U32 R3, R120.reuse, 0x10, RZ ;  /* 0x0000001078037819 */ /* 0x040fe200000006ff */
[C---:B------:R-:W-:Y:S01]  /*9970*/  FFMA R31, R71.reuse, R70, R31 ;  /* 0x00000046471f7223 */ /* 0x040fe2000000001f */
[----:B------:R-:W-:Y:S01]  /*9980*/  LOP3.LUT R70, R120, 0xffff0000, RZ, 0xc0, !PT ;  /* 0xffff000078467812 */ /* 0x000fe200078ec0ff */
[----:B------:R-:W-:Y:S01]  /*9990*/  FFMA R32, R71, R73, R32 ;  /* 0x0000004947207223 */ /* 0x000fe20000000020 */
        /* <DEDUP_REMOVED lines=9> */
[----:B------:R-:W-:Y:S01]  /*9a30*/  FFMA R35, R71, R70, R35 ;  /* 0x0000004647237223 */ /* 0x000fe20000000023 */
[----:B------:R-:W-:Y:S01]  /*9a40*/  LOP3.LUT R70, R123, 0xffff0000, RZ, 0xc0, !PT ;  /* 0xffff00007b467812 */ /* 0x000fe200078ec0ff */
[----:B------:R-:W-:Y:S01]  /*9a50*/  FFMA R36, R71, R73, R36 ;  /* 0x0000004947247223 */ /* 0x000fe20000000024 */
[----:B------:R-:W-:Y:S01]  /*9a60*/  SHF.L.U32 R73, R123, 0x10, RZ ;  /* 0x000000107b497819 */ /* 0x000fe200000006ff */
[----:B------:R-:W-:Y:S01]  /*9a70*/  FFMA R37, R71, R0, R37 ;  /* 0x0000000047257223 */ /* 0x000fe20000000025 */
[----:B------:R-:W-:Y:S01]  /*9a80*/  LOP3.LUT R0, R122, 0xffff0000, RZ, 0xc0, !PT ;  /* 0xffff00007a007812 */ /* 0x000fe200078ec0ff */
[C---:B------:R-:W-:Y:S01]  /*9a90*/  FMUL R38, R68.reuse, R56 ;  /* 0x0000003844267220 */ /* 0x040fe20000400000 */
[----:B---3--:R-:W-:Y:S01]  /*9aa0*/  F2FP.BF16.F32.PACK_AB R100, R27, R26 ;  /* 0x0000001a1b64723e */ /* 0x008fe200000010ff */
[C---:B------:R-:W-:Y:S01]  /*9ab0*/  FMUL R39, R68.reuse, R57 ;  /* 0x0000003944277220 */ /* 0x040fe20000400000 */
[----:B------:R-:W-:Y:S01]  /*9ac0*/  F2FP.BF16.F32.PACK_AB R101, R29, R28 ;  /* 0x0000001c1d65723e */ /* 0x000fe200000010ff */
[C---:B------:R-:W-:Y:S01]  /*9ad0*/  FMUL R40, R68.reuse, R58 ;  /* 0x0000003a44287220 */ /* 0x040fe20000400000 */
[----:B------:R-:W-:Y:S01]  /*9ae0*/  F2FP.BF16.F32.PACK_AB R102, R31, R30 ;  /* 0x0000001e1f66723e */ /* 0x000fe200000010ff */
[----:B------:R-:W-:Y:S01]  /*9af0*/  FMUL R41, R68, R59 ;  /* 0x0000003b44297220 */ /* 0x000fe20000400000 */
[----:B------:R-:W-:Y:S01]  /*9b00*/  F2FP.BF16.F32.PACK_AB R103, R33, R32 ;  /* 0x000000202167723e */ /* 0x000fe200000010ff */
[----:B------:R-:W-:Y:S01]  /*9b10*/  FFMA R38, R71, R3, R38 ;  /* 0x0000000347267223 */ /* 0x000fe20000000026 */
[----:B------:R-:W-:Y:S01]  /*9b20*/  SHF.L.U32 R3, R129, 0x10, RZ ;  /* 0x0000001081037819 */ /* 0x000fe200000006ff */
[----:B------:R-:W-:Y:S01]  /*9b30*/  FFMA R39, R71, R0, R39 ;  /* 0x0000000047277223 */ /* 0x000fe20000000027 */
[C---:B------:R-:W-:Y:S01]  /*9b40*/  SHF.L.U32 R0, R128.reuse, 0x10, RZ ;  /* 0x0000001080007819 */ /* 0x040fe200000006ff */
[----:B------:R3:W-:Y:S01]  /*9b50*/  STS.128 [R160+0x4400], R100 ;  /* 0x00440064a0007388 */ /* 0x0007e20000000c00 */
[----:B----4-:R-:W-:Y:S01]  /*9b60*/  F2FP.BF16.F32.PACK_AB R108, R35, R34 ;  /* 0x00000022236c723e */ /* 0x010fe200000010ff */
[----:B------:R-:W-:Y:S01]  /*9b70*/  FFMA R40, R71, R73, R40 ;  /* 0x0000004947287223 */ /* 0x000fe20000000028 */
[----:B------:R-:W-:Y:S01]  /*9b80*/  SHF.L.U32 R73, R131, 0x10, RZ ;  /* 0x0000001083497819 */ /* 0x000fe200000006ff */
[----:B------:R-:W-:Y:S01]  /*9b90*/  FFMA R41, R71, R70, R41 ;  /* 0x0000004647297223 */ /* 0x000fe20000000029 */
[----:B------:R-:W-:Y:S01]  /*9ba0*/  LOP3.LUT R70, R128, 0xffff0000, RZ, 0xc0, !PT ;  /* 0xffff000080467812 */ /* 0x000fe200078ec0ff */
[C---:B------:R-:W-:Y:S01]  /*9bb0*/  FMUL R42, R68.reuse, R60 ;  /* 0x0000003c442a7220 */ /* 0x040fe20000400000 */
[----:B------:R-:W-:Y:S01]  /*9bc0*/  F2FP.BF16.F32.PACK_AB R109, R37, R36 ;  /* 0x00000024256d723e */ /* 0x000fe200000010ff */
[C---:B------:R-:W-:Y:S01]  /*9bd0*/  FMUL R43, R68.reuse, R61 ;  /* 0x0000003d442b7220 */ /* 0x040fe20000400000 */
[C---:B------:R-:W-:Y:S01]  /*9be0*/  FMUL R44, R68.reuse, R62 ;  /* 0x0000003e442c7220 */ /* 0x040fe20000400000 */
[----:B------:R-:W-:Y:S01]  /*9bf0*/  FFMA R42, R71, R0, R42 ;  /* 0x00000000472a7223 */ /* 0x000fe2000000002a */
[----:B------:R-:W-:Y:S01]  /*9c00*/  LOP3.LUT R0, R129, 0xffff0000, RZ, 0xc0, !PT ;  /* 0xffff000081007812 */ /* 0x000fe200078ec0ff */
[C---:B------:R-:W-:Y:S01]  /*9c10*/  FFMA R43, R71.reuse, R70, R43 ;  /* 0x00000046472b7223 */ /* 0x040fe2000000002b */
[C---:B------:R-:W-:Y:S01]  /*9c20*/  FFMA R44, R71.reuse, R3, R44 ;  /* 0x00000003472c7223 */ /* 0x040fe2000000002c */
[----:B------:R-:W-:Y:S01]  /*9c30*/  FMUL R45, R68, R63 ;  /* 0x0000003f442d7220 */ /* 0x000fe20000400000 */
[----:B------:R-:W-:Y:S01]  /*9c40*/  SHF.L.U32 R3, R130, 0x10, RZ ;  /* 0x0000001082037819 */ /* 0x000fe200000006ff */
[----:B------:R-:W-:Y:S01]  /*9c50*/  FMUL R46, R68, R64 ;  /* 0x00000040442e7220 */ /* 0x000fe20000400000 */
[----:B------:R-:W-:Y:S01]  /*9c60*/  LOP3.LUT R70, R130, 0xffff0000, RZ, 0xc0, !PT ;  /* 0xffff000082467812 */ /* 0x000fe200078ec0ff */
[C---:B------:R-:W-:Y:S01]  /*9c70*/  FMUL R47, R68.reuse, R65 ;  /* 0x00000041442f7220 */ /* 0x040fe20000400000 */
[C---:B------:R-:W-:Y:S01]  /*9c80*/  FMUL R48, R68.reuse, R66 ;  /* 0x0000004244307220 */ /* 0x040fe20000400000 */
[----:B------:R-:W-:Y:S01]  /*9c90*/  FFMA R45, R71, R0, R45 ;  /* 0x00000000472d7223 */ /* 0x000fe2000000002d */
[----:B------:R-:W-:Y:S01]  /*9ca0*/  FMUL R49, R68, R67 ;  /* 0x0000004344317220 */ /* 0x000fe20000400000 */
[----:B------:R-:W-:Y:S01]  /*9cb0*/  F2FP.BF16.F32.PACK_AB R110, R39, R38 ;  /* 0x00000026276e723e */ /* 0x000fe200000010ff */
[----:B------:R-:W-:Y:S01]  /*9cc0*/  FFMA R46, R71, R3, R46 ;  /* 0x00000003472e7223 */ /* 0x000fe2000000002e */
[----:B------:R-:W-:Y:S01]  /*9cd0*/  F2FP.BF16.F32.PACK_AB R111, R41, R40 ;  /* 0x00000028296f723e */ /* 0x000fe200000010ff */
[C---:B------:R-:W-:Y:S01]  /*9ce0*/  FFMA R47, R71.reuse, R70, R47 ;  /* 0x00000046472f7223 */ /* 0x040fe2000000002f */
[C---:B------:R-:W-:Y:S01]  /*9cf0*/  FFMA R48, R71.reuse, R73, R48 ;  /* 0x0000004947307223 */ /* 0x040fe20000000030 */
[----:B------:R-:W-:Y:S01]  /*9d00*/  FFMA R49, R71, R72, R49 ;  /* 0x0000004847317223 */ /* 0x000fe20000000031 */
[----:B------:R-:W-:Y:S01]  /*9d10*/  F2FP.BF16.F32.PACK_AB R72, R43, R42 ;  /* 0x0000002a2b48723e */ /* 0x000fe200000010ff */
[----:B------:R3:W-:Y:S01]  /*9d20*/  STS.128 [R159+0x4400], R108 ;  /* 0x0044006c9f007388 */ /* 0x0007e20000000c00 */
[----:B------:R-:W-:Y:S02]  /*9d30*/  F2FP.BF16.F32.PACK_AB R73, R45, R44 ;  /* 0x0000002c2d49723e */ /* 0x000fe400000010ff */
[----:B------:R-:W-:Y:S02]  /*9d40*/  F2FP.BF16.F32.PACK_AB R74, R47, R46 ;  /* 0x0000002e2f4a723e */ /* 0x000fe400000010ff */
[----:B------:R-:W-:Y:S02]  /*9d50*/  F2FP.BF16.F32.PACK_AB R75, R49, R48 ;  /* 0x00000030314b723e */ /* 0x000fe400000010ff */
[----:B------:R-:W-:Y:S02]  /*9d60*/  MOV R0, UR52 ;  /* 0x0000003400007c02 */ /* 0x000fe40008000f00 */
[----:B------:R-:W-:Y:S01]  /*9d70*/  @P6 SHF.L.U32 R70, R149, 0x1f, RZ ;  /* 0x0000001f95466819 */ /* 0x000fe200000006ff */
[----:B------:R3:W-:Y:S01]  /*9d80*/  STS.128 [R158+0x4400], R72 ;  /* 0x004400489e007388 */ /* 0x0007e20000000c00 */
[----:B------:R-:W-:Y:S04]  /*9d90*/  @P6 LEA R0, R0, UR46, 0x3 ;  /* 0x0000002e00006c11 */ /* 0x000fe8000f8e18ff */
[----:B------:R-:W-:Y:S01]  /*9da0*/  @P6 IADD3 R0, PT, PT, R0, 0x120, RZ ;  /* 0x0000012000006810 */ /* 0x000fe20007ffe0ff */
[----:B------:R-:W-:Y:S01]  /*9db0*/  @!PT LDS RZ, [RZ] ;  /* 0x00000000fffff984 */ /* 0x000fe20000000800 */
[----:B------:R-:W-:Y:S01]  /*9dc0*/  @!PT LDS RZ, [RZ] ;  /* 0x00000000fffff984 */ /* 0x000fe20000000800 */
[----:B------:R-:W-:Y:S01]  /*9dd0*/  @!PT LDS RZ, [RZ] ;  /* 0x00000000fffff984 */ /* 0x000fe20000000800 */
[----:B------:R-:W-:Y:S01]  /*9de0*/  @!PT LDS RZ, [RZ] ;  /* 0x00000000fffff984 */ /* 0x000fe20000000800 */
[----:B------:R4:W-:Y:S06]  /*9df0*/  MEMBAR.ALL.CTA ;  /* 0x0000000000007992 */ /* 0x0009ec0000008000 */
[----:B----4-:R-:W4:Y:S01]  /*9e00*/  FENCE.VIEW.ASYNC.S ;  /* 0x00000000000073c6 */ /* 0x010f220000000000 */
[----:B-1----:R-:W-:Y:S01]  /*9e10*/  @P6 PRMT R0, R165, 0x654, R0 ;  /* 0x00000654a5006816 */ /* 0x002fe20000000000 */
[----:B----4-:R-:W-:Y:S06]  /*9e20*/  BAR.SYNC.DEFER_BLOCKING 0x1, 0x80 ;  /* 0x0042000000007b1d */ /* 0x010fec0000010000 */
[----:B------:R-:W-:Y:S05]  /*9e30*/  @P0 BRA `(.L_x_140) ;  /* 0x0000000000280947 */ /* 0x000fea0003800000 */
[----:B------:R-:W1:Y:S01]  /*9e40*/  LDCU.64 UR6, c[0x0][0x348] ;  /* 0x00006900ff0677ac */ /* 0x000e620008000a00 */
[----:B------:R-:W-:Y:S02]  /*9e50*/  UIADD3 UR9, UPT, UPT, UR53, UR39, URZ ;  /* 0x0000002735097290 */ /* 0x000fe4000fffe0ff */
[----:B------:R-:W-:Y:S01]  /*9e60*/  UIADD3 UR8, UPT, UPT, UR46, 0x4400, URZ ;  /* 0x000044002e087890 */ /* 0x000fe2000fffe0ff */
[----:B------:R-:W-:Y:S01]  /*9e70*/  UMOV UR10, UR50 ;  /* 0x00000032000a7c82 */ /* 0x000fe20008000000 */
[----:B------:R-:W-:Y:S01]  /*9e80*/  UMOV UR11, UR44 ;  /* 0x0000002c000b7c82 */ /* 0x000fe20008000000 */
[----:B-1----:R-:W-:Y:S04]  /*9e90*/  UIADD3 UR4, UP0, UPT, UR6, 0xa80, URZ ;  /* 0x00000a8006047890 */ /* 0x002fe8000ff1e0ff */
[----:B------:R-:W-:Y:S09]  /*9ea0*/  UIADD3.X UR5, UPT, UPT, URZ, UR7, URZ, UP0, !UPT ;  /* 0x00000007ff057290 */ /* 0x000ff200087fe4ff */
[----:B------:R1:W-:Y:S01]  /*9eb0*/  UTMASTG.3D [UR8], [UR4] ;  /* 0x00000008040073b5 */ /* 0x0003e20008010000 */
[----:B------:R0:W-:Y:S01]  /*9ec0*/  UTMACMDFLUSH ;  /* 0x00000000000079b7 */ /* 0x0001e20000000000 */
[----:B-1----:R-:W-:Y:S04]  /*9ed0*/  DEPBAR.LE SB0, 0x1 ;  /* 0x000080400000791a */ /* 0x002fe80000000000 */
.L_x_140:
[----:B------:R-:W-:Y:S05]  /*9ee0*/  BSYNC.RECONVERGENT B0 ;  /* 0x0000000000007941 */ /* 0x000fea0003800200 */
.L_x_139:
[----:B------:R-:W-:Y:S01]  /*9ef0*/  BAR.SYNC.DEFER_BLOCKING 0x1, 0x80 ;  /* 0x0042000000007b1d */ /* 0x000fe20000010000 */
[----:B------:R-:W-:Y:S02]  /*9f00*/  UIADD3 UR5, UPT, UPT, UR52, 0x1, URZ ;  /* 0x0000000134057890 */ /* 0x000fe4000fffe0ff */
[----:B------:R-:W-:Y:S02]  /*9f10*/  UISETP.NE.AND UP0, UPT, UR38, URZ, UPT ;  /* 0x000000ff2600728c */ /* 0x000fe4000bf05270 */
[----:B------:R-:W-:Y:S04]  /*9f20*/  UISETP.NE.AND UP1, UPT, UR5, 0x4, UPT ;  /* 0x000000040500788c */ /* 0x000fe8000bf25270 */
[----:B------:R-:W-:Y:S01]  /*9f30*/  USEL UR47, UR5, URZ, UP1 ;  /* 0x000000ff052f7287 */ /* 0x000fe20008800000 */
[----:B------:R1:W-:Y:S01]  /*9f40*/  @P6 SYNCS.ARRIVE.TRANS64.RED.A1T0 RZ, [R0+URZ], RZ ;  /* 0x000000ff00ff69a7 */ /* 0x0003e200081004ff */
[----:B------:R-:W-:Y:S01]  /*9f50*/  UMOV UR4, 0x40 ;  /* 0x0000004000047882 */ /* 0x000fe20000000000 */
[----:B------:R-:W-:Y:S01]  /*9f60*/  BSSY B1, `(.L_x_141) ;  /* 0x0000021000017945 */ /* 0x000fe20003800000 */
[----:B------:R-:W-:Y:S01]  /*9f70*/  USEL UR39, UR4, 0x80, !UP0 ;  /* 0x0000008004277887 */ /* 0x000fe2000c000000 */
[----:B------:R-:W4:Y:S02]  /*9f80*/  @P6 SYNCS.PHASECHK.TRANS64.TRYWAIT P0, [R95+URZ+0x100], R70 ;  /* 0x000100465f0065a7 */ /* 0x000f2400080011ff */
[----:B----4-:R-:W-:Y:S01]  /*9f90*/  @P6 SEL R79, RZ, 0x1, !P0 ;  /* 0x00000001ff4f6807 */ /* 0x010fe20004000000 */
[----:B-1----:R-:W-:Y:S08]  /*9fa0*/  @!P6 BRA `(.L_x_142) ;  /* 0x000000000070e947 */ /* 0x002ff00003800000 */
        /* <DEDUP_REMOVED lines=9> */
[----:B------:R-:W-:Y:S04]  /*a040*/  SHF.L.U32 R6, R149, 0x1f, RZ ;  /* 0x0000001f95067819 */ /* 0x000fe800000006ff */
[----:B------:R-:W1:Y:S02]  /*a050*/  SYNCS.PHASECHK.TRANS64.TRYWAIT P0, [R95+URZ+0x100], R6 ;  /* 0x000100065f0075a7 */ /* 0x000e6400080011ff */
[----:B-1----:R-:W-:Y:S05]  /*a060*/  @!P0 BRA `(.L_x_145) ;  /* 0x0000003800a48947 */ /* 0x002fea0003800000 */
.L_x_144:
[----:B------:R-:W-:Y:S05]  /*a070*/  BSYNC B0 ;  /* 0x0000000000007941 */ /* 0x000fea0003800000 */
.L_x_143:
[----:B------:R-:W-:Y:S01]  /*a080*/  ISETP.NE.AND P0, PT, R93, RZ, PT ;  /* 0x000000ff5d00720c */ /* 0x000fe20003f05270 */
[----:B------:R-:W-:Y:S11]  /*a090*/  VIADD R77, R77, 0x1 ;  /* 0x000000014d4d7836 */ /* 0x000ff60000000000 */
[----:B------:R-:W-:Y:S01]  /*a0a0*/  @!UPT UIADD3 URZ, UPT, UPT, URZ, URZ, URZ ;  /* 0x000000fffffff290 */ /* 0x000fe2000fffe0ff */
[----:B------:R4:W2:Y:S01]  /*a0b0*/  @P0 LDS.128 R84, [R4+UR46+0x400] ;  /* 0x0004002e04540984 */ /* 0x0008a20008000c00 */
[--C-:B------:R-:W-:Y:S01]  /*a0c0*/  @P0 IMAD.IADD R7, R92, 0x1, R3.reuse ;  /* 0x000000015c070824 */ /* 0x100fe200078e0203 */
[C---:B-1----:R-:W-:Y:S01]  /*a0d0*/  @P0 IADD3 R6, PT, PT, R94.reuse, R5, RZ ;  /* 0x000000055e060210 */ /* 0x042fe20007ffe0ff */
[C---:B------:R-:W-:Y:S01]  /*a0e0*/  @P0 IMAD.IADD R8, R94.reuse, 0x1, R3 ;  /* 0x000000015e080824 */ /* 0x040fe200078e0203 */
[----:B------:R4:W1:Y:S02]  /*a0f0*/  @P0 LDS.128 R80, [R0+0x400] ;  /* 0x0004000000500984 */ /* 0x0008640000000c00 */
[----:B------:R-:W-:Y:S02]  /*a100*/  @P0 IADD3 R9, PT, PT, R94, R7, RZ ;  /* 0x000000075e090210 */ /* 0x000fe40007ffe0ff */
[----:B------:R4:W1:Y:S04]  /*a110*/  @P0 LDS.128 R88, [R5+0x400] ;  /* 0x0004000005580984 */ /* 0x0008680000000c00 */
[----:B------:R4:W1:Y:S04]  /*a120*/  @P0 LDS.128 R96, [R6+0x400] ;  /* 0x0004000006600984 */ /* 0x0008680000000c00 */
[----:B------:R4:W1:Y:S04]  /*a130*/  @P0 LDS.128 R104, [R3+0x400] ;  /* 0x0004000003680984 */ /* 0x0008680000000c00 */
[----:B------:R4:W1:Y:S04]  /*a140*/  @P0 LDS.128 R112, [R8+0x400] ;  /* 0x0004000008700984 */ /* 0x0008680000000c00 */
[----:B------:R4:W1:Y:S04]  /*a150*/  @P0 LDS.128 R120, [R7+0x400] ;  /* 0x0004000007780984 */ /* 0x0008680000000c00 */
[----:B------:R4:W1:Y:S02]  /*a160*/  @P0 LDS.128 R128, [R9+0x400] ;  /* 0x0004000009800984 */ /* 0x0008640000000c00 */
.L_x_142:
[----:B------:R-:W-:Y:S05]  /*a170*/  BSYNC B1 ;  /* 0x0000000000017941 */ /* 0x000fea0003800000 */
.L_x_141:
        /* <DEDUP_REMOVED lines=21> */
.L_x_146:
[----:B--2---:R-:W-:Y:S01]  /*a2d0*/  SHF.L.U32 R70, R84, 0x10, RZ ;  /* 0x0000001054467819 */ /* 0x004fe200000006ff */
[----:B------:R-:W-:Y:S05]  /*a2e0*/  WARPSYNC.ALL ;  /* 0x0000000000007948 */ /* 0x000fea0003800000 */
[----:B------:R-:W-:Y:S01]  /*a2f0*/  R2UR UR4, R16 ;  /* 0x00000000100472ca */ /* 0x000fe200000e0000 */
[----:B------:R-:W-:Y:S01]  /*a300*/  BSSY.RECONVERGENT B0, `(.L_x_147) ;  /* 0x0000103000007945 */ /* 0x000fe20003800200 */
[----:B---3--:R-:W-:Y:S02]  /*a310*/  LOP3.LUT R72, R87, 0xffff0000, RZ, 0xc0, !PT ;  /* 0xffff000057487812 */ /* 0x008fe400078ec0ff */
[----:B------:R-:W-:Y:S02]  /*a320*/  ISETP.NE.AND P6, PT, R157, RZ, PT ;  /* 0x000000ff9d00720c */ /* 0x000fe40003fc5270 */
[----:B------:R-:W-:Y:S07]  /*a330*/  ISETP.NE.AND P0, PT, R152, RZ, PT ;  /* 0x000000ff9800720c */ /* 0x000fee0003f05270 */
[----:B------:R-:W2:Y:S02]  /*a340*/  LDTM.x64 R4, tmem[UR4] ;  /* 0x00000004000479ee */ /* 0x000ea40008340000 */
[----:B--2---:R-:W-:Y:S01]  /*a350*/  FMUL R0, R68, R4 ;  /* 0x0000000444007220 */ /* 0x004fe20000400000 */
[----:B------:R-:W-:Y:S01]  /*a360*/  LOP3.LUT R4, R84, 0xffff0000, RZ, 0xc0, !PT ;  /* 0xffff000054047812 */ /* 0x000fe200078ec0ff */
[C---:B------:R-:W-:Y:S01]  /*a370*/  FMUL R3, R68.reuse, R5 ;  /* 0x0000000544037220 */ /* 0x040fe20000400000 */
[----:B------:R-:W-:Y:S01]  /*a380*/  SHF.L.U32 R5, R85, 0x10, RZ ;  /* 0x0000001055057819 */ /* 0x000fe200000006ff */
[----:B------:R-:W-:Y:S01]  /*a390*/  FFMA R0, R71, R70, R0 ;  /* 0x0000004647007223 */ /* 0x000fe20000000000 */
[----:B------:R-:W-:Y:S01]  /*a3a0*/  LOP3.LUT R70, R85, 0xffff0000, RZ, 0xc0, !PT ;  /* 0xffff000055467812 */ /* 0x000fe200078ec0ff */
[C---:B------:R-:W-:Y:S01]  /*a3b0*/  FMUL R6, R68.reuse, R6 ;  /* 0x0000000644067220 */ /* 0x040fe20000400000 */
[C---:B------:R-:W-:Y:S01]  /*a3c0*/  FFMA R3, R71.reuse, R4, R3 ;  /* 0x0000000447037223 */ /* 0x040fe20000000003 */
[C---:B------:R-:W-:Y:S01]  /*a3d0*/  FMUL R7, R68.reuse, R7 ;  /* 0x0000000744077220 */ /* 0x040fe20000400000 */
[----:B------:R-:W-:Y:S01]  /*a3e0*/  FMUL R4, R68, R8 ;  /* 0x0000000844047220 */ /* 0x000fe20000400000 */
[C---:B------:R-:W-:Y:S01]  /*a3f0*/  LOP3.LUT R8, R86.reuse, 0xffff0000, RZ, 0xc0, !PT ;  /* 0xffff000056087812 */ /* 0x040fe200078ec0ff */
[C---:B------:R-:W-:Y:S01]  /*a400*/  FFMA R6, R71.reuse, R5, R6 ;  /* 0x0000000547067223 */ /* 0x040fe20000000006 */
[----:B------:R-:W-:Y:S01]  /*a410*/  SHF.L.U32 R5, R86, 0x10, RZ ;  /* 0x0000001056057819 */ /* 0x000fe200000006ff */
[----:B------:R-:W-:Y:S01]  /*a420*/  FFMA R7, R71, R70, R7 ;  /* 0x0000004647077223 */ /* 0x000fe20000000007 */
[----:B------:R-:W-:Y:S01]  /*a430*/  F2FP.BF16.F32.PACK_AB R100, R3, R0 ;  /* 0x000000000364723e */ /* 0x000fe200000010ff */
[----:B------:R-:W-:Y:S01]  /*a440*/  FMUL R0, R68, R9 ;  /* 0x0000000944007220 */ /* 0x000fe20000400000 */
[----:B------:R-:W-:Y:S01]  /*a450*/  SHF.L.U32 R70, R87, 0x10, RZ ;  /* 0x0000001057467819 */ /* 0x000fe200000006ff */
[----:B------:R-:W-:Y:S01]  /*a460*/  FFMA R4, R71, R5, R4 ;  /* 0x0000000547047223 */ /* 0x000fe20000000004 */
[----:B------:R-:W-:Y:S01]  /*a470*/  F2FP.BF16.F32.PACK_AB R101, R7, R6 ;  /* 0x000000060765723e */ /* 0x000fe200000010ff */
[C---:B------:R-:W-:Y:S01]  /*a480*/  FFMA R0, R71.reuse, R8, R0 ;  /* 0x0000000847007223 */ /* 0x040fe20000000000 */
[----:B-1----:R-:W-:Y:S01]  /*a490*/  SHF.L.U32 R8, R80, 0x10, RZ ;  /* 0x0000001050087819 */ /* 0x002fe200000006ff */
[----:B------:R-:W-:Y:S01]  /*a4a0*/  FMUL R3, R68, R10 ;  /* 0x0000000a44037220 */ /* 0x000fe20000400000 */
[----:B------:R-:W-:Y:S01]  /*a4b0*/  LOP3.LUT R10, R80, 0xffff0000, RZ, 0xc0, !PT ;  /* 0xffff0000500a7812 */ /* 0x000fe200078ec0ff */
[----:B------:R-:W-:Y:S01]  /*a4c0*/  FMUL R5, R68, R11 ;  /* 0x0000000b44057220 */ /* 0x000fe20000400000 */
[----:B------:R-:W-:Y:S01]  /*a4d0*/  F2FP.BF16.F32.PACK_AB R102, R0, R4 ;  /* 0x000000040066723e */ /* 0x000fe200000010ff */
[C---:B------:R-:W-:Y:S01]  /*a4e0*/  FMUL R6, R68.reuse, R12 ;  /* 0x0000000c44067220 */ /* 0x040fe20000400000 */
[C---:B------:R-:W-:Y:S01]  /*a4f0*/  FMUL R7, R68.reuse, R13 ;  /* 0x0000000d44077220 */ /* 0x040fe20000400000 */
[----:B------:R-:W-:Y:S01]  /*a500*/  FFMA R3, R71, R70, R3 ;  /* 0x0000004647037223 */ /* 0x000fe20000000003 */
[----:B------:R-:W-:Y:S01]  /*a510*/  SHF.L.U32 R70, R81, 0x10, RZ ;  /* 0x0000001051467819 */ /* 0x000fe200000006ff */
[C---:B------:R-:W-:Y:S01]  /*a520*/  FFMA R5, R71.reuse, R72, R5 ;  /* 0x0000004847057223 */ /* 0x040fe20000000005 */
[C---:B------:R-:W-:Y:S01]  /*a530*/  FFMA R6, R71.reuse, R8, R6 ;  /* 0x0000000847067223 */ /* 0x040fe20000000006 */
[C---:B------:R-:W-:Y:S01]  /*a540*/  FMUL R0, R68.reuse, R14 ;  /* 0x0000000e44007220 */ /* 0x040fe20000400000 */
[----:B------:R-:W-:Y:S01]  /*a550*/  FFMA R7, R71, R10, R7 ;  /* 0x0000000a47077223 */ /* 0x000fe20000000007 */
[C---:B------:R-:W-:Y:S01]  /*a560*/  FMUL R14, R68.reuse, R24 ;  /* 0x00000018440e7220 */ /* 0x040fe20000400000 */
[----:B------:R-:W-:Y:S01]  /*a570*/  F2FP.BF16.F32.PACK_AB R103, R5, R3 ;  /* 0x000000030567723e */ /* 0x000fe200000010ff */
[C---:B------:R-:W-:Y:S01]  /*a580*/  FMUL R24, R68.reuse, R34 ;  /* 0x0000002244187220 */ /* 0x040fe20000400000 */
[C---:B------:R-:W-:Y:S01]  /*a590*/  FMUL R34, R68.reuse, R44 ;  /* 0x0000002c44227220 */ /* 0x040fe20000400000 */
[C---:B------:R-:W-:Y:S01]  /*a5a0*/  FMUL R44, R68.reuse, R54 ;  /* 0x00000036442c7220 */ /* 0x040fe20000400000 */
[C---:B------:R-:W-:Y:S01]  /*a5b0*/  FMUL R54, R68.reuse, R64 ;  /* 0x0000004044367220 */ /* 0x040fe20000400000 */
[----:B------:R-:W-:Y:S01]  /*a5c0*/  F2FP.BF16.F32.PACK_AB R64, R7, R6 ;  /* 0x000000060740723e */ /* 0x000fe200000010ff */
[----:B------:R-:W-:Y:S01]  /*a5d0*/  STS.128 [R164+UR46+0x8400], R100 ;  /* 0x00840064a4007988 */ /* 0x000fe20008000c2e */
[----:B------:R-:W-:Y:S01]  /*a5e0*/  LOP3.LUT R6, R81, 0xffff0000, RZ, 0xc0, !PT ;  /* 0xffff000051067812 */ /* 0x000fe200078ec0ff */
[----:B------:R-:W-:Y:S01]  /*a5f0*/  FMUL R3, R68, R15 ;  /* 0x0000000f44037220 */ /* 0x000fe20000400000 */
[----:B------:R-:W-:Y:S01]  /*a600*/  SHF.L.U32 R7, R82, 0x10, RZ ;  /* 0x0000001052077819 */ /* 0x000fe200000006ff */
[C---:B------:R-:W-:Y:S01]  /*a610*/  FMUL R8, R68.reuse, R18 ;  /* 0x0000001244087220 */ /* 0x040fe20000400000 */
[C---:B------:R-:W-:Y:S01]  /*a620*/  FFMA R0, R71.reuse, R70, R0 ;  /* 0x0000004647007223 */ /* 0x040fe20000000000 */
[C---:B------:R-:W-:Y:S01]  /*a630*/  FMUL R9, R68.reuse, R19 ;  /* 0x0000001344097220 */ /* 0x040fe20000400000 */
[----:B------:R-:W-:Y:S01]  /*a640*/  FMUL R18, R68, R28 ;  /* 0x0000001c44127220 */ /* 0x000fe20000400000 */
[----:B------:R-:W-:Y:S01]  /*a650*/  FFMA R3, R71, R6, R3 ;  /* 0x0000000647037223 */ /* 0x000fe20000000003 */
[----:B------:R-:W-:Y:S01]  /*a660*/  LOP3.LUT R6, R88, 0xffff0000, RZ, 0xc0, !PT ;  /* 0xffff000058067812 */ /* 0x000fe200078ec0ff */
[C---:B------:R-:W-:Y:S01]  /*a670*/  FMUL R10, R68.reuse, R20 ;  /* 0x00000014440a7220 */ /* 0x040fe20000400000 */
        /* <DEDUP_REMOVED lines=10> */
[----:B------:R-:W-:Y:S01]  /*a720*/  FMUL R48, R68, R58 ;  /* 0x0000003a44307220 */ /* 0x000fe20000400000 */
[----:B------:R-:W-:Y:S01]  /*a730*/  LOP3.LUT R58, R82, 0xffff0000, RZ, 0xc0, !PT ;  /* 0xffff0000523a7812 */ /* 0x000fe200078ec0ff */
[C---:B------:R-:W-:Y:S01]  /*a740*/  FMUL R4, R68.reuse, R16 ;  /* 0x0000001044047220 */ /* 0x040fe20000400000 */
[C---:B------:R-:W-:Y:S01]  /*a750*/  FMUL R40, R68.reuse, R50 ;  /* 0x0000003244287220 */ /* 0x040fe20000400000 */
[C---:B------:R-:W-:Y:S01]  /*a760*/  FMUL R45, R68.reuse, R55 ;  /* 0x00000037442d7220 */ /* 0x040fe20000400000 */
[C---:B------:R-:W-:Y:S01]  /*a770*/  FMUL R49, R68.reuse, R59 ;  /* 0x0000003b44317220 */ /* 0x040fe20000400000 */
[----:B------:R-:W-:Y:S01]  /*a780*/  SHF.L.U32 R59, R83, 0x10, RZ ;  /* 0x00000010533b7819 */ /* 0x000fe200000006ff */
[C---:B------:R-:W-:Y:S01]  /*a790*/  FMUL R55, R68.reuse, R65 ;  /* 0x0000004144377220 */ /* 0x040fe20000400000 */
[----:B------:R-:W-:Y:S01]  /*a7a0*/  F2FP.BF16.F32.PACK_AB R65, R3, R0 ;  /* 0x000000000341723e */ /* 0x000fe200000010ff */
[----:B------:R-:W-:Y:S01]  /*a7b0*/  FMUL R5, R68, R17 ;  /* 0x0000001144057220 */ /* 0x000fe20000400000 */
[----:B------:R-:W-:Y:S01]  /*a7c0*/  SHF.L.U32 R0, R88, 0x10, RZ ;  /* 0x0000001058007819 */ /* 0x000fe200000006ff */
[C---:B------:R-:W-:Y:S01]  /*a7d0*/  FMUL R50, R68.reuse, R60 ;  /* 0x0000003c44327220 */ /* 0x040fe20000400000 */
[----:B------:R-:W-:Y:S01]  /*a7e0*/  LOP3.LUT R60, R83, 0xffff0000, RZ, 0xc0, !PT ;  /* 0xffff0000533c7812 */ /* 0x000fe200078ec0ff */
[----:B------:R-:W-:Y:S01]  /*a7f0*/  FFMA R4, R71, R7, R4 ;  /* 0x0000000747047223 */ /* 0x000fe20000000004 */
[----:B------:R-:W-:Y:S01]  /*a800*/  SHF.L.U32 R3, R89, 0x10, RZ ;  /* 0x0000001059037819 */ /* 0x000fe200000006ff */
[C---:B------:R-:W-:Y:S01]  /*a810*/  FFMA R5, R71.reuse, R58, R5 ;  /* 0x0000003a47057223 */ /* 0x040fe20000000005 */
[C---:B------:R-:W-:Y:S01]  /*a820*/  FFMA R8, R71.reuse, R59, R8 ;  /* 0x0000003b47087223 */ /* 0x040fe20000000008 */
[C---:B------:R-:W-:Y:S01]  /*a830*/  FFMA R9, R71.reuse, R60, R9 ;  /* 0x0000003c47097223 */ /* 0x040fe20000000009 */
[----:B------:R-:W-:Y:S01]  /*a840*/  FFMA R10, R71, R0, R10 ;  /* 0x00000000470a7223 */ /* 0x000fe2000000000a */
[----:B------:R-:W-:Y:S01]  /*a850*/  LOP3.LUT R0, R89, 0xffff0000, RZ, 0xc0, !PT ;  /* 0xffff000059007812 */ /* 0x000fe200078ec0ff */
[C---:B------:R-:W-:Y:S01]  /*a860*/  FMUL R11, R68.reuse, R21 ;  /* 0x00000015440b7220 */ /* 0x040fe20000400000 */
[C---:B------:R-:W-:Y:S01]  /*a870*/  FMUL R12, R68.reuse, R22 ;  /* 0x00000016440c7220 */ /* 0x040fe20000400000 */
[C---:B------:R-:W-:Y:S01]  /*a880*/  FMUL R13, R68.reuse, R23 ;  /* 0x00000017440d7220 */ /* 0x040fe20000400000 */
[C---:B------:R-:W-:Y:S01]  /*a890*/  FMUL R16, R68.reuse, R26 ;  /* 0x0000001a44107220 */ /* 0x040fe20000400000 */
[C---:B------:R-:W-:Y:S01]  /*a8a0*/  FMUL R26, R68.reuse, R36 ;  /* 0x00000024441a7220 */ /* 0x040fe20000400000 */
[----:B------:R-:W-:Y:S01]  /*a8b0*/  FFMA R11, R71, R6, R11 ;  /* 0x00000006470b7223 */ /* 0x000fe2000000000b */
[----:B------:R-:W-:Y:S01]  /*a8c0*/  LOP3.LUT R6, R99, 0xffff0000, RZ, 0xc0, !PT ;  /* 0xffff000063067812 */ /* 0x000fe200078ec0ff */
[----:B------:R-:W-:Y:S01]  /*a8d0*/  FMUL R36, R68, R46 ;  /* 0x0000002e44247220 */ /* 0x000fe20000400000 */
[----:B------:R-:W-:Y:S01]  /*a8e0*/  FFMA R12, R71, R3, R12 ;  /* 0x00000003470c7223 */ /* 0x000fe2000000000c */
[----:B------:R-:W-:Y:S01]  /*a8f0*/  SHF.L.U32 R3, R90, 0x10, RZ ;  /* 0x000000105a037819 */ /* 0x000fe200000006ff */
[C---:B------:R-:W-:Y:S01]  /*a900*/  FMUL R46, R68.reuse, R56 ;  /* 0x00000038442e7220 */ /* 0x040fe20000400000 */
[----:B------:R-:W-:Y:S01]  /*a910*/  FMUL R56, R68, R66 ;  /* 0x0000004244387220 */ /* 0x000fe20000400000 */
[----:B------:R-:W-:Y:S01]  /*a920*/  F2FP.BF16.F32.PACK_AB R66, R5, R4 ;  /* 0x000000040542723e */ /* 0x000fe200000010ff */
[C---:B------:R-:W-:Y:S01]  /*a930*/  FFMA R13, R71.reuse, R0, R13 ;  /* 0x00000000470d7223 */ /* 0x040fe2000000000d */
[----:B------:R-:W-:Y:S01]  /*a940*/  LOP3.LUT R0, R90, 0xffff0000, RZ, 0xc0, !PT ;  /* 0xffff00005a007812 */ /* 0x000fe200078ec0ff */
[----:B------:R-:W-:Y:S01]  /*a950*/  FFMA R14, R71, R3, R14 ;  /* 0x00000003470e7223 */ /* 0x000fe2000000000e */
[C---:B------:R-:W-:Y:S01]  /*a960*/  SHF.L.U32 R5, R91.reuse, 0x10, RZ ;  /* 0x000000105b057819 */ /* 0x040fe200000006ff */
[----:B------:R-:W-:Y:S01]  /*a970*/  FMUL R17, R68, R27 ;  /* 0x0000001b44117220 */ /* 0x000fe20000400000 */
[----:B------:R-:W-:Y:S01]  /*a980*/  LOP3.LUT R4, R91, 0xffff0000, RZ, 0xc0, !PT ;  /* 0xffff00005b047812 */ /* 0x000fe200078ec0ff */
[C---:B------:R-:W-:Y:S01]  /*a990*/  FFMA R15, R71.reuse, R0, R15 ;  /* 0x00000000470f7223 */ /* 0x040fe2000000000f */
[C---:B------:R-:W-:Y:S01]  /*a9a0*/  SHF.L.U32 R0, R96.reuse, 0x10, RZ ;  /* 0x0000001060007819 */ /* 0x040fe200000006ff */
[----:B------:R-:W-:Y:S01]  /*a9b0*/  FFMA R16, R71, R5, R16 ;  /* 0x0000000547107223 */ /* 0x000fe20000000010 */
[----:B------:R-:W-:Y:S01]  /*a9c0*/  SHF.L.U32 R3, R97, 0x10, RZ ;  /* 0x0000001061037819 */ /* 0x000fe200000006ff */
[----:B------:R-:W-:Y:S01]  /*a9d0*/  FFMA R17, R71, R4, R17 ;  /* 0x0000000447117223 */ /* 0x000fe20000000011 */
[----:B------:R-:W-:Y:S01]  /*a9e0*/  LOP3.LUT R4, R96, 0xffff0000, RZ, 0xc0, !PT ;  /* 0xffff000060047812 */ /* 0x000fe200078ec0ff */
[C---:B------:R-:W-:Y:S01]  /*a9f0*/  FMUL R27, R68.reuse, R37 ;  /* 0x00000025441b7220 */ /* 0x040fe20000400000 */
[----:B------:R-:W-:Y:S01]  /*aa00*/  SHF.L.U32 R5, R99, 0x10, RZ ;  /* 0x0000001063057819 */ /* 0x000fe200000006ff */
[C---:B------:R-:W-:Y:S01]  /*aa10*/  FMUL R37, R68.reuse, R47 ;  /* 0x0000002f44257220 */ /* 0x040fe20000400000 */
[C---:B------:R-:W-:Y:S01]  /*aa20*/  FMUL R47, R68.reuse, R57 ;  /* 0x00000039442f7220 */ /* 0x040fe20000400000 */
[----:B------:R-:W-:Y:S01]  /*aa30*/  FMUL R57, R68, R67 ;  /* 0x0000004344397220 */ /* 0x000fe20000400000 */
[----:B------:R-:W-:Y:S01]  /*aa40*/  F2FP.BF16.F32.PACK_AB R67, R9, R8 ;  /* 0x000000080943723e */ /* 0x000fe200000010ff */
[----:B------:R-:W-:Y:S01]  /*aa50*/  FFMA R18, R71, R0, R18 ;  /* 0x0000000047127223 */ /* 0x000fe20000000012 */
[----:B------:R-:W-:Y:S01]  /*aa60*/  LOP3.LUT R0, R97, 0xffff0000, RZ, 0xc0, !PT ;  /* 0xffff000061007812 */ /* 0x000fe200078ec0ff */
[C---:B------:R-:W-:Y:S01]  /*aa70*/  FFMA R19, R71.reuse, R4, R19 ;  /* 0x0000000447137223 */ /* 0x040fe20000000013 */
[C---:B------:R-:W-:Y:S01]  /*aa80*/  LOP3.LUT R4, R98.reuse, 0xffff0000, RZ, 0xc0, !PT ;  /* 0xffff000062047812 */ /* 0x040fe200078ec0ff */
[----:B------:R-:W-:Y:S01]  /*aa90*/  FFMA R20, R71, R3, R20 ;  /* 0x0000000347147223 */ /* 0x000fe20000000014 */
[----:B------:R-:W-:Y:S01]  /*aaa0*/  SHF.L.U32 R3, R98, 0x10, RZ ;  /* 0x0000001062037819 */ /* 0x000fe200000006ff */
[C---:B------:R-:W-:Y:S01]  /*aab0*/  FMUL R21, R68.reuse, R31 ;  /* 0x0000001f44157220 */ /* 0x040fe20000400000 */
[----:B------:R-:W-:Y:S01]  /*aac0*/  F2FP.BF16.F32.PACK_AB R8, R11, R10 ;  /* 0x0000000a0b08723e */ /* 0x000fe200000010ff */
[C---:B------:R-:W-:Y:S01]  /*aad0*/  FMUL R22, R68.reuse, R32 ;  /* 0x0000002044167220 */ /* 0x040fe20000400000 */
[----:B------:R-:W-:Y:S01]  /*aae0*/  F2FP.BF16.F32.PACK_AB R9, R13, R12 ;  /* 0x0000000c0d09723e */ /* 0x000fe200000010ff */
[----:B------:R-:W-:Y:S01]  /*aaf0*/  STS.128 [R163+0x8400], R64 ;  /* 0x00840040a3007388 */ /* 0x000fe20000000c00 */
[----:B------:R-:W-:Y:S01]  /*ab00*/  F2FP.BF16.F32.PACK_AB R10, R15, R14 ;  /* 0x0000000e0f0a723e */ /* 0x000fe200000010ff */
[----:B------:R-:W-:Y:S01]  /*ab10*/  FMUL R23, R68, R33 ;  /* 0x0000002144177220 */ /* 0x000fe20000400000 */
[----:B------:R-:W-:Y:S01]  /*ab20*/  F2FP.BF16.F32.PACK_AB R11, R17, R16 ;  /* 0x00000010110b723e */ /* 0x000fe200000010ff */
[----:B------:R-:W-:Y:S01]  /*ab30*/  FFMA R21, R71, R0, R21 ;  /* 0x0000000047157223 */ /* 0x000fe20000000015 */
[----:B------:R-:W-:Y:S01]  /*ab40*/  F2FP.BF16.F32.PACK_AB R12, R19, R18 ;  /* 0x00000012130c723e */ /* 0x000fe200000010ff */
[C---:B------:R-:W-:Y:S01]  /*ab50*/  FFMA R22, R71.reuse, R3, R22 ;  /* 0x0000000347167223 */ /* 0x040fe20000000016 */
[C---:B------:R-:W-:Y:S01]  /*ab60*/  SHF.L.U32 R0, R104.reuse, 0x10, RZ ;  /* 0x0000001068007819 */ /* 0x040fe200000006ff */
[----:B------:R-:W-:Y:S01]  /*ab70*/  FFMA R23, R71, R4, R23 ;  /* 0x0000000447177223 */ /* 0x000fe20000000017 */
[----:B------:R-:W-:Y:S01]  /*ab80*/  F2FP.BF16.F32.PACK_AB R13, R21, R20 ;  /* 0x00000014150d723e */ /* 0x000fe200000010ff */
[C---:B------:R-:W-:Y:S01]  /*ab90*/  FFMA R24, R71.reuse, R5, R24 ;  /* 0x0000000547187223 */ /* 0x040fe20000000018 */
[----:B------:R-:W-:Y:S01]  /*aba0*/  LOP3.LUT R4, R104, 0xffff0000, RZ, 0xc0, !PT ;  /* 0xffff000068047812 */ /* 0x000fe200078ec0ff */
[----:B------:R-:W-:Y:S01]  /*abb0*/  FFMA R25, R71, R6, R25 ;  /* 0x0000000647197223 */ /* 0x000fe20000000019 */
[----:B------:R-:W-:Y:S01]  /*abc0*/  F2FP.BF16.F32.PACK_AB R14, R23, R22 ;  /* 0x00000016170e723e */ /* 0x000fe200000010ff */
[----:B------:R1:W-:Y:S01]  /*abd0*/  STS.128 [R162+0x8400], R8 ;  /* 0x00840008a2007388 */ /* 0x0003e20000000c00 */
[----:B------:R-:W-:Y:S01]  /*abe0*/  SHF.L.U32 R3, R105, 0x10, RZ ;  /* 0x0000001069037819 */ /* 0x000fe200000006ff */
[----:B------:R-:W-:Y:S01]  /*abf0*/  FFMA R26, R71, R0, R26 ;  /* 0x00000000471a7223 */ /* 0x000fe2000000001a */
[----:B------:R-:W-:Y:S01]  /*ac00*/  F2FP.BF16.F32.PACK_AB R15, R25, R24 ;  /* 0x00000018190f723e */ /* 0x000fe200000010ff */
[----:B------:R-:W-:Y:S01]  /*ac10*/  FFMA R27, R71, R4, R27 ;  /* 0x00000004471b7223 */ /* 0x000fe2000000001b */
[----:B------:R-:W-:Y:S01]  /*ac20*/  LOP3.LUT R0, R105, 0xffff0000, RZ, 0xc0, !PT ;  /* 0xffff000069007812 */ /* 0x000fe200078ec0ff */
[C---:B------:R-:W-:Y:S01]  /*ac30*/  FFMA R28, R71.reuse, R3, R28 ;  /* 0x00000003471c7223 */ /* 0x040fe2000000001c */
[C---:B------:R-:W-:Y:S01]  /*ac40*/  SHF.L.U32 R3, R106.reuse, 0x10, RZ ;  /* 0x000000106a037819 */ /* 0x040fe200000006ff */
[----:B------:R2:W-:Y:S01]  /*ac50*/  STS.128 [R161+0x8400], R12 ;  /* 0x0084000ca1007388 */ /* 0x0005e20000000c00 */
[----:B------:R-:W-:Y:S01]  /*ac60*/  LOP3.LUT R4, R106, 0xffff0000, RZ, 0xc0, !PT ;  /* 0xffff00006a047812 */ /* 0x000fe200078ec0ff */
[----:B------:R-:W-:Y:S01]  /*ac70*/  FFMA R29, R71, R0, R29 ;  /* 0x00000000471d7223 */ /* 0x000fe2000000001d */
[C---:B------:R-:W-:Y:S01]  /*ac80*/  SHF.L.U32 R5, R107.reuse, 0x10, RZ ;  /* 0x000000106b057819 */ /* 0x040fe200000006ff */
[C---:B------:R-:W-:Y:S01]  /*ac90*/  FMUL R31, R68.reuse, R41 ;  /* 0x00000029441f7220 */ /* 0x040fe20000400000 */
[----:B------:R-:W-:Y:S01]  /*aca0*/  LOP3.LUT R6, R107, 0xffff0000, RZ, 0xc0, !PT ;  /* 0xffff00006b067812 */ /* 0x000fe200078ec0ff */
[----:B------:R-:W-:Y:S01]  /*acb0*/  FMUL R32, R68, R42 ;  /* 0x0000002a44207220 */ /* 0x000fe20000400000 */
[----:B------:R-:W-:Y:S01]  /*acc0*/  SHF.L.U32 R0, R112, 0x10, RZ ;  /* 0x0000001070007819 */ /* 0x000fe200000006ff */
[----:B------:R-:W-:Y:S01]  /*acd0*/  FMUL R33, R68, R43 ;  /* 0x0000002b44217220 */ /* 0x000fe20000400000 */
[----:B------:R-:W-:Y:S01]  /*ace0*/  LEA R16, R77, UR46, 0x3 ;  /* 0x0000002e4d107c11 */ /* 0x000fe2000f8e18ff */
[----:B------:R-:W-:Y:S01]  /*acf0*/  FFMA R30, R71, R3, R30 ;  /* 0x00000003471e7223 */ /* 0x000fe2000000001e */
[----:B------:R-:W-:Y:S01]  /*ad00*/  SHF.L.U32 R3, R113, 0x10, RZ ;  /* 0x0000001071037819 */ /* 0x000fe200000006ff */
[C---:B------:R-:W-:Y:S01]  /*ad10*/  FFMA R31, R71.reuse, R4, R31 ;  /* 0x00000004471f7223 */ /* 0x040fe2000000001f */
[----:B------:R-:W-:Y:S01]  /*ad20*/  LOP3.LUT R4, R112, 0xffff0000, RZ, 0xc0, !PT ;  /* 0xffff000070047812 */ /* 0x000fe200078ec0ff */
[----:B------:R-:W-:Y:S01]  /*ad30*/  FFMA R32, R71, R5, R32 ;  /* 0x0000000547207223 */ /* 0x000fe20000000020 */
[----:B------:R-:W-:Y:S01]  /*ad40*/  SHF.L.U32 R5, R115, 0x10, RZ ;  /* 0x0000001073057819 */ /* 0x000fe200000006ff */
[----:B------:R-:W-:Y:S01]  /*ad50*/  FFMA R33, R71, R6, R33 ;  /* 0x0000000647217223 */ /* 0x000fe20000000021 */
[----:B------:R-:W-:Y:S01]  /*ad60*/  LOP3.LUT R6, R131, 0xffff0000, RZ, 0xc0, !PT ;  /* 0xffff000083067812 */ /* 0x000fe200078ec0ff */
[----:B------:R-:W-:Y:S01]  /*ad70*/  FFMA R34, R71, R0, R34 ;  /* 0x0000000047227223 */ /* 0x000fe20000000022 */
[----:B------:R-:W-:Y:S01]  /*ad80*/  LOP3.LUT R0, R113, 0xffff0000, RZ, 0xc0, !PT ;  /* 0xffff000071007812 */ /* 0x000fe200078ec0ff */
[C---:B------:R-:W-:Y:S01]  /*ad90*/  FFMA R35, R71.reuse, R4, R35 ;  /* 0x0000000447237223 */ /* 0x040fe20000000023 */
[----:B------:R-:W-:Y:S01]  /*ada0*/  LOP3.LUT R4, R120, 0xffff0000, RZ, 0xc0, !PT ;  /* 0xffff000078047812 */ /* 0x000fe200078ec0ff */
[C---:B------:R-:W-:Y:S01]  /*adb0*/  FFMA R36, R71.reuse, R3, R36 ;  /* 0x0000000347247223 */ /* 0x040fe20000000024 */
[C---:B------:R-:W-:Y:S01]  /*adc0*/  SHF.L.U32 R3, R114.reuse, 0x10, RZ ;  /* 0x0000001072037819 */ /* 0x040fe200000006ff */
[----:B------:R-:W-:Y:S01]  /*add0*/  FFMA R37, R71, R0, R37 ;  /* 0x0000000047257223 */ /* 0x000fe20000000025 */
[----:B------:R-:W-:Y:S01]  /*ade0*/  LOP3.LUT R0, R114, 0xffff0000, RZ, 0xc0, !PT ;  /* 0xffff000072007812 */ /* 0x000fe200078ec0ff */
[----:B------:R-:W-:Y:S01]  /*adf0*/  FMUL R41, R68, R51 ;  /* 0x0000003344297220 */ /* 0x000fe20000400000 */
[----:B-1----:R-:W-:Y:S01]  /*ae00*/  F2FP.BF16.F32.PACK_AB R8, R35, R34 ;  /* 0x000000222308723e */ /* 0x002fe200000010ff */
[C---:B------:R-:W-:Y:S01]  /*ae10*/  FFMA R38, R71.reuse, R3, R38 ;  /* 0x0000000347267223 */ /* 0x040fe20000000026 */
[----:B------:R-:W-:Y:S01]  /*ae20*/  SHF.L.U32 R3, R120, 0x10, RZ ;  /* 0x0000001078037819 */ /* 0x000fe200000006ff */
[----:B------:R-:W-:Y:S01]  /*ae30*/  FFMA R39, R71, R0, R39 ;  /* 0x0000000047277223 */ /* 0x000fe20000000027 */
[----:B--2---:R-:W-:Y:S01]  /*ae40*/  F2FP.BF16.F32.PACK_AB R12, R27, R26 ;  /* 0x0000001a1b0c723e */ /* 0x004fe200000010ff */
[----:B------:R-:W-:Y:S01]  /*ae50*/  FFMA R40, R71, R5, R40 ;  /* 0x0000000547287223 */ /* 0x000fe20000000028 */
[----:B------:R-:W-:Y:S01]  /*ae60*/  F2FP.BF16.F32.PACK_AB R13, R29, R28 ;  /* 0x0000001c1d0d723e */ /* 0x000fe200000010ff */
[C---:B------:R-:W-:Y:S01]  /*ae70*/  FMUL R42, R68.reuse, R52 ;  /* 0x00000034442a7220 */ /* 0x040fe20000400000 */
[----:B------:R-:W-:Y:S01]  /*ae80*/  F2FP.BF16.F32.PACK_AB R14, R31, R30 ;  /* 0x0000001e1f0e723e */ /* 0x000fe200000010ff */
[C---:B------:R-:W-:Y:S01]  /*ae90*/  FMUL R43, R68.reuse, R53 ;  /* 0x00000035442b7220 */ /* 0x040fe20000400000 */
[----:B------:R-:W-:Y:S01]  /*aea0*/  F2FP.BF16.F32.PACK_AB R15, R33, R32 ;  /* 0x00000020210f723e */ /* 0x000fe200000010ff */
[C---:B------:R-:W-:Y:S01]  /*aeb0*/  FMUL R51, R68.reuse, R61 ;  /* 0x0000003d44337220 */ /* 0x040fe20000400000 */
[----:B------:R-:W-:Y:S01]  /*aec0*/  LOP3.LUT R0, R115, 0xffff0000, RZ, 0xc0, !PT ;  /* 0xffff000073007812 */ /* 0x000fe200078ec0ff */
[----:B------:R-:W-:Y:S01]  /*aed0*/  FMUL R52, R68, R62 ;  /* 0x0000003e44347220 */ /* 0x000fe20000400000 */
[----:B------:R-:W-:Y:S01]  /*aee0*/  SHF.L.U32 R5, R121, 0x10, RZ ;  /* 0x0000001079057819 */ /* 0x000fe200000006ff */
[----:B------:R1:W-:Y:S01]  /*aef0*/  STS.128 [R147+0x8400], R12 ;  /* 0x0084000c93007388 */ /* 0x0003e20000000c00 */
[----:B------:R-:W-:Y:S01]  /*af00*/  F2FP.BF16.F32.PACK_AB R9, R37, R36 ;  /* 0x000000242509723e */ /* 0x000fe200000010ff */
[----:B------:R-:W-:Y:S01]  /*af10*/  FFMA R41, R71, R0, R41 ;  /* 0x0000000047297223 */ /* 0x000fe20000000029 */
[----:B------:R-:W-:Y:S01]  /*af20*/  LOP3.LUT R0, R121, 0xffff0000, RZ, 0xc0, !PT ;  /* 0xffff000079007812 */ /* 0x000fe200078ec0ff */
[C---:B------:R-:W-:Y:S01]  /*af30*/  FFMA R42, R71.reuse, R3, R42 ;  /* 0x00000003472a7223 */ /* 0x040fe2000000002a */
[C---:B------:R-:W-:Y:S01]  /*af40*/  SHF.L.U32 R3, R122.reuse, 0x10, RZ ;  /* 0x000000107a037819 */ /* 0x040fe200000006ff */
[----:B------:R-:W-:Y:S01]  /*af50*/  FFMA R43, R71, R4, R43 ;  /* 0x00000004472b7223 */ /* 0x000fe2000000002b */
[----:B------:R-:W-:Y:S01]  /*af60*/  LOP3.LUT R4, R123, 0xffff0000, RZ, 0xc0, !PT ;  /* 0xffff00007b047812 */ /* 0x000fe200078ec0ff */
[----:B------:R-:W-:Y:S01]  /*af70*/  FFMA R44, R71, R5, R44 ;  /* 0x00000005472c7223 */ /* 0x000fe2000000002c */
[----:B------:R-:W-:Y:S01]  /*af80*/  SHF.L.U32 R5, R123, 0x10, RZ ;  /* 0x000000107b057819 */ /* 0x000fe200000006ff */
[C---:B------:R-:W-:Y:S01]  /*af90*/  FFMA R45, R71.reuse, R0, R45 ;  /* 0x00000000472d7223 */ /* 0x040fe2000000002d */
[----:B------:R-:W-:Y:S01]  /*afa0*/  LOP3.LUT R0, R122, 0xffff0000, RZ, 0xc0, !PT ;  /* 0xffff00007a007812 */ /* 0x000fe200078ec0ff */
[----:B------:R-:W-:Y:S01]  /*afb0*/  FFMA R46, R71, R3, R46 ;  /* 0x00000003472e7223 */ /* 0x000fe2000000002e */
[----:B------:R-:W-:Y:S01]  /*afc0*/  SHF.L.U32 R3, R129, 0x10, RZ ;  /* 0x0000001081037819 */ /* 0x000fe200000006ff */
[----:B------:R-:W-:Y:S01]  /*afd0*/  FMUL R53, R68, R63 ;  /* 0x0000003f44357220 */ /* 0x000fe20000400000 */
        /* <DEDUP_REMOVED lines=8> */
[----:B------:R-:W-:Y:S01]  /*b060*/  LOP3.LUT R0, R129, 0xffff0000, RZ, 0xc0, !PT ;  /* 0xffff000081007812 */ /* 0x000fe200078ec0ff */
[----:B------:R2:W-:Y:S01]  /*b070*/  STS.128 [R160+0x8400], R8 ;  /* 0x00840008a0007388 */ /* 0x0005e20000000c00 */
[----:B------:R-:W-:Y:S01]  /*b080*/  SHF.L.U32 R5, R131, 0x10, RZ ;  /* 0x0000001083057819 */ /* 0x000fe200000006ff */
[C---:B------:R-:W-:Y:S01]  /*b090*/  FFMA R51, R71.reuse, R4, R51 ;  /* 0x0000000447337223 */ /* 0x040fe20000000033 */
[C---:B------:R-:W-:Y:S01]  /*b0a0*/  LOP3.LUT R4, R130.reuse, 0xffff0000, RZ, 0xc0, !PT ;  /* 0xffff000082047812 */ /* 0x040fe200078ec0ff */
[C---:B------:R-:W-:Y:S01]  /*b0b0*/  FFMA R52, R71.reuse, R3, R52 ;  /* 0x0000000347347223 */ /* 0x040fe20000000034 */
[----:B------:R-:W-:Y:S01]  /*b0c0*/  SHF.L.U32 R3, R130, 0x10, RZ ;  /* 0x0000001082037819 */ /* 0x000fe200000006ff */
[----:B------:R-:W-:Y:S01]  /*b0d0*/  FFMA R53, R71, R0, R53 ;  /* 0x0000000047357223 */ /* 0x000fe20000000035 */
[----:B-1----:R-:W-:Y:S02]  /*b0e0*/  F2FP.BF16.F32.PACK_AB R12, R43, R42 ;  /* 0x0000002a2b0c723e */ /* 0x002fe400000010ff */
[----:B------:R-:W-:Y:S01]  /*b0f0*/  F2FP.BF16.F32.PACK_AB R13, R45, R44 ;  /* 0x0000002c2d0d723e */ /* 0x000fe200000010ff */
[----:B------:R-:W-:Y:S01]  /*b100*/  FFMA R54, R71, R3, R54 ;  /* 0x0000000347367223 */ /* 0x000fe20000000036 */
[----:B------:R-:W-:Y:S01]  /*b110*/  F2FP.BF16.F32.PACK_AB R14, R47, R46 ;  /* 0x0000002e2f0e723e */ /* 0x000fe200000010ff */
[----:B------:R-:W-:Y:S01]  /*b120*/  FFMA R55, R71, R4, R55 ;  /* 0x0000000447377223 */ /* 0x000fe20000000037 */
[----:B------:R-:W-:Y:S01]  /*b130*/  F2FP.BF16.F32.PACK_AB R15, R49, R48 ;  /* 0x00000030310f723e */ /* 0x000fe200000010ff */
[C---:B------:R-:W-:Y:S01]  /*b140*/  FFMA R56, R71.reuse, R5, R56 ;  /* 0x0000000547387223 */ /* 0x040fe20000000038 */
[----:B------:R-:W-:Y:S01]  /*b150*/  FFMA R57, R71, R6, R57 ;  /* 0x0000000647397223 */ /* 0x000fe20000000039 */
[----:B------:R-:W-:Y:S02]  /*b160*/  F2FP.BF16.F32.PACK_AB R4, R51, R50 ;  /* 0x000000323304723e */ /* 0x000fe400000010ff */
        /* <DEDUP_REMOVED lines=14> */
[----:B-1----:R-:W1:Y:S01]  /*b250*/  FENCE.VIEW.ASYNC.S ;  /* 0x00000000000073c6 */ /* 0x002e620000000000 */
[----:B------:R-:W-:Y:S01]  /*b260*/  @P6 PRMT R0, R165, 0x654, R0 ;  /* 0x00000654a5006816 */ /* 0x000fe20000000000 */
[----:B-1----:R-:W-:Y:S06]  /*b270*/  BAR.SYNC.DEFER_BLOCKING 0x1, 0x80 ;  /* 0x0042000000007b1d */ /* 0x002fec0000010000 */
        /* <DEDUP_REMOVED lines=11> */
.L_x_148:
[----:B------:R-:W-:Y:S05]  /*b330*/  BSYNC.RECONVERGENT B0 ;  /* 0x0000000000007941 */ /* 0x000fea0003800200 */
.L_x_147:
[----:B------:R-:W-:Y:S01]  /*b340*/  BAR.SYNC.DEFER_BLOCKING 0x1, 0x80 ;  /* 0x0042000000007b1d */ /* 0x000fe20000010000 */
[----:B------:R-:W-:Y:S02]  /*b350*/  UIADD3 UR4, UPT, UPT, UR47, 0x1, URZ ;  /* 0x000000012f047890 */ /* 0x000fe4000fffe0ff */
[----:B------:R-:W-:Y:S02]  /*b360*/  UISETP.NE.AND UP0, UPT, UR38, URZ, UPT ;  /* 0x000000ff2600728c */ /* 0x000fe4000bf05270 */
[----:B------:R-:W-:Y:S02]  /*b370*/  UISETP.NE.AND UP1, UPT, UR4, 0x4, UPT ;  /* 0x000000040400788c */ /* 0x000fe4000bf25270 */
[----:B------:R-:W-:Y:S02]  /*b380*/  USEL UR39, URZ, 0xc0, !UP0 ;  /* 0x000000c0ff277887 */ /* 0x000fe4000c000000 */
[----:B------:R-:W-:Y:S01]  /*b390*/  USEL UR52, UR4, URZ, UP1 ;  /* 0x000000ff04347287 */ /* 0x000fe20008800000 */
[----:B------:R1:W-:Y:S01]  /*b3a0*/  @P6 SYNCS.ARRIVE.TRANS64.RED.A1T0 RZ, [R0+URZ], RZ ;  /* 0x000000ff00ff69a7 */ /* 0x0003e200081004ff */
[----:B------:R-:W-:Y:S01]  /*b3b0*/  BSSY B1, `(.L_x_149) ;  /* 0x000001f000017945 */ /* 0x000fe20003800000 */
[----:B------:R-:W3:Y:S02]  /*b3c0*/  @P6 SYNCS.PHASECHK.TRANS64.TRYWAIT P0, [R16+URZ+0x100], R3 ;  /* 0x00010003100065a7 */ /* 0x000ee400080011ff */
[----:B---3--:R-:W-:Y:S01]  /*b3d0*/  @P6 SEL R79, RZ, 0x1, !P0 ;  /* 0x00000001ff4f6807 */ /* 0x008fe20004000000 */
[----:B-1----:R-:W-:Y:S06]  /*b3e0*/  @!P6 BRA `(.L_x_150) ;  /* 0x00000000006ce947 */ /* 0x002fec0003800000 */
[----:B------:R-:W-:Y:S01]  /*b3f0*/  ISETP.NE.AND P1, PT, R93, RZ, PT ;  /* 0x000000ff5d00720c */ /* 0x000fe20003f25270 */
[----:B------:R-:W-:Y:S01]  /*b400*/  BSSY B0, `(.L_x_151) ;  /* 0x000000b000007945 */ /* 0x000fe20003800000 */
[----:B------:R-:W-:Y:S11]  /*b410*/  ISETP.NE.AND P0, PT, R79, RZ, PT ;  /* 0x000000ff4f00720c */ /* 0x000ff60003f05270 */
[----:B------:R-:W-:Y:S05]  /*b420*/  @P1 IMAD R77, R77, 0x4000, R164 ;  /* 0x000040004d4d1824 */ /* 0x000fea00078e02a4 */
[----:B------:R-:W-:Y:S04]  /*b430*/  @P1 IADD3 R3, PT, PT, R77, UR46, RZ ;  /* 0x0000002e4d031c10 */ /* 0x000fe8000fffe0ff */
[----:B--2---:R-:W-:Y:S01]  /*b440*/  @P1 IADD3 R7, PT, PT, R92, R3, RZ ;  /* 0x000000035c071210 */ /* 0x004fe20007ffe0ff */
[--C-:B------:R-:W-:Y:S02]  /*b450*/  @P1 IMAD.IADD R5, R78, 0x1, R3.reuse ;  /* 0x000000014e051824 */ /* 0x100fe400078e0203 */
[----:B------:R-:W-:Y:S01]  /*b460*/  @P1 IMAD.IADD R0, R94, 0x1, R3 ;  /* 0x000000015e001824 */ /* 0x000fe200078e0203 */
[----:B------:R-:W-:Y:S06]  /*b470*/  @P0 BRA `(.L_x_152) ;  /* 0x00000000000c0947 */ /* 0x000fec0003800000 */
[----:B------:R-:W-:Y:S04]  /*b480*/  SHF.L.U32 R3, R149, 0x1f, RZ ;  /* 0x0000001f95037819 */ /* 0x000fe800000006ff */
[----:B------:R-:W1:Y:S02]  /*b490*/  SYNCS.PHASECHK.TRANS64.TRYWAIT P0, [R16+URZ+0x100], R3 ;  /* 0x00010003100075a7 */ /* 0x000e6400080011ff */
[----:B-1----:R-:W-:Y:S05]  /*b4a0*/  @!P0 BRA `(.L_x_153) ;  /* 0x0000002400a88947 */ /* 0x002fea0003800000 */
.L_x_152:
[----:B------:R-:W-:Y:S05]  /*b4b0*/  BSYNC B0 ;  /* 0x0000000000007941 */ /* 0x000fea0003800000 */
.L_x_151:
[----:B------:R-:W-:Y:S11]  /*b4c0*/  ISETP.NE.AND P0, PT, R93, RZ, PT ;  /* 0x000000ff5d00720c */ /* 0x000ff60003f05270 */
[----:B------:R-:W-:Y:S02]  /*b4d0*/  @!UPT UIADD3 URZ, UPT, UPT, URZ, URZ, URZ ;  /* 0x000000fffffff290 */ /* 0x000fe4000fffe0ff */
[----:B------:R3:W4:Y:S01]  /*b4e0*/  @P0 LDS.128 R84, [R77+UR46+0x400] ;  /* 0x0004002e4d540984 */ /* 0x0007220008000c00 */
[----:B-1----:R-:W-:Y:S01]  /*b4f0*/  @P0 IMAD.IADD R3, R92, 0x1, R5 ;  /* 0x000000015c030824 */ /* 0x002fe200078e0205 */
[C---:B------:R-:W-:Y:S01]  /*b500*/  @P0 IADD3 R6, PT, PT, R94.reuse, R5, RZ ;  /* 0x000000055e060210 */ /* 0x040fe20007ffe0ff */
[C---:B------:R-:W-:Y:S01]  /*b510*/  @P0 IMAD.IADD R4, R94.reuse, 0x1, R7 ;  /* 0x000000015e040824 */ /* 0x040fe200078e0207 */
[----:B------:R3:W1:Y:S02]  /*b520*/  @P0 LDS.128 R80, [R0+0x400] ;  /* 0x0004000000500984 */ /* 0x0006640000000c00 */
[----:B------:R-:W-:Y:S02]  /*b530*/  @P0 IADD3 R94, PT, PT, R94, R3, RZ ;  /* 0x000000035e5e0210 */ /* 0x000fe40007ffe0ff */
[----:B------:R3:W2:Y:S04]  /*b540*/  @P0 LDS.128 R88, [R7+0x400] ;  /* 0x0004000007580984 */ /* 0x0006a80000000c00 */
[----:B------:R3:W1:Y:S04]  /*b550*/  @P0 LDS.128 R96, [R4+0x400] ;  /* 0x0004000004600984 */ /* 0x0006680000000c00 */
[----:B------:R3:W1:Y:S04]  /*b560*/  @P0 LDS.128 R104, [R5+0x400] ;  /* 0x0004000005680984 */ /* 0x0006680000000c00 */
[----:B------:R3:W1:Y:S04]  /*b570*/  @P0 LDS.128 R112, [R6+0x400] ;  /* 0x0004000006700984 */ /* 0x0006680000000c00 */
[----:B------:R3:W1:Y:S04]  /*b580*/  @P0 LDS.128 R120, [R3+0x400] ;  /* 0x0004000003780984 */ /* 0x0006680000000c00 */
[----:B------:R3:W1:Y:S02]  /*b590*/  @P0 LDS.128 R128, [R94+0x400] ;  /* 0x000400005e800984 */ /* 0x0006640000000c00 */
.L_x_150:
[----:B------:R-:W-:Y:S05]  /*b5a0*/  BSYNC B1 ;  /* 0x0000000000017941 */ /* 0x000fea0003800000 */
.L_x_149:
[----:B------:R-:W-:Y:S01]  /*b5b0*/  VIADD R16, R69, UR39 ;  /* 0x0000002745107c36 */ /* 0x000fe20008000000 */
[----:B------:R-:W-:Y:S04]  /*b5c0*/  BSSY.RECONVERGENT B6, `(.L_x_154) ;  /* 0x0000015000067945 */ /* 0x000fe80003800200 */
[----:B---3--:R-:W-:Y:S04]  /*b5d0*/  SHF.R.U32.HI R3, RZ, 0x15, R16 ;  /* 0x00000015ff037819 */ /* 0x008fe80000011610 */
[----:B------:R-:W-:Y:S11]  /*b5e0*/  LOP3.LUT P0, RZ, R3, 0x3, R140, 0x48, !PT ;  /* 0x0000000303ff7812 */ /* 0x000ff6000780488c */
[----:B------:R-:W-:Y:S02]  /*b5f0*/  @!UPT UIADD3 URZ, UPT, UPT, URZ, URZ, URZ ;  /* 0x000000fffffff290 */ /* 0x000fe4000fffe0ff */
[----:B------:R-:W-:Y:S05]  /*b600*/  @!P0 BRA `(.L_x_155) ;  /* 0x0000000000408947 */ /* 0x000fea0003800000 */
[----:B------:R-:W3:Y:S01]  /*b610*/  LDCU.64 UR8, c[0x4][0x70] ;  /* 0x01000e00ff0877ac */ /* 0x000ee20008000a00 */
[----:B--2---:R-:W-:Y:S01]  /*b620*/  MOV R15, 0x0 ;  /* 0x00000000000f7802 */ /* 0x004fe20000000f00 */
[----:B------:R-:W-:Y:S02]  /*b630*/  HFMA2 R12, -RZ, RZ, 0, 5.9604644775390625e-08 ;  /* 0x00000001ff0c7431 */ /* 0x000fe400000001ff */
[----:B------:R-:W-:Y:S02]  /*b640*/  IMAD.MOV.U32 R8, RZ, RZ, 0x192 ;  /* 0x00000192ff087424 */ /* 0x000fe400078e00ff */
[----:B------:R-:W-:Y:S01]  /*b650*/  IMAD.MOV.U32 R13, RZ, RZ, RZ ;  /* 0x000000ffff0d7224 */ /* 0x000fe200078e00ff */
[----:B------:R-:W2:Y:S01]  /*b660*/  LDCU.64 UR6, c[0x4][0x78] ;  /* 0x01000f00ff0677ac */ /* 0x000ea20008000a00 */
[----:B------:R-:W1:Y:S01]  /*b670*/  LDC.64 R14, c[0x4][R15] ;  /* 0x010000000f0e7b82 */ /* 0x000e620000000a00 */
[----:B------:R-:W5:Y:S01]  /*b680*/  LDCU.64 UR4, c[0x4][0x10] ;  /* 0x01000200ff0477ac */ /* 0x000f620008000a00 */
[----:B---3--:R-:W-:Y:S01]  /*b690*/  MOV R5, UR9 ;  /* 0x0000000900057c02 */ /* 0x008fe20008000f00 */
[----:B------:R-:W-:Y:S01]  /*b6a0*/  IMAD.U32 R4, RZ, RZ, UR8 ;  /* 0x00000008ff047e24 */ /* 0x000fe2000f8e00ff */
[----:B--2---:R-:W-:Y:S01]  /*b6b0*/  MOV R7, UR7 ;  /* 0x0000000700077c02 */ /* 0x004fe20008000f00 */
[----:B------:R-:W-:Y:S01]  /*b6c0*/  IMAD.U32 R6, RZ, RZ, UR6 ;  /* 0x00000006ff067e24 */ /* 0x000fe2000f8e00ff */
[----:B-----5:R-:W-:Y:S01]  /*b6d0*/  MOV R11, UR5 ;  /* 0x00000005000b7c02 */ /* 0x020fe20008000f00 */
[----:B------:R-:W-:Y:S02]  /*b6e0*/  IMAD.U32 R10, RZ, RZ, UR4 ;  /* 0x00000004ff0a7e24 */ /* 0x000fe4000f8e00ff */
[----:B------:R-:W-:Y:S07]  /*b6f0*/  LEPC R20, `(.L_x_155) ;  /* 0x000000001014794e */ /* 0x000fee0000000000 */
[----:B-1--4-:R-:W-:Y:S05]  /*b700*/  CALL.ABS.NOINC R14 ;  /* 0x000000000e007343 */ /* 0x012fea0003c00000 */
.L_x_155:
[----:B------:R-:W-:Y:S05]  /*b710*/  BSYNC.RECONVERGENT B6 ;  /* 0x0000000000067941 */ /* 0x000fea0003800200 */
.L_x_154:
[----:B----4-:R-:W-:Y:S01]  /*b720*/  SHF.L.U32 R69, R84, 0x10, RZ ;  /* 0x0000001054457819 */ /* 0x010fe200000006ff */
[----:B------:R-:W-:Y:S05]  /*b730*/  WARPSYNC.ALL ;  /* 0x0000000000007948 */ /* 0x000fea0003800000 */
[----:B------:R-:W-:Y:S01]  /*b740*/  R2UR UR4, R16 ;  /* 0x00000000100472ca */ /* 0x000fe200000e0000 */
[----:B------:R-:W-:Y:S01]  /*b750*/  BSSY.RECONVERGENT B0, `(.L_x_156) ;  /* 0x00000fc000007945 */ /* 0x000fe20003800200 */
[----:B------:R-:W-:Y:S02]  /*b760*/  LOP3.LUT R0, R84, 0xffff0000, RZ, 0xc0, !PT ;  /* 0xffff000054007812 */ /* 0x000fe400078ec0ff */
[C---:B------:R-:W-:Y:S02]  /*b770*/  SHF.L.U32 R3, R85.reuse, 0x10, RZ ;  /* 0x0000001055037819 */ /* 0x040fe400000006ff */
[----:B------:R-:W-:Y:S02]  /*b780*/  LOP3.LUT R70, R85, 0xffff0000, RZ, 0xc0, !PT ;  /* 0xffff000055467812 */ /* 0x000fe400078ec0ff */
[C---:B------:R-:W-:Y:S02]  /*b790*/  SHF.L.U32 R72, R86.reuse, 0x10, RZ ;  /* 0x0000001056487819 */ /* 0x040fe400000006ff */
[----:B------:R-:W-:Y:S02]  /*b7a0*/  LOP3.LUT R74, R86, 0xffff0000, RZ, 0xc0, !PT ;  /* 0xffff0000564a7812 */ /* 0x000fe400078ec0ff */
[C---:B------:R-:W-:Y:S01]  /*b7b0*/  SHF.L.U32 R73, R87.reuse, 0x10, RZ ;  /* 0x0000001057497819 */ /* 0x040fe200000006ff */
[----:B--2---:R-:W2:Y:S01]  /*b7c0*/  LDTM.x64 R4, tmem[UR4] ;  /* 0x00000004000479ee */ /* 0x004ea20008340000 */
[----:B------:R-:W-:Y:S02]  /*b7d0*/  LOP3.LUT R76, R87, 0xffff0000, RZ, 0xc0, !PT ;  /* 0xffff0000574c7812 */ /* 0x000fe400078ec0ff */
[C---:B-1----:R-:W-:Y:S02]  /*b7e0*/  SHF.L.U32 R75, R80.reuse, 0x10, RZ ;  /* 0x00000010504b7819 */ /* 0x042fe400000006ff */
[----:B------:R-:W-:Y:S02]  /*b7f0*/  LOP3.LUT R78, R80, 0xffff0000, RZ, 0xc0, !PT ;  /* 0xffff0000504e7812 */ /* 0x000fe400078ec0ff */
[C---:B------:R-:W-:Y:S02]  /*b800*/  SHF.L.U32 R77, R81.reuse, 0x10, RZ ;  /* 0x00000010514d7819 */ /* 0x040fe400000006ff */
[----:B------:R-:W-:Y:S02]  /*b810*/  LOP3.LUT R80, R81, 0xffff0000, RZ, 0xc0, !PT ;  /* 0xffff000051507812 */ /* 0x000fe400078ec0ff */
[C---:B------:R-:W-:Y:S02]  /*b820*/  SHF.L.U32 R79, R82.reuse, 0x10, RZ ;  /* 0x00000010524f7819 */ /* 0x040fe400000006ff */
[----:B------:R-:W-:Y:S02]  /*b830*/  LOP3.LUT R82, R82, 0xffff0000, RZ, 0xc0, !PT ;  /* 0xffff000052527812 */ /* 0x000fe400078ec0ff */
[C---:B------:R-:W-:Y:S02]  /*b840*/  SHF.L.U32 R81, R83.reuse, 0x10, RZ ;  /* 0x0000001053517819 */ /* 0x040fe400000006ff */
[----:B------:R-:W-:Y:S02]  /*b850*/  LOP3.LUT R84, R83, 0xffff0000, RZ, 0xc0, !PT ;  /* 0xffff000053547812 */ /* 0x000fe400078ec0ff */
[C---:B------:R-:W-:Y:S02]  /*b860*/  SHF.L.U32 R83, R88.reuse, 0x10, RZ ;  /* 0x0000001058537819 */ /* 0x040fe400000006ff */
[----:B------:R-:W-:Y:S02]  /*b870*/  LOP3.LUT R86, R88, 0xffff0000, RZ, 0xc0, !PT ;  /* 0xffff000058567812 */ /* 0x000fe400078ec0ff */
[C---:B------:R-:W-:Y:S01]  /*b880*/  SHF.L.U32 R85, R89.reuse, 0x10, RZ ;  /* 0x0000001059557819 */ /* 0x040fe200000006ff */
[C---:B--2---:R-:W-:Y:S01]  /*b890*/  FMUL R4, R68.reuse, R4 ;  /* 0x0000000444047220 */ /* 0x044fe20000400000 */
[----:B------:R-:W-:Y:S01]  /*b8a0*/  LOP3.LUT R88, R89, 0xffff0000, RZ, 0xc0, !PT ;  /* 0xffff000059587812 */ /* 0x000fe200078ec0ff */
[----:B------:R-:W-:Y:S01]  /*b8b0*/  FMUL R5, R68, R5 ;  /* 0x0000000544057220 */ /* 0x000fe20000400000 */
[C---:B------:R-:W-:Y:S01]  /*b8c0*/  SHF.L.U32 R87, R90.reuse, 0x10, RZ ;  /* 0x000000105a577819 */ /* 0x040fe200000006ff */
[C---:B------:R-:W-:Y:S01]  /*b8d0*/  FFMA R4, R71.reuse, R69, R4 ;  /* 0x0000004547047223 */ /* 0x040fe20000000004 */
[----:B------:R-:W-:Y:S01]  /*b8e0*/  LOP3.LUT R90, R90, 0xffff0000, RZ, 0xc0, !PT ;  /* 0xffff00005a5a7812 */ /* 0x000fe200078ec0ff */
[----:B------:R-:W-:Y:S01]  /*b8f0*/  FFMA R5, R71, R0, R5 ;  /* 0x0000000047057223 */ /* 0x000fe20000000005 */
[C---:B------:R-:W-:Y:S01]  /*b900*/  SHF.L.U32 R89, R91.reuse, 0x10, RZ ;  /* 0x000000105b597819 */ /* 0x040fe200000006ff */
[C---:B------:R-:W-:Y:S01]  /*b910*/  FMUL R6, R68.reuse, R6 ;  /* 0x0000000644067220 */ /* 0x040fe20000400000 */
[----:B------:R-:W-:Y:S01]  /*b920*/  LOP3.LUT R92, R91, 0xffff0000, RZ, 0xc0, !PT ;  /* 0xffff00005b5c7812 */ /* 0x000fe200078ec0ff */
[----:B------:R-:W-:Y:S01]  /*b930*/  FMUL R7, R68, R7 ;  /* 0x0000000744077220 */ /* 0x000fe20000400000 */
[----:B------:R-:W-:Y:S01]  /*b940*/  F2FP.BF16.F32.PACK_AB R4, R5, R4 ;  /* 0x000000040504723e */ /* 0x000fe200000010ff */
[C---:B------:R-:W-:Y:S01]  /*b950*/  FFMA R6, R71.reuse, R3, R6 ;  /* 0x0000000347067223 */ /* 0x040fe20000000006 */
[C---:B------:R-:W-:Y:S01]  /*b960*/  SHF.L.U32 R91, R96.reuse, 0x10, RZ ;  /* 0x00000010605b7819 */ /* 0x040fe200000006ff */
[----:B------:R-:W-:Y:S01]  /*b970*/  FFMA R7, R71, R70, R7 ;  /* 0x0000004647077223 */ /* 0x000fe20000000007 */
[----:B------:R-:W-:Y:S01]  /*b980*/  LOP3.LUT R94, R96, 0xffff0000, RZ, 0xc0, !PT ;  /* 0xffff0000605e7812 */ /* 0x000fe200078ec0ff */
[C---:B------:R-:W-:Y:S01]  /*b990*/  FMUL R8, R68.reuse, R8 ;  /* 0x0000000844087220 */ /* 0x040fe20000400000 */
[----:B------:R-:W-:Y:S01]  /*b9a0*/  SHF.L.U32 R93, R97, 0x10, RZ ;  /* 0x00000010615d7819 */ /* 0x000fe200000006ff */
[----:B------:R-:W-:Y:S01]  /*b9b0*/  FMUL R9, R68, R9 ;  /* 0x0000000944097220 */ /* 0x000fe20000400000 */
[----:B------:R-:W-:Y:S01]  /*b9c0*/  F2FP.BF16.F32.PACK_AB R5, R7, R6 ;  /* 0x000000060705723e */ /* 0x000fe200000010ff */
[----:B------:R-:W-:Y:S01]  /*b9d0*/  FFMA R8, R71, R72, R8 ;  /* 0x0000004847087223 */ /* 0x000fe20000000008 */
[----:B------:R-:W-:Y:S01]  /*b9e0*/  LOP3.LUT R96, R97, 0xffff0000, RZ, 0xc0, !PT ;  /* 0xffff000061607812 */ /* 0x000fe200078ec0ff */
[----:B------:R-:W-:Y:S01]  /*b9f0*/  FFMA R9, R71, R74, R9 ;  /* 0x0000004a47097223 */ /* 0x000fe20000000009 */
[----:B------:R-:W-:Y:S01]  /*ba00*/  SHF.L.U32 R95, R98, 0x10, RZ ;  /* 0x00000010625f7819 */ /* 0x000fe200000006ff */
[----:B------:R-:W-:Y:S01]  /*ba10*/  FMUL R10, R68, R10 ;  /* 0x0000000a440a7220 */ /* 0x000fe20000400000 */
[----:B------:R-:W-:Y:S01]  /*ba20*/  LOP3.LUT R98, R98, 0xffff0000, RZ, 0xc0, !PT ;  /* 0xffff000062627812 */ /* 0x000fe200078ec0ff */
[C---:B------:R-:W-:Y:S01]  /*ba30*/  FMUL R11, R68.reuse, R11 ;  /* 0x0000000b440b7220 */ /* 0x040fe20000400000 */
[----:B------:R-:W-:Y:S01]  /*ba40*/  F2FP.BF16.F32.PACK_AB R6, R9, R8 ;  /* 0x000000080906723e */ /* 0x000fe200000010ff */
[----:B------:R-:W-:Y:S01]  /*ba50*/  FFMA R10, R71, R73, R10 ;  /* 0x00000049470a7223 */ /* 0x000fe2000000000a */
[----:B------:R-:W-:Y:S01]  /*ba60*/  SHF.L.U32 R97, R99, 0x10, RZ ;  /* 0x0000001063617819 */ /* 0x000fe200000006ff */
[----:B------:R-:W-:Y:S01]  /*ba70*/  FFMA R11, R71, R76, R11 ;  /* 0x0000004c470b7223 */ /* 0x000fe2000000000b */
[----:B------:R-:W-:Y:S01]  /*ba80*/  LOP3.LUT R100, R99, 0xffff0000, RZ, 0xc0, !PT ;  /* 0xffff000063647812 */ /* 0x000fe200078ec0ff */
[----:B------:R-:W-:Y:S01]  /*ba90*/  FMUL R0, R68, R12 ;  /* 0x0000000c44007220 */ /* 0x000fe20000400000 */
[----:B------:R-:W-:Y:S01]  /*baa0*/  SHF.L.U32 R99, R104, 0x10, RZ ;  /* 0x0000001068637819 */ /* 0x000fe200000006ff */
[C---:B------:R-:W-:Y:S01]  /*bab0*/  FMUL R3, R68.reuse, R13 ;  /* 0x0000000d44037220 */ /* 0x040fe20000400000 */
[----:B------:R-:W-:Y:S01]  /*bac0*/  F2FP.BF16.F32.PACK_AB R7, R11, R10 ;  /* 0x0000000a0b07723e */ /* 0x000fe200000010ff */
[----:B------:R-:W-:Y:S01]  /*bad0*/  FMUL R14, R68, R14 ;  /* 0x0000000e440e7220 */ /* 0x000fe20000400000 */
[----:B------:R-:W-:Y:S01]  /*bae0*/  LOP3.LUT R102, R104, 0xffff0000, RZ, 0xc0, !PT ;  /* 0xffff000068667812 */ /* 0x000fe200078ec0ff */
[C---:B------:R-:W-:Y:S01]  /*baf0*/  FMUL R15, R68.reuse, R15 ;  /* 0x0000000f440f7220 */ /* 0x040fe20000400000 */
[----:B------:R-:W-:Y:S01]  /*bb00*/  SHF.L.U32 R101, R105, 0x10, RZ ;  /* 0x0000001069657819 */ /* 0x000fe200000006ff */
[----:B------:R-:W-:Y:S01]  /*bb10*/  FFMA R0, R71, R75, R0 ;  /* 0x0000004b47007223 */ /* 0x000fe20000000000 */
[----:B------:R-:W-:Y:S01]  /*bb20*/  LOP3.LUT R104, R105, 0xffff0000, RZ, 0xc0, !PT ;  /* 0xffff000069687812 */ /* 0x000fe200078ec0ff */
[----:B------:R-:W-:Y:S01]  /*bb30*/  FMUL R12, R68, R16 ;  /* 0x00000010440c7220 */ /* 0x000fe20000400000 */
[C---:B------:R-:W-:Y:S01]  /*bb40*/  SHF.L.U32 R103, R106.reuse, 0x10, RZ ;  /* 0x000000106a677819 */ /* 0x040fe200000006ff */
[----:B------:R-:W-:Y:S01]  /*bb50*/  FFMA R3, R71, R78, R3 ;  /* 0x0000004e47037223 */ /* 0x000fe20000000003 */
[----:B------:R-:W-:Y:S01]  /*bb60*/  LOP3.LUT R106, R106, 0xffff0000, RZ, 0xc0, !PT ;  /* 0xffff00006a6a7812 */ /* 0x000fe200078ec0ff */
[C---:B------:R-:W-:Y:S01]  /*bb70*/  FMUL R13, R68.reuse, R17 ;  /* 0x00000011440d7220 */ /* 0x040fe20000400000 */
[----:B------:R-:W-:Y:S01]  /*bb80*/  SHF.L.U32 R105, R107, 0x10, RZ ;  /* 0x000000106b697819 */ /* 0x000fe200000006ff */
[----:B------:R-:W-:Y:S01]  /*bb90*/  FFMA R14, R71, R77, R14 ;  /* 0x0000004d470e7223 */ /* 0x000fe2000000000e */
[----:B------:R-:W-:Y:S01]  /*bba0*/  F2FP.BF16.F32.PACK_AB R8, R3, R0 ;  /* 0x000000000308723e */ /* 0x000fe200000010ff */
[----:B------:R-:W-:Y:S01]  /*bbb0*/  FMUL R18, R68, R18 ;  /* 0x0000001244127220 */ /* 0x000fe20000400000 */
[----:B------:R-:W-:Y:S01]  /*bbc0*/  LOP3.LUT R108, R107, 0xffff0000, RZ, 0xc0, !PT ;  /* 0xffff00006b6c7812 */ /* 0x000fe200078ec0ff */
[----:B------:R-:W-:Y:S01]  /*bbd0*/  FFMA R15, R71, R80, R15 ;  /* 0x00000050470f7223 */ /* 0x000fe2000000000f */
[----:B------:R-:W-:Y:S01]  /*bbe0*/  SHF.L.U32 R107, R112, 0x10, RZ ;  /* 0x00000010706b7819 */ /* 0x000fe200000006ff */
[----:B------:R-:W-:Y:S01]  /*bbf0*/  FMUL R19, R68, R19 ;  /* 0x0000001344137220 */ /* 0x000fe20000400000 */
[----:B------:R-:W-:Y:S01]  /*bc00*/  LOP3.LUT R110, R112, 0xffff0000, RZ, 0xc0, !PT ;  /* 0xffff0000706e7812 */ /* 0x000fe200078ec0ff */
[----:B------:R1:W-:Y:S01]  /*bc10*/  STS.128 [R164+UR46+0xc400], R4 ;  /* 0x00c40004a4007988 */ /* 0x0003e20008000c2e */
[----:B------:R-:W-:Y:S01]  /*bc20*/  F2FP.BF16.F32.PACK_AB R9, R15, R14 ;  /* 0x0000000e0f09723e */ /* 0x000fe200000010ff */
[C---:B------:R-:W-:Y:S01]  /*bc30*/  FFMA R12, R71.reuse, R79, R12 ;  /* 0x0000004f470c7223 */ /* 0x040fe2000000000c */
[C---:B------:R-:W-:Y:S01]  /*bc40*/  FFMA R13, R71.reuse, R82, R13 ;  /* 0x00000052470d7223 */ /* 0x040fe2000000000d */
[----:B------:R-:W-:Y:S01]  /*bc50*/  FFMA R18, R71, R81, R18 ;  /* 0x0000005147127223 */ /* 0x000fe20000000012 */
[----:B------:R-:W-:Y:S01]  /*bc60*/  SHF.L.U32 R109, R113, 0x10, RZ ;  /* 0x00000010716d7819 */ /* 0x000fe200000006ff */
[----:B------:R-:W-:Y:S01]  /*bc70*/  FFMA R19, R71, R84, R19 ;  /* 0x0000005447137223 */ /* 0x000fe20000000013 */
[C---:B------:R-:W-:Y:S01]  /*bc80*/  FMUL R16, R68.reuse, R20 ;  /* 0x0000001444107220 */ /* 0x040fe20000400000 */
[----:B------:R-:W-:Y:S01]  /*bc90*/  F2FP.BF16.F32.PACK_AB R10, R13, R12 ;  /* 0x0000000c0d0a723e */ /* 0x000fe200000010ff */
[C---:B------:R-:W-:Y:S01]  /*bca0*/  FMUL R17, R68.reuse, R21 ;  /* 0x0000001544117220 */ /* 0x040fe20000400000 */
[C---:B------:R-:W-:Y:S01]  /*bcb0*/  FMUL R22, R68.reuse, R22 ;  /* 0x0000001644167220 */ /* 0x040fe20000400000 */
[----:B------:R-:W-:Y:S01]  /*bcc0*/  F2FP.BF16.F32.PACK_AB R11, R19, R18 ;  /* 0x00000012130b723e */ /* 0x000fe200000010ff */
[C---:B------:R-:W-:Y:S01]  /*bcd0*/  FFMA R16, R71.reuse, R83, R16 ;  /* 0x0000005347107223 */ /* 0x040fe20000000010 */
[----:B------:R-:W-:Y:S01]  /*bce0*/  FFMA R17, R71, R86, R17 ;  /* 0x0000005647117223 */ /* 0x000fe20000000011 */
[----:B------:R-:W-:Y:S01]  /*bcf0*/  LOP3.LUT R112, R113, 0xffff0000, RZ, 0xc0, !PT ;  /* 0xffff000071707812 */ /* 0x000fe200078ec0ff */
[----:B------:R-:W-:Y:S01]  /*bd00*/  FFMA R22, R71, R85, R22 ;  /* 0x0000005547167223 */ /* 0x000fe20000000016 */
[----:B------:R1:W-:Y:S01]  /*bd10*/  STS.128 [R163+0xc400], R8 ;  /* 0x00c40008a3007388 */ /* 0x0003e20000000c00 */
[C---:B------:R-:W-:Y:S01]  /*bd20*/  FMUL R23, R68.reuse, R23 ;  /* 0x0000001744177220 */ /* 0x040fe20000400000 */
[----:B------:R-:W-:Y:S01]  /*bd30*/  F2FP.BF16.F32.PACK_AB R16, R17, R16 ;  /* 0x000000101110723e */ /* 0x000fe200000010ff */
[C---:B------:R-:W-:Y:S01]  /*bd40*/  FMUL R20, R68.reuse, R24 ;  /* 0x0000001844147220 */ /* 0x040fe20000400000 */
[----:B------:R-:W-:Y:S01]  /*bd50*/  FMUL R21, R68, R25 ;  /* 0x0000001944157220 */ /* 0x000fe20000400000 */
[C---:B------:R-:W-:Y:S01]  /*bd60*/  SHF.L.U32 R111, R114.reuse, 0x10, RZ ;  /* 0x00000010726f7819 */ /* 0x040fe200000006ff */
[C---:B------:R-:W-:Y:S01]  /*bd70*/  FFMA R23, R71.reuse, R88, R23 ;  /* 0x0000005847177223 */ /* 0x040fe20000000017 */
[C---:B------:R-:W-:Y:S01]  /*bd80*/  FFMA R20, R71.reuse, R87, R20 ;  /* 0x0000005747147223 */ /* 0x040fe20000000014 */
[----:B------:R-:W-:Y:S01]  /*bd90*/  LOP3.LUT R114, R114, 0xffff0000, RZ, 0xc0, !PT ;  /* 0xffff000072727812 */ /* 0x000fe200078ec0ff */
        /* <DEDUP_REMOVED lines=8> */
[----:B------:R-:W-:Y:S01]  /*be20*/  SHF.L.U32 R113, R115, 0x10, RZ ;  /* 0x0000001073717819 */ /* 0x000fe200000006ff */
[----:B------:R-:W-:Y:S01]  /*be30*/  FFMA R24, R71, R91, R24 ;  /* 0x0000005b47187223 */ /* 0x000fe20000000018 */
[C---:B------:R-:W-:Y:S01]  /*be40*/  FMUL R25, R68.reuse, R29 ;  /* 0x0000001d44197220 */ /* 0x040fe20000400000 */
[----:B------:R-:W-:Y:S01]  /*be50*/  LOP3.LUT R116, R115, 0xffff0000, RZ, 0xc0, !PT ;  /* 0xffff000073747812 */ /* 0x000fe200078ec0ff */
[C---:B------:R-:W-:Y:S01]  /*be60*/  FMUL R30, R68.reuse, R30 ;  /* 0x0000001e441e7220 */ /* 0x040fe20000400000 */
[----:B------:R-:W-:Y:S01]  /*be70*/  F2FP.BF16.F32.PACK_AB R19, R27, R26 ;  /* 0x0000001a1b13723e */ /* 0x000fe200000010ff */
[C---:B------:R-:W-:Y:S01]  /*be80*/  FFMA R25, R71.reuse, R94, R25 ;  /* 0x0000005e47197223 */ /* 0x040fe20000000019 */
[----:B------:R-:W-:Y:S01]  /*be90*/  FMUL R31, R68, R31 ;  /* 0x0000001f441f7220 */ /* 0x000fe20000400000 */
[----:B------:R-:W-:Y:S01]  /*bea0*/  FFMA R30, R71, R93, R30 ;  /* 0x0000005d471e7223 */ /* 0x000fe2000000001e */
[----:B------:R-:W-:Y:S01]  /*beb0*/  SHF.L.U32 R115, R120, 0x10, RZ ;  /* 0x0000001078737819 */ /* 0x000fe200000006ff */
[----:B------:R1:W-:Y:S01]  /*bec0*/  STS.128 [R162+0xc400], R16 ;  /* 0x00c40010a2007388 */ /* 0x0003e20000000c00 */
[----:B------:R-:W-:Y:S01]  /*bed0*/  F2FP.BF16.F32.PACK_AB R24, R25, R24 ;  /* 0x000000181918723e */ /* 0x000fe200000010ff */
[C---:B------:R-:W-:Y:S01]  /*bee0*/  FFMA R31, R71.reuse, R96, R31 ;  /* 0x00000060471f7223 */ /* 0x040fe2000000001f */
[C---:B------:R-:W-:Y:S01]  /*bef0*/  FMUL R28, R68.reuse, R32 ;  /* 0x00000020441c7220 */ /* 0x040fe20000400000 */
[C---:B------:R-:W-:Y:S01]  /*bf00*/  FMUL R29, R68.reuse, R33 ;  /* 0x00000021441d7220 */ /* 0x040fe20000400000 */
[----:B------:R-:W-:Y:S01]  /*bf10*/  FMUL R34, R68, R34 ;  /* 0x0000002244227220 */ /* 0x000fe20000400000 */
[----:B------:R-:W-:Y:S01]  /*bf20*/  LOP3.LUT R118, R120, 0xffff0000, RZ, 0xc0, !PT ;  /* 0xffff000078767812 */ /* 0x000fe200078ec0ff */
[----:B------:R-:W-:Y:S01]  /*bf30*/  FFMA R28, R71, R95, R28 ;  /* 0x0000005f471c7223 */ /* 0x000fe2000000001c */
[----:B------:R-:W-:Y:S01]  /*bf40*/  F2FP.BF16.F32.PACK_AB R25, R31, R30 ;  /* 0x0000001e1f19723e */ /* 0x000fe200000010ff */
[C---:B------:R-:W-:Y:S01]  /*bf50*/  FFMA R29, R71.reuse, R98, R29 ;  /* 0x00000062471d7223 */ /* 0x040fe2000000001d */
[----:B------:R-:W-:Y:S01]  /*bf60*/  FFMA R34, R71, R97, R34 ;  /* 0x0000006147227223 */ /* 0x000fe20000000022 */
[C---:B------:R-:W-:Y:S01]  /*bf70*/  FMUL R35, R68.reuse, R35 ;  /* 0x0000002344237220 */ /* 0x040fe20000400000 */
[----:B------:R-:W-:Y:S01]  /*bf80*/  SHF.L.U32 R117, R121, 0x10, RZ ;  /* 0x0000001079757819 */ /* 0x000fe200000006ff */
[C---:B------:R-:W-:Y:S01]  /*bf90*/  FMUL R32, R68.reuse, R36 ;  /* 0x0000002444207220 */ /* 0x040fe20000400000 */
[----:B------:R-:W-:Y:S01]  /*bfa0*/  F2FP.BF16.F32.PACK_AB R26, R29, R28 ;  /* 0x0000001c1d1a723e */ /* 0x000fe200000010ff */
[C---:B------:R-:W-:Y:S01]  /*bfb0*/  FFMA R35, R71.reuse, R100, R35 ;  /* 0x0000006447237223 */ /* 0x040fe20000000023 */
[C---:B------:R-:W-:Y:S01]  /*bfc0*/  FMUL R33, R68.reuse, R37 ;  /* 0x0000002544217220 */ /* 0x040fe20000400000 */
[----:B------:R-:W-:Y:S01]  /*bfd0*/  FFMA R32, R71, R99, R32 ;  /* 0x0000006347207223 */ /* 0x000fe20000000020 */
        /* <DEDUP_REMOVED lines=29> */
[C---:B------:R-:W-:Y:S01]  /*c1b0*/  FMUL R47, R68.reuse, R47 ;  /* 0x0000002f442f7220 */ /* 0x040fe20000400000 */
[C---:B------:R-:W-:Y:S01]  /*c1c0*/  FMUL R44, R68.reuse, R48 ;  /* 0x00000030442c7220 */ /* 0x040fe20000400000 */
[----:B------:R-:W-:Y:S01]  /*c1d0*/  FMUL R45, R68, R49 ;  /* 0x00000031442d7220 */ /* 0x000fe20000400000 */
[----:B------:R1:W-:Y:S01]  /*c1e0*/  STS.128 [R147+0xc400], R32 ;  /* 0x00c4002093007388 */ /* 0x0003e20000000c00 */
[C---:B------:R-:W-:Y:S01]  /*c1f0*/  SHF.L.U32 R123, R128.reuse, 0x10, RZ ;  /* 0x00000010807b7819 */ /* 0x040fe200000006ff */
[----:B------:R-:W-:Y:S01]  /*c200*/  FFMA R46, R71, R109, R46 ;  /* 0x0000006d472e7223 */ /* 0x000fe2000000002e */
[----:B------:R-:W-:Y:S01]  /*c210*/  F2FP.BF16.F32.PACK_AB R40, R41, R40 ;  /* 0x000000282928723e */ /* 0x000fe200000010ff */
[C---:B------:R-:W-:Y:S01]  /*c220*/  FFMA R47, R71.reuse, R112, R47 ;  /* 0x00000070472f7223 */ /* 0x040fe2000000002f */
[C---:B------:R-:W-:Y:S01]  /*c230*/  FFMA R44, R71.reuse, R111, R44 ;  /* 0x0000006f472c7223 */ /* 0x040fe2000000002c */
[----:B------:R-:W-:Y:S01]  /*c240*/  LOP3.LUT R126, R128, 0xffff0000, RZ, 0xc0, !PT ;  /* 0xffff0000807e7812 */ /* 0x000fe200078ec0ff */
[C---:B------:R-:W-:Y:S01]  /*c250*/  FFMA R45, R71.reuse, R114, R45 ;  /* 0x00000072472d7223 */ /* 0x040fe2000000002d */
[C---:B------:R-:W-:Y:S01]  /*c260*/  FMUL R50, R68.reuse, R50 ;  /* 0x0000003244327220 */ /* 0x040fe20000400000 */
[C---:B------:R-:W-:Y:S01]  /*c270*/  FMUL R51, R68.reuse, R51 ;  /* 0x0000003344337220 */ /* 0x040fe20000400000 */
[C---:B------:R-:W-:Y:S01]  /*c280*/  FMUL R48, R68.reuse, R52 ;  /* 0x0000003444307220 */ /* 0x040fe20000400000 */
[C---:B------:R-:W-:Y:S01]  /*c290*/  FMUL R49, R68.reuse, R53 ;  /* 0x0000003544317220 */ /* 0x040fe20000400000 */
[C---:B------:R-:W-:Y:S01]  /*c2a0*/  FFMA R50, R71.reuse, R113, R50 ;  /* 0x0000007147327223 */ /* 0x040fe20000000032 */
        /* <DEDUP_REMOVED lines=9> */
[----:B------:R-:W-:Y:S01]  /*c340*/  FFMA R55, R71, R120, R55 ;  /* 0x0000007847377223 */ /* 0x000fe20000000037 */
[C---:B------:R-:W-:Y:S01]  /*c350*/  FMUL R59, R68.reuse, R59 ;  /* 0x0000003b443b7220 */ /* 0x040fe20000400000 */
[----:B------:R-:W-:Y:S01]  /*c360*/  F2FP.BF16.F32.PACK_AB R41, R47, R46 ;  /* 0x0000002e2f29723e */ /* 0x000fe200000010ff */
[----:B------:R-:W-:Y:S01]  /*c370*/  FFMA R52, R71, R119, R52 ;  /* 0x0000007747347223 */ /* 0x000fe20000000034 */
[----:B------:R-:W-:Y:S01]  /*c380*/  F2FP.BF16.F32.PACK_AB R42, R45, R44 ;  /* 0x0000002c2d2a723e */ /* 0x000fe200000010ff */
[C---:B------:R-:W-:Y:S01]  /*c390*/  FMUL R56, R68.reuse, R60 ;  /* 0x0000003c44387220 */ /* 0x040fe20000400000 */
[----:B------:R-:W-:Y:S01]  /*c3a0*/  F2FP.BF16.F32.PACK_AB R43, R51, R50 ;  /* 0x00000032332b723e */ /* 0x000fe200000010ff */
[----:B------:R-:W-:Y:S01]  /*c3b0*/  FFMA R53, R71, R122, R53 ;  /* 0x0000007a47357223 */ /* 0x000fe20000000035 */
[----:B------:R-:W-:Y:S01]  /*c3c0*/  SHF.L.U32 R125, R129, 0x10, RZ ;  /* 0x00000010817d7819 */ /* 0x000fe200000006ff */
[C---:B------:R-:W-:Y:S01]  /*c3d0*/  FMUL R57, R68.reuse, R61 ;  /* 0x0000003d44397220 */ /* 0x040fe20000400000 */
[----:B------:R-:W-:Y:S01]  /*c3e0*/  FFMA R58, R71, R121, R58 ;  /* 0x00000079473a7223 */ /* 0x000fe2000000003a */
[----:B------:R1:W-:Y:S01]  /*c3f0*/  STS.128 [R160+0xc400], R40 ;  /* 0x00c40028a0007388 */ /* 0x0003e20000000c00 */
[----:B------:R-:W-:Y:S01]  /*c400*/  LOP3.LUT R128, R129, 0xffff0000, RZ, 0xc0, !PT ;  /* 0xffff000081807812 */ /* 0x000fe200078ec0ff */
[----:B------:R-:W-:Y:S01]  /*c410*/  FMUL R62, R68, R62 ;  /* 0x0000003e443e7220 */ /* 0x000fe20000400000 */
[C---:B------:R-:W-:Y:S01]  /*c420*/  FFMA R59, R71.reuse, R124, R59 ;  /* 0x0000007c473b7223 */ /* 0x040fe2000000003b */
[----:B------:R-:W-:Y:S01]  /*c430*/  SHF.L.U32 R127, R130, 0x10, RZ ;  /* 0x00000010827f7819 */ /* 0x000fe200000006ff */
[----:B------:R-:W-:Y:S01]  /*c440*/  FMUL R63, R68, R63 ;  /* 0x0000003f443f7220 */ /* 0x000fe20000400000 */
[C---:B------:R-:W-:Y:S01]  /*c450*/  FFMA R56, R71.reuse, R123, R56 ;  /* 0x0000007b47387223 */ /* 0x040fe20000000038 */
[----:B------:R-:W-:Y:S01]  /*c460*/  LOP3.LUT R130, R130, 0xffff0000, RZ, 0xc0, !PT ;  /* 0xffff000082827812 */ /* 0x000fe200078ec0ff */
[C---:B------:R-:W-:Y:S01]  /*c470*/  FMUL R60, R68.reuse, R64 ;  /* 0x00000040443c7220 */ /* 0x040fe20000400000 */
[----:B------:R-:W-:Y:S01]  /*c480*/  FFMA R57, R71, R126, R57 ;  /* 0x0000007e47397223 */ /* 0x000fe20000000039 */
[----:B------:R-:W-:Y:S01]  /*c490*/  SHF.L.U32 R129, R131, 0x10, RZ ;  /* 0x0000001083817819 */ /* 0x000fe200000006ff */
[C---:B------:R-:W-:Y:S01]  /*c4a0*/  FMUL R61, R68.reuse, R65 ;  /* 0x00000041443d7220 */ /* 0x040fe20000400000 */
[----:B------:R-:W-:Y:S01]  /*c4b0*/  FFMA R62, R71, R125, R62 ;  /* 0x0000007d473e7223 */ /* 0x000fe2000000003e */
[----:B------:R-:W-:Y:S01]  /*c4c0*/  LOP3.LUT R132, R131, 0xffff0000, RZ, 0xc0, !PT ;  /* 0xffff000083847812 */ /* 0x000fe200078ec0ff */
[C---:B------:R-:W-:Y:S01]  /*c4d0*/  FMUL R66, R68.reuse, R66 ;  /* 0x0000004244427220 */ /* 0x040fe20000400000 */
[----:B------:R-:W-:Y:S01]  /*c4e0*/  F2FP.BF16.F32.PACK_AB R48, R49, R48 ;  /* 0x000000303130723e */ /* 0x000fe200000010ff */
[----:B------:R-:W-:Y:S01]  /*c4f0*/  FFMA R63, R71, R128, R63 ;  /* 0x00000080473f7223 */ /* 0x000fe2000000003f */
[----:B------:R-:W-:Y:S01]  /*c500*/  FMUL R67, R68, R67 ;  /* 0x0000004344437220 */ /* 0x000fe20000400000 */
        /* <DEDUP_REMOVED lines=12> */
[----:B------:R-:W-:Y:S03]  /*c5d0*/  ISETP.NE.AND P0, PT, R152, RZ, PT ;  /* 0x000000ff9800720c */ /* 0x000fe60003f05270 */
[----:B------:R1:W-:Y:S01]  /*c5e0*/  STS.128 [R158+0xc400], R56 ;  /* 0x00c400389e007388 */ /* 0x0003e20000000c00 */
[----:B------:R-:W-:Y:S01]  /*c5f0*/  @!PT LDS RZ, [RZ] ;  /* 0x00000000fffff984 */ /* 0x000fe20000000800 */
[----:B------:R-:W-:Y:S01]  /*c600*/  @!PT LDS RZ, [RZ] ;  /* 0x00000000fffff984 */ /* 0x000fe20000000800 */
[----:B------:R-:W-:Y:S01]  /*c610*/  @!PT LDS RZ, [RZ] ;  /* 0x00000000fffff984 */ /* 0x000fe20000000800 */
[----:B------:R-:W-:Y:S01]  /*c620*/  @!PT LDS RZ, [RZ] ;  /* 0x00000000fffff984 */ /* 0x000fe20000000800 */
[----:B------:R2:W-:Y:S07]  /*c630*/  MEMBAR.ALL.CTA ;  /* 0x0000000000007992 */ /* 0x0005ee0000008000 */
[----:B--2---:R-:W2:Y:S02]  /*c640*/  FENCE.VIEW.ASYNC.S ;  /* 0x00000000000073c6 */ /* 0x004ea40000000000 */
[----:B--2---:R-:W-:Y:S06]  /*c650*/  BAR.SYNC.DEFER_BLOCKING 0x1, 0x80 ;  /* 0x0042000000007b1d */ /* 0x004fec0000010000 */
[----:B------:R-:W-:Y:S05]  /*c660*/  @P0 BRA `(.L_x_157) ;  /* 0x0000000000280947 */ /* 0x000fea0003800000 */
[----:B------:R-:W2:Y:S01]  /*c670*/  LDCU.64 UR6, c[0x0][0x348] ;  /* 0x00006900ff0677ac */ /* 0x000ea20008000a00 */
[----:B------:R-:W-:Y:S02]  /*c680*/  UIADD3 UR9, UPT, UPT, UR53, UR39, URZ ;  /* 0x0000002735097290 */ /* 0x000fe4000fffe0ff */
[----:B------:R-:W-:Y:S01]  /*c690*/  UIADD3 UR8, UPT, UPT, UR46, 0xc400, URZ ;  /* 0x0000c4002e087890 */ /* 0x000fe2000fffe0ff */
[----:B------:R-:W-:Y:S01]  /*c6a0*/  UMOV UR10, UR50 ;  /* 0x00000032000a7c82 */ /* 0x000fe20008000000 */
[----:B------:R-:W-:Y:S01]  /*c6b0*/  UMOV UR11, UR44 ;  /* 0x0000002c000b7c82 */ /* 0x000fe20008000000 */
[----:B--2---:R-:W-:Y:S04]  /*c6c0*/  UIADD3 UR4, UP0, UPT, UR6, 0xa80, URZ ;  /* 0x00000a8006047890 */ /* 0x004fe8000ff1e0ff */
[----:B------:R-:W-:Y:S09]  /*c6d0*/  UIADD3.X UR5, UPT, UPT, URZ, UR7, URZ, UP0, !UPT ;  /* 0x00000007ff057290 */ /* 0x000ff200087fe4ff */
[----:B------:R2:W-:Y:S01]  /*c6e0*/  UTMASTG.3D [UR8], [UR4] ;  /* 0x00000008040073b5 */ /* 0x0005e20008010000 */
[----:B------:R0:W-:Y:S01]  /*c6f0*/  UTMACMDFLUSH ;  /* 0x00000000000079b7 */ /* 0x0001e20000000000 */
[----:B--2---:R-:W-:Y:S04]  /*c700*/  DEPBAR.LE SB0, 0x1 ;  /* 0x000080400000791a */ /* 0x004fe80000000000 */
.L_x_157:
[----:B------:R-:W-:Y:S05]  /*c710*/  BSYNC.RECONVERGENT B0 ;  /* 0x0000000000007941 */ /* 0x000fea0003800200 */
.L_x_156:
[----:B------:R-:W-:Y:S01]  /*c720*/  BAR.SYNC.DEFER_BLOCKING 0x1, 0x80 ;  /* 0x0042000000007b1d */ /* 0x000fe20000010000 */
[----:B------:R-:W-:Y:S09]  /*c730*/  UISETP.NE.AND UP0, UPT, UR54, -0x4, UPT ;  /* 0xfffffffc3600788c */ /* 0x000ff2000bf05270 */
[----:B------:R-:W-:Y:S05]  /*c740*/  BRA.U !UP0, `(.L_x_158) ;  /* 0x0000000108247547 */ /* 0x000fea000b800000 */
[----:B------:R-:W-:Y:S01]  /*c750*/  ISETP.NE.AND P0, PT, R157, RZ, PT ;  /* 0x000000ff9d00720c */ /* 0x000fe20003f05270 */
[----:B------:R-:W-:Y:S01]  /*c760*/  IMAD.U32 R0, RZ, RZ, UR52 ;  /* 0x00000034ff007e24 */ /* 0x000fe2000f8e00ff */
[----:B------:R-:W-:Y:S04]  /*c770*/  UIADD3 UR4, UPT, UPT, UR52, 0x1, URZ ;  /* 0x0000000134047890 */ /* 0x000fe8000fffe0ff */
[----:B------:R-:W-:Y:S04]  /*c780*/  UISETP.NE.AND UP0, UPT, UR4, 0x4, UPT ;  /* 0x000000040400788c */ /* 0x000fe8000bf05270 */
[----:B------:R-:W-:Y:S03]  /*c790*/  USEL UR52, UR4, URZ, UP0 ;  /* 0x000000ff04347287 */ /* 0x000fe60008000000 */
[----:B------:R-:W-:Y:S05]  /*c7a0*/  @P0 LEA R0, R0, UR46, 0x3 ;  /* 0x0000002e00000c11 */ /* 0x000fea000f8e18ff */
[----:B------:R-:W-:Y:S05]  /*c7b0*/  @P0 VIADD R0, R0, 0x120 ;  /* 0x0000012000000836 */ /* 0x000fea0000000000 */
[----:B------:R-:W-:Y:S04]  /*c7c0*/  @P0 PRMT R0, R165, 0x654, R0 ;  /* 0x00000654a5000816 */ /* 0x000fe80000000000 */
[----:B------:R2:W-:Y:S03]  /*c7d0*/  @P0 SYNCS.ARRIVE.TRANS64.RED.A1T0 RZ, [R0+URZ], RZ ;  /* 0x000000ff00ff09a7 */ /* 0x0005e600081004ff */
.L_x_158:
[----:B------:R-:W-:Y:S01]  /*c7e0*/  R2UR UR6, R156 ;  /* 0x000000009c0672ca */ /* 0x000fe200000e0000 */
[----:B------:R-:W-:Y:S01]  /*c7f0*/  UIADD3 UR54, UPT, UPT, UR54, 0x4, URZ ;  /* 0x0000000436367890 */ /* 0x000fe2000fffe0ff */
[----:B------:R-:W-:Y:S01]  /*c800*/  R2UR UR5, R141 ;  /* 0x000000008d0572ca */ /* 0x000fe200000e0000 */
[----:B------:R-:W-:Y:S01]  /*c810*/  ULOP3.LUT UR38, UR38, 0x1, URZ, 0x3c, !UPT ;  /* 0x0000000126267892 */ /* 0x000fe2000f8e3cff */
[----:B------:R-:W-:Y:S01]  /*c820*/  R2UR UR4, R142 ;  /* 0x000000008e0472ca */ /* 0x000fe200000e0000 */
[----:B------:R-:W-:Y:S01]  /*c830*/  UMOV UR44, UR63 ;  /* 0x0000003f002c7c82 */ /* 0x000fe20008000000 */
[C---:B------:R-:W-:Y:S04]  /*c840*/  ISETP.NE.AND P0, PT, R146.reuse, 0x2, PT ;  /* 0x000000029200780c */ /* 0x040fe80003f05270 */
[----:B------:R-:W-:Y:S02]  /*c850*/  SEL R3, RZ, 0x1, P0 ;  /* 0x00000001ff037807 */ /* 0x000fe40000000000 */
[----:B------:R-:W-:Y:S01]  /*c860*/  SEL R146, R146, RZ, P0 ;  /* 0x000000ff92927207 */ /* 0x000fe20000000000 */
[----:B------:R-:W-:Y:S01]  /*c870*/  UISETP.NE.AND UP0, UPT, UR6, URZ, UPT ;  /* 0x000000ff0600728c */ /* 0x000fe2000bf05270 */
[----:B------:R-:W-:Y:S01]  /*c880*/  LOP3.LUT R148, R148, R3, RZ, 0x3c, !PT ;  /* 0x0000000394947212 */ /* 0x000fe200078e3cff */
[----:B------:R-:W-:Y:S02]  /*c890*/  UIADD3 UR20, UPT, UPT, UR36, UR5, URZ ;  /* 0x0000000524147290 */ /* 0x000fe4000fffe0ff */
[----:B------:R-:W-:Y:S05]  /*c8a0*/  UIADD3 UR28, UPT, UPT, UR37, UR4, URZ ;  /* 0x00000004251c7290 */ /* 0x000fea000fffe0ff */
[----:B------:R-:W-:Y:S07]  /*c8b0*/  BRA.U UP0, `(.L_x_159) ;  /* 0xffffff9d00887547 */ /* 0x000fee000b83ffff */
[----:B------:R-:W3:Y:S01]  /*c8c0*/  S2UR UR4, SR_CgaCtaId ;  /* 0x00000000000479c3 */ /* 0x000ee20000008800 */
[----:B------:R-:W-:-:S13]  /*c8d0*/  R2UR UR5, R143 ;  /* 0x000000008f0572ca */ /* 0x000fda00000e0000 */
[----:B------:R-:W-:Y:S02]  /*c8e0*/  UISETP.NE.AND UP0, UPT, UR5, URZ, UPT ;  /* 0x000000ff0500728c */ /* 0x000fe4000bf05270 */
[----:B---3--:R-:W-:Y:S02]  /*c8f0*/  ULOP3.LUT UR5, UR4, 0x1, URZ, 0x3c, !UPT ;  /* 0x0000000104057892 */ /* 0x008fe4000f8e3cff */
[----:B------:R-:W-:-:S04]  /*c900*/  UIADD3 UR4, UPT, UPT, UR46, 0x1a0, URZ ;  /* 0x000001a02e047890 */ /* 0x000fc8000fffe0ff */
[----:B------:R-:W-:-:S09]  /*c910*/  UPRMT UR4, UR5, 0x654, UR4 ;  /* 0x0000065405047896 */ /* 0x000fd20008000004 */
[----:B------:R-:W-:Y:S01]  /*c920*/  SYNCS.ARRIVE.TRANS64.RED.A1T0 RZ, [UR4], RZ ;  /* 0x000000ffffff79a7 */ /* 0x000fe20008100404 */
[----:B------:R-:W-:Y:S01]  /*c930*/  SYNCS.ARRIVE.TRANS64.A1T0 RZ, [UR46+0x1a0], RZ ;  /* 0x0001a0ffffff79a7 */ /* 0x000fe2000810002e */
[----:B------:R-:W-:Y:S05]  /*c940*/  BRA.U !UP0, `(.L_x_160) ;  /* 0x0000000108487547 */ /* 0x000fea000b800000 */
[----:B------:R-:W3:Y:S02]  /*c950*/  LDCU.64 UR4, c[0x0][0xc90] ;  /* 0x00019200ff0477ac */ /* 0x000ee40008000a00 */
[----:B---3--:R-:W-:-:S04]  /*c960*/  UISETP.NE.U32.AND UP0, UPT, UR4, URZ, UPT ;  /* 0x000000ff0400728c */ /* 0x008fc8000bf05070 */
[----:B------:R-:W-:-:S09]  /*c970*/  UISETP.NE.AND.EX UP0, UPT, UR5, URZ, UPT, UP0 ;  /* 0x000000ff0500728c */ /* 0x000fd2000bf05300 */
[----:B------:R-:W-:Y:S05]  /*c980*/  BRA.U UP0, `(.L_x_161) ;  /* 0x00000001000c7547 */ /* 0x000fea000b800000 */
[----:B------:R-:W-:-:S13]  /*c990*/  FSETP.NEU.AND P0, PT, R71, RZ, PT ;  /* 0x000000ff4700720b */ /* 0x000fda0003f0d000 */
[----:B------:R-:W-:Y:S05]  /*c9a0*/  @!P0 EXIT ;  /* 0x000000000000894d */ /* 0x000fea0003800000 */
[----:B------:R-:W-:Y:S05]  /*c9b0*/  BRA `(.L_x_160) ;  /* 0x00000000002c7947 */ /* 0x000fea0003800000 */
.L_x_161:
[----:B------:R-:W-:Y:S01]  /*c9c0*/  ISETP.NE.AND P0, PT, R145, RZ, PT ;  /* 0x000000ff9100720c */ /* 0x000fe20003f05270 */
[----:B------:R-:W-:-:S12]  /*c9d0*/  BSSY.RECONVERGENT B0, `(.L_x_160) ;  /* 0x0000009000007945 */ /* 0x000fd80003800200 */
[----:B------:R-:W-:Y:S05]  /*c9e0*/  @P0 BRA `(.L_x_162) ;  /* 0x0000000000140947 */ /* 0x000fea0003800000 */
[----:B------:R-:W3:Y:S02]  /*c9f0*/  LDCU.64 UR4, c[0x0][0xc88] ;  /* 0x00019100ff0477ac */ /* 0x000ee40008000a00 */
[----:B---3--:R-:W-:-:S04]  /*ca00*/  ISETP.NE.U32.AND P0, PT, RZ, UR4, PT ;  /* 0x00000004ff007c0c */ /* 0x008fc8000bf05070 */
[----:B------:R-:W-:-:S13]  /*ca10*/  ISETP.NE.AND.EX P0, PT, RZ, UR5, PT, P0 ;  /* 0x00000005ff007c0c */ /* 0x000fda000bf05300 */
[----:B------:R-:W-:Y:S05]  /*ca20*/  @!P0 EXIT ;  /* 0x000000000000894d */ /* 0x000fea0003800000 */
[----:B------:R-:W-:Y:S05]  /*ca30*/  BRA `(.L_x_163) ;  /* 0x0000000000087947 */ /* 0x000fea0003800000 */
.L_x_162:
[----:B------:R-:W-:-:S13]  /*ca40*/  FSETP.NEU.AND P0, PT, R71, RZ, PT ;  /* 0x000000ff4700720b */ /* 0x000fda0003f0d000 */
[----:B------:R-:W-:Y:S05]  /*ca50*/  @!P0 EXIT ;  /* 0x000000000000894d */ /* 0x000fea0003800000 */
.L_x_163:
[----:B------:R-:W-:Y:S05]  /*ca60*/  BSYNC.RECONVERGENT B0 ;  /* 0x0000000000007941 */ /* 0x000fea0003800200 */
.L_x_160:
[----:B------:R-:W3:Y:S01]  /*ca70*/  S2UR UR5, SR_CgaCtaId ;  /* 0x00000000000579c3 */ /* 0x000ee20000008800 */
[----:B------:R-:W-:Y:S01]  /*ca80*/  ULEA UR4, UR52, UR46, 0x3 ;  /* 0x0000002e34047291 */ /* 0x000fe2000f8e18ff */
[----:B------:R-:W-:-:S04]  /*ca90*/  DEPBAR.LE SB0, 0x0 ;  /* 0x000080000000791a */ /* 0x000fc80000000000 */
[----:B------:R-:W-:-:S04]  /*caa0*/  UIADD3 UR4, UPT, UPT, UR4, 0x120, URZ ;  /* 0x0000012004047890 */ /* 0x000fc8000fffe0ff */
[----:B---3--:R-:W-:-:S09]  /*cab0*/  UPRMT UR4, UR5, 0x654, UR4 ;  /* 0x0000065405047896 */ /* 0x008fd20008000004 */
[----:B------:R-:W-:Y:S01]  /*cac0*/  SYNCS.ARRIVE.TRANS64.RED.A1T0 RZ, [UR4], RZ ;  /* 0x000000ffffff79a7 */ /* 0x000fe20008100404 */
[----:B------:R-:W-:Y:S05]  /*cad0*/  EXIT ;  /* 0x000000000000794d */ /* 0x000fea0003800000 */
.L_x_25:
[----:B-1----:R1:W3:Y:S02]  /*cae0*/  SYNCS.PHASECHK.TRANS64.TRYWAIT P0, [R0+URZ+0x190], R3 ;  /* 0x00019003000075a7 */ /* 0x0022e400080011ff */
[----:B---3--:R-:W-:Y:S05]  /*caf0*/  @!P0 NANOSLEEP.SYNCS 0x989680 ;  /* 0x009896800000895d */ /* 0x008fea0003900000 */
[----:B------:R-:W3:Y:S02]  /*cb00*/  @!P0 SYNCS.PHASECHK.TRANS64 P0, [R0+URZ+0x190], R3 ;  /* 0x00019003000085a7 */ /* 0x000ee400080010ff */
[----:B---3--:R-:W-:Y:S05]  /*cb10*/  @!P0 BRA `(.L_x_25) ;  /* 0xfffffffc00f08947 */ /* 0x008fea000383ffff */
[----:B------:R-:W-:Y:S05]  /*cb20*/  BRA `(.L_x_164) ;  /* 0xffffff5000907947 */ /* 0x000fea000383ffff */
.L_x_28:
[----:B-1----:R-:W-:-:S07]  /*cb30*/  MOV R0, UR5 ;  /* 0x0000000500007c02 */ /* 0x002fce0008000f00 */
.L_x_165:
[----:B-1----:R1:W3:Y:S02]  /*cb40*/  SYNCS.PHASECHK.TRANS64.TRYWAIT P0, [R0+URZ+0x80], R3 ;  /* 0x00008003000075a7 */ /* 0x0022e400080011ff */
[----:B---3--:R-:W-:Y:S05]  /*cb50*/  @!P0 NANOSLEEP.SYNCS 0x989680 ;  /* 0x009896800000895d */ /* 0x008fea0003900000 */
[----:B------:R-:W3:Y:S02]  /*cb60*/  @!P0 SYNCS.PHASECHK.TRANS64 P0, [R0+URZ+0x80], R3 ;  /* 0x00008003000085a7 */ /* 0x000ee400080010ff */
[----:B---3--:R-:W-:Y:S05]  /*cb70*/  @!P0 BRA `(.L_x_165) ;  /* 0xfffffffc00f08947 */ /* 0x008fea000383ffff */
[----:B------:R-:W-:Y:S05]  /*cb80*/  BRA `(.L_x_27) ;  /* 0xffffff5000ec7947 */ /* 0x000fea000383ffff */
.L_x_37:
[----:B-1----:R-:W-:-:S07]  /*cb90*/  MOV R0, UR6 ;  /* 0x0000000600007c02 */ /* 0x002fce0008000f00 */
.L_x_166:
[----:B-1----:R1:W2:Y:S02]  /*cba0*/  SYNCS.PHASECHK.TRANS64.TRYWAIT P0, [R0+URZ+0x80], R3 ;  /* 0x00008003000075a7 */ /* 0x0022a400080011ff */
[----:B--2---:R-:W-:Y:S05]  /*cbb0*/  @!P0 NANOSLEEP.SYNCS 0x989680 ;  /* 0x009896800000895d */ /* 0x004fea0003900000 */
[----:B------:R-:W2:Y:S02]  /*cbc0*/  @!P0 SYNCS.PHASECHK.TRANS64 P0, [R0+URZ+0x80], R3 ;  /* 0x00008003000085a7 */ /* 0x000ea400080010ff */
[----:B--2---:R-:W-:Y:S05]  /*cbd0*/  @!P0 BRA `(.L_x_166) ;  /* 0xfffffffc00f08947 */ /* 0x004fea000383ffff */
[----:B------:R-:W-:Y:S05]  /*cbe0*/  BRA `(.L_x_36) ;  /* 0xffffff5800087947 */ /* 0x000fea000383ffff */
.L_x_44:
[----:B-1----:R1:W4:Y:S02]  /*cbf0*/  SYNCS.PHASECHK.TRANS64.TRYWAIT P0, [R3+URZ+0x150], R0 ;  /* 0x00015000030075a7 */ /* 0x00232400080011ff */
[----:B----4-:R-:W-:Y:S05]  /*cc00*/  @!P0 NANOSLEEP.SYNCS 0x989680 ;  /* 0x009896800000895d */ /* 0x010fea0003900000 */
[----:B------:R-:W4:Y:S02]  /*cc10*/  @!P0 SYNCS.PHASECHK.TRANS64 P0, [R3+URZ+0x150], R0 ;  /* 0x00015000030085a7 */ /* 0x000f2400080010ff */
[----:B----4-:R-:W-:Y:S05]  /*cc20*/  @!P0 BRA `(.L_x_44) ;  /* 0xfffffffc00f08947 */ /* 0x010fea000383ffff */
[----:B------:R-:W-:Y:S05]  /*cc30*/  BRA `(.L_x_167) ;  /* 0xffffff5c00007947 */ /* 0x000fea000383ffff */
.L_x_48:
[----:B-1----:R-:W-:-:S07]  /*cc40*/  MOV R0, UR4 ;  /* 0x0000000400007c02 */ /* 0x002fce0008000f00 */
.L_x_168:
[----:B-1----:R1:W2:Y:S02]  /*cc50*/  SYNCS.PHASECHK.TRANS64.TRYWAIT P0, [R0+URZ], R3 ;  /* 0x00000003000075a7 */ /* 0x0022a400080011ff */
[----:B--2---:R-:W-:Y:S05]  /*cc60*/  @!P0 NANOSLEEP.SYNCS 0x989680 ;  /* 0x009896800000895d */ /* 0x004fea0003900000 */
[----:B------:R-:W2:Y:S02]  /*cc70*/  @!P0 SYNCS.PHASECHK.TRANS64 P0, [R0+URZ], R3 ;  /* 0x00000003000085a7 */ /* 0x000ea400080010ff */
[----:B--2---:R-:W-:Y:S05]  /*cc80*/  @!P0 BRA `(.L_x_168) ;  /* 0xfffffffc00f08947 */ /* 0x004fea000383ffff */
[----:B------:R-:W-:Y:S05]  /*cc90*/  BRA `(.L_x_169) ;  /* 0xffffff6000ac7947 */ /* 0x000fea000383ffff */
.L_x_49:
[----:B------:R-:W-:-:S07]  /*cca0*/  MOV R0, UR5 ;  /* 0x0000000500007c02 */ /* 0x000fce0008000f00 */
.L_x_170:
[----:B-1----:R1:W2:Y:S02]  /*ccb0*/  SYNCS.PHASECHK.TRANS64.TRYWAIT P0, [R0+URZ], R3 ;  /* 0x00000003000075a7 */ /* 0x0022a400080011ff */
[----:B--2---:R-:W-:Y:S05]  /*ccc0*/  @!P0 NANOSLEEP.SYNCS 0x989680 ;  /* 0x009896800000895d */ /* 0x004fea0003900000 */
[----:B------:R-:W2:Y:S02]  /*ccd0*/  @!P0 SYNCS.PHASECHK.TRANS64 P0, [R0+URZ], R3 ;  /* 0x00000003000085a7 */ /* 0x000ea400080010ff */
[----:B--2---:R-:W-:Y:S05]  /*cce0*/  @!P0 BRA `(.L_x_170) ;  /* 0xfffffffc00f08947 */ /* 0x004fea000383ffff */
[----:B------:R-:W-:Y:S05]  /*ccf0*/  BRA `(.L_x_171) ;  /* 0xffffff6000b87947 */ /* 0x000fea000383ffff */
.L_x_50:
[----:B------:R-:W-:-:S07]  /*cd00*/  MOV R0, UR5 ;  /* 0x0000000500007c02 */ /* 0x000fce0008000f00 */
.L_x_172:
[----:B-1----:R1:W2:Y:S02]  /*cd10*/  SYNCS.PHASECHK.TRANS64.TRYWAIT P0, [R0+URZ], R3 ;  /* 0x00000003000075a7 */ /* 0x0022a400080011ff */
[----:B--2---:R-:W-:Y:S05]  /*cd20*/  @!P0 NANOSLEEP.SYNCS 0x989680 ;  /* 0x009896800000895d */ /* 0x004fea0003900000 */
[----:B------:R-:W2:Y:S02]  /*cd30*/  @!P0 SYNCS.PHASECHK.TRANS64 P0, [R0+URZ], R3 ;  /* 0x00000003000085a7 */ /* 0x000ea400080010ff */
[----:B--2---:R-:W-:Y:S05]  /*cd40*/  @!P0 BRA `(.L_x_172) ;  /* 0xfffffffc00f08947 */ /* 0x004fea000383ffff */
[----:B------:R-:W-:Y:S05]  /*cd50*/  BRA `(.L_x_173) ;  /* 0xffffff6000c47947 */ /* 0x000fea000383ffff */
.L_x_51:
[----:B------:R-:W-:-:S07]  /*cd60*/  MOV R0, UR5 ;  /* 0x0000000500007c02 */ /* 0x000fce0008000f00 */
.L_x_174:
[----:B-1----:R1:W2:Y:S02]  /*cd70*/  SYNCS.PHASECHK.TRANS64.TRYWAIT P0, [R0+URZ], R3 ;  /* 0x00000003000075a7 */ /* 0x0022a400080011ff */
[----:B--2---:R-:W-:Y:S05]  /*cd80*/  @!P0 NANOSLEEP.SYNCS 0x989680 ;  /* 0x009896800000895d */ /* 0x004fea0003900000 */
[----:B------:R-:W2:Y:S02]  /*cd90*/  @!P0 SYNCS.PHASECHK.TRANS64 P0, [R0+URZ], R3 ;  /* 0x00000003000085a7 */ /* 0x000ea400080010ff */
[----:B--2---:R-:W-:Y:S05]  /*cda0*/  @!P0 BRA `(.L_x_174) ;  /* 0xfffffffc00f08947 */ /* 0x004fea000383ffff */
[----:B------:R-:W-:Y:S05]  /*cdb0*/  BRA `(.L_x_175) ;  /* 0xffffff6000d07947 */ /* 0x000fea000383ffff */
.L_x_52:
[----:B------:R-:W-:-:S07]  /*cdc0*/  MOV R0, UR5 ;  /* 0x0000000500007c02 */ /* 0x000fce0008000f00 */
.L_x_176:
[----:B-1----:R1:W2:Y:S02]  /*cdd0*/  SYNCS.PHASECHK.TRANS64.TRYWAIT P0, [R0+URZ], R3 ;  /* 0x00000003000075a7 */ /* 0x0022a400080011ff */
[----:B--2---:R-:W-:Y:S05]  /*cde0*/  @!P0 NANOSLEEP.SYNCS 0x989680 ;  /* 0x009896800000895d */ /* 0x004fea0003900000 */
[----:B------:R-:W2:Y:S02]  /*cdf0*/  @!P0 SYNCS.PHASECHK.TRANS64 P0, [R0+URZ], R3 ;  /* 0x00000003000085a7 */ /* 0x000ea400080010ff */
[----:B--2---:R-:W-:Y:S05]  /*ce00*/  @!P0 BRA `(.L_x_176) ;  /* 0xfffffffc00f08947 */ /* 0x004fea000383ffff */
[----:B------:R-:W-:Y:S05]  /*ce10*/  BRA `(.L_x_177) ;  /* 0xffffff6000dc7947 */ /* 0x000fea000383ffff */
.L_x_53:
[----:B------:R-:W-:-:S07]  /*ce20*/  MOV R0, UR5 ;  /* 0x0000000500007c02 */ /* 0x000fce0008000f00 */
.L_x_178:
[----:B-1----:R1:W2:Y:S02]  /*ce30*/  SYNCS.PHASECHK.TRANS64.TRYWAIT P0, [R0+URZ], R3 ;  /* 0x00000003000075a7 */ /* 0x0022a400080011ff */
[----:B--2---:R-:W-:Y:S05]  /*ce40*/  @!P0 NANOSLEEP.SYNCS 0x989680 ;  /* 0x009896800000895d */ /* 0x004fea0003900000 */
[----:B------:R-:W2:Y:S02]  /*ce50*/  @!P0 SYNCS.PHASECHK.TRANS64 P0, [R0+URZ], R3 ;  /* 0x00000003000085a7 */ /* 0x000ea400080010ff */
[----:B--2---:R-:W-:Y:S05]  /*ce60*/  @!P0 BRA `(.L_x_178) ;  /* 0xfffffffc00f08947 */ /* 0x004fea000383ffff */
[----:B------:R-:W-:Y:S05]  /*ce70*/  BRA `(.L_x_179) ;  /* 0xffffff6000e87947 */ /* 0x000fea000383ffff */
.L_x_54:
[----:B------:R-:W-:-:S07]  /*ce80*/  MOV R0, UR5 ;  /* 0x0000000500007c02 */ /* 0x000fce0008000f00 */
.L_x_180:
[----:B-1----:R1:W2:Y:S02]  /*ce90*/  SYNCS.PHASECHK.TRANS64.TRYWAIT P0, [R0+URZ], R3 ;  /* 0x00000003000075a7 */ /* 0x0022a400080011ff */
[----:B--2---:R-:W-:Y:S05]  /*cea0*/  @!P0 NANOSLEEP.SYNCS 0x989680 ;  /* 0x009896800000895d */ /* 0x004fea0003900000 */
[----:B------:R-:W2:Y:S02]  /*ceb0*/  @!P0 SYNCS.PHASECHK.TRANS64 P0, [R0+URZ], R3 ;  /* 0x00000003000085a7 */ /* 0x000ea400080010ff */
[----:B--2---:R-:W-:Y:S05]  /*cec0*/  @!P0 BRA `(.L_x_180) ;  /* 0xfffffffc00f08947 */ /* 0x004fea000383ffff */
[----:B------:R-:W-:Y:S05]  /*ced0*/  BRA `(.L_x_181) ;  /* 0xffffff6000f47947 */ /* 0x000fea000383ffff */
.L_x_55:
[----:B------:R-:W-:-:S07]  /*cee0*/  MOV R0, UR5 ;  /* 0x0000000500007c02 */ /* 0x000fce0008000f00 */
.L_x_182:
[----:B-1----:R1:W2:Y:S02]  /*cef0*/  SYNCS.PHASECHK.TRANS64.TRYWAIT P0, [R0+URZ], R3 ;  /* 0x00000003000075a7 */ /* 0x0022a400080011ff */
[----:B--2---:R-:W-:Y:S05]  /*cf00*/  @!P0 NANOSLEEP.SYNCS 0x989680 ;  /* 0x009896800000895d */ /* 0x004fea0003900000 */
[----:B------:R-:W2:Y:S02]  /*cf10*/  @!P0 SYNCS.PHASECHK.TRANS64 P0, [R0+URZ], R3 ;  /* 0x00000003000085a7 */ /* 0x000ea400080010ff */
[----:B--2---:R-:W-:Y:S05]  /*cf20*/  @!P0 BRA `(.L_x_182) ;  /* 0xfffffffc00f08947 */ /* 0x004fea000383ffff */
[----:B------:R-:W-:Y:S05]  /*cf30*/  BRA `(.L_x_183) ;  /* 0xffffff6400007947 */ /* 0x000fea000383ffff */
.L_x_56:
[----:B------:R-:W-:-:S07]  /*cf40*/  MOV R0, UR5 ;  /* 0x0000000500007c02 */ /* 0x000fce0008000f00 */
.L_x_184:
[----:B-1----:R1:W2:Y:S02]  /*cf50*/  SYNCS.PHASECHK.TRANS64.TRYWAIT P0, [R0+URZ], R3 ;  /* 0x00000003000075a7 */ /* 0x0022a400080011ff */
[----:B--2---:R-:W-:Y:S05]  /*cf60*/  @!P0 NANOSLEEP.SYNCS 0x989680 ;  /* 0x009896800000895d */ /* 0x004fea0003900000 */
[----:B------:R-:W2:Y:S02]  /*cf70*/  @!P0 SYNCS.PHASECHK.TRANS64 P0, [R0+URZ], R3 ;  /* 0x00000003000085a7 */ /* 0x000ea400080010ff */
[----:B--2---:R-:W-:Y:S05]  /*cf80*/  @!P0 BRA `(.L_x_184) ;  /* 0xfffffffc00f08947 */ /* 0x004fea000383ffff */
[----:B------:R-:W-:Y:S05]  /*cf90*/  BRA `(.L_x_185) ;  /* 0xffffff64000c7947 */ /* 0x000fea000383ffff */
.L_x_57:
[----:B------:R-:W-:-:S07]  /*cfa0*/  MOV R0, UR5 ;  /* 0x0000000500007c02 */ /* 0x000fce0008000f00 */
.L_x_186:
[----:B-1----:R1:W2:Y:S02]  /*cfb0*/  SYNCS.PHASECHK.TRANS64.TRYWAIT P0, [R0+URZ], R3 ;  /* 0x00000003000075a7 */ /* 0x0022a400080011ff */
[----:B--2---:R-:W-:Y:S05]  /*cfc0*/  @!P0 NANOSLEEP.SYNCS 0x989680 ;  /* 0x009896800000895d */ /* 0x004fea0003900000 */
[----:B------:R-:W2:Y:S02]  /*cfd0*/  @!P0 SYNCS.PHASECHK.TRANS64 P0, [R0+URZ], R3 ;  /* 0x00000003000085a7 */ /* 0x000ea400080010ff */
[----:B--2---:R-:W-:Y:S05]  /*cfe0*/  @!P0 BRA `(.L_x_186) ;  /* 0xfffffffc00f08947 */ /* 0x004fea000383ffff */
[----:B------:R-:W-:Y:S05]  /*cff0*/  BRA `(.L_x_187) ;  /* 0xffffff6400187947 */ /* 0x000fea000383ffff */
.L_x_58:
[----:B------:R-:W-:-:S07]  /*d000*/  MOV R0, UR5 ;  /* 0x0000000500007c02 */ /* 0x000fce0008000f00 */
.L_x_188:
[----:B-1----:R1:W2:Y:S02]  /*d010*/  SYNCS.PHASECHK.TRANS64.TRYWAIT P0, [R0+URZ], R3 ;  /* 0x00000003000075a7 */ /* 0x0022a400080011ff */
[----:B--2---:R-:W-:Y:S05]  /*d020*/  @!P0 NANOSLEEP.SYNCS 0x989680 ;  /* 0x009896800000895d */ /* 0x004fea0003900000 */
[----:B------:R-:W2:Y:S02]  /*d030*/  @!P0 SYNCS.PHASECHK.TRANS64 P0, [R0+URZ], R3 ;  /* 0x00000003000085a7 */ /* 0x000ea400080010ff */
[----:B--2---:R-:W-:Y:S05]  /*d040*/  @!P0 BRA `(.L_x_188) ;  /* 0xfffffffc00f08947 */ /* 0x004fea000383ffff */
[----:B------:R-:W-:Y:S05]  /*d050*/  BRA `(.L_x_189) ;  /* 0xffffff6400247947 */ /* 0x000fea000383ffff */
.L_x_59:
[----:B------:R-:W-:-:S07]  /*d060*/  MOV R0, UR5 ;  /* 0x0000000500007c02 */ /* 0x000fce0008000f00 */
.L_x_190:
[----:B-1----:R1:W2:Y:S02]  /*d070*/  SYNCS.PHASECHK.TRANS64.TRYWAIT P0, [R0+URZ], R3 ;  /* 0x00000003000075a7 */ /* 0x0022a400080011ff */
[----:B--2---:R-:W-:Y:S05]  /*d080*/  @!P0 NANOSLEEP.SYNCS 0x989680 ;  /* 0x009896800000895d */ /* 0x004fea0003900000 */
[----:B------:R-:W2:Y:S02]  /*d090*/  @!P0 SYNCS.PHASECHK.TRANS64 P0, [R0+URZ], R3 ;  /* 0x00000003000085a7 */ /* 0x000ea400080010ff */
[----:B--2---:R-:W-:Y:S05]  /*d0a0*/  @!P0 BRA `(.L_x_190) ;  /* 0xfffffffc00f08947 */ /* 0x004fea000383ffff */
[----:B------:R-:W-:Y:S05]  /*d0b0*/  BRA `(.L_x_191) ;  /* 0xffffff6400307947 */ /* 0x000fea000383ffff */
.L_x_60:
[----:B------:R-:W-:-:S07]  /*d0c0*/  MOV R0, UR5 ;  /* 0x0000000500007c02 */ /* 0x000fce0008000f00 */
.L_x_192:
[----:B-1----:R1:W2:Y:S02]  /*d0d0*/  SYNCS.PHASECHK.TRANS64.TRYWAIT P0, [R0+URZ], R3 ;  /* 0x00000003000075a7 */ /* 0x0022a400080011ff */
[----:B--2---:R-:W-:Y:S05]  /*d0e0*/  @!P0 NANOSLEEP.SYNCS 0x989680 ;  /* 0x009896800000895d */ /* 0x004fea0003900000 */
[----:B------:R-:W2:Y:S02]  /*d0f0*/  @!P0 SYNCS.PHASECHK.TRANS64 P0, [R0+URZ], R3 ;  /* 0x00000003000085a7 */ /* 0x000ea400080010ff */
[----:B--2---:R-:W-:Y:S05]  /*d100*/  @!P0 BRA `(.L_x_192) ;  /* 0xfffffffc00f08947 */ /* 0x004fea000383ffff */
[----:B------:R-:W-:Y:S05]  /*d110*/  BRA `(.L_x_193) ;  /* 0xffffff64003c7947 */ /* 0x000fea000383ffff */
.L_x_61:
[----:B------:R-:W-:-:S07]  /*d120*/  MOV R0, UR5 ;  /* 0x0000000500007c02 */ /* 0x000fce0008000f00 */
.L_x_194:
[----:B-1----:R1:W2:Y:S02]  /*d130*/  SYNCS.PHASECHK.TRANS64.TRYWAIT P0, [R0+URZ], R3 ;  /* 0x00000003000075a7 */ /* 0x0022a400080011ff */
[----:B--2---:R-:W-:Y:S05]  /*d140*/  @!P0 NANOSLEEP.SYNCS 0x989680 ;  /* 0x009896800000895d */ /* 0x004fea0003900000 */
[----:B------:R-:W2:Y:S02]  /*d150*/  @!P0 SYNCS.PHASECHK.TRANS64 P0, [R0+URZ], R3 ;  /* 0x00000003000085a7 */ /* 0x000ea400080010ff */
[----:B--2---:R-:W-:Y:S05]  /*d160*/  @!P0 BRA `(.L_x_194) ;  /* 0xfffffffc00f08947 */ /* 0x004fea000383ffff */
[----:B------:R-:W-:Y:S05]  /*d170*/  BRA `(.L_x_195) ;  /* 0xffffff6400487947 */ /* 0x000fea000383ffff */
.L_x_62:
[----:B------:R-:W-:-:S07]  /*d180*/  MOV R0, UR5 ;  /* 0x0000000500007c02 */ /* 0x000fce0008000f00 */
.L_x_196:
[----:B-1----:R1:W2:Y:S02]  /*d190*/  SYNCS.PHASECHK.TRANS64.TRYWAIT P0, [R0+URZ], R3 ;  /* 0x00000003000075a7 */ /* 0x0022a400080011ff */
[----:B--2---:R-:W-:Y:S05]  /*d1a0*/  @!P0 NANOSLEEP.SYNCS 0x989680 ;  /* 0x009896800000895d */ /* 0x004fea0003900000 */
[----:B------:R-:W2:Y:S02]  /*d1b0*/  @!P0 SYNCS.PHASECHK.TRANS64 P0, [R0+URZ], R3 ;  /* 0x00000003000085a7 */ /* 0x000ea400080010ff */
[----:B--2---:R-:W-:Y:S05]  /*d1c0*/  @!P0 BRA `(.L_x_196) ;  /* 0xfffffffc00f08947 */ /* 0x004fea000383ffff */
[----:B------:R-:W-:Y:S05]  /*d1d0*/  BRA `(.L_x_197) ;  /* 0xffffff6400547947 */ /* 0x000fea000383ffff */
.L_x_65:
[----:B--2---:R2:W3:Y:S02]  /*d1e0*/  SYNCS.PHASECHK.TRANS64.TRYWAIT P0, [R0+URZ+0x180], R5 ;  /* 0x00018005000075a7 */ /* 0x0044e400080011ff */
[----:B---3--:R-:W-:Y:S05]  /*d1f0*/  @!P0 NANOSLEEP.SYNCS 0x989680 ;  /* 0x009896800000895d */ /* 0x008fea0003900000 */
[----:B------:R-:W3:Y:S02]  /*d200*/  @!P0 SYNCS.PHASECHK.TRANS64 P0, [R0+URZ+0x180], R5 ;  /* 0x00018005000085a7 */ /* 0x000ee400080010ff */
[----:B---3--:R-:W-:Y:S05]  /*d210*/  @!P0 BRA `(.L_x_65) ;  /* 0xfffffffc00f08947 */ /* 0x008fea000383ffff */
[----:B------:R-:W-:Y:S05]  /*d220*/  BRA `(.L_x_198) ;  /* 0xffffff6400b87947 */ /* 0x000fea000383ffff */
.L_x_66:
[----:B------:R-:W-:-:S07]  /*d230*/  MOV R0, UR4 ;  /* 0x0000000400007c02 */ /* 0x000fce0008000f00 */
.L_x_199:
[----:B--2---:R2:W3:Y:S02]  /*d240*/  SYNCS.PHASECHK.TRANS64.TRYWAIT P0, [R0+URZ+0x160], R7 ;  /* 0x00016007000075a7 */ /* 0x0044e400080011ff */
[----:B---3--:R-:W-:Y:S05]  /*d250*/  @!P0 NANOSLEEP.SYNCS 0x989680 ;  /* 0x009896800000895d */ /* 0x008fea0003900000 */
[----:B------:R-:W3:Y:S02]  /*d260*/  @!P0 SYNCS.PHASECHK.TRANS64 P0, [R0+URZ+0x160], R7 ;  /* 0x00016007000085a7 */ /* 0x000ee400080010ff */
[----:B---3--:R-:W-:Y:S05]  /*d270*/  @!P0 BRA `(.L_x_199) ;  /* 0xfffffffc00f08947 */ /* 0x008fea000383ffff */
[----:B------:R-:W-:Y:S05]  /*d280*/  BRA `(.L_x_200) ;  /* 0xffffff6400c87947 */ /* 0x000fea000383ffff */
.L_x_67:
[----:B--2---:R2:W3:Y:S02]  /*d290*/  SYNCS.PHASECHK.TRANS64.TRYWAIT P1, [R0+URZ+0x150], R5 ;  /* 0x00015005000075a7 */ /* 0x0044e400080211ff */
[----:B---3--:R-:W-:Y:S05]  /*d2a0*/  @!P1 NANOSLEEP.SYNCS 0x989680 ;  /* 0x009896800000995d */ /* 0x008fea0003900000 */
[----:B------:R-:W3:Y:S02]  /*d2b0*/  @!P1 SYNCS.PHASECHK.TRANS64 P1, [R0+URZ+0x150], R5 ;  /* 0x00015005000095a7 */ /* 0x000ee400080210ff */
[----:B---3--:R-:W-:Y:S05]  /*d2c0*/  @!P1 BRA `(.L_x_67) ;  /* 0xfffffffc00f09947 */ /* 0x008fea000383ffff */
[----:B------:R-:W-:Y:S05]  /*d2d0*/  BRA `(.L_x_201) ;  /* 0xffffff6400f87947 */ /* 0x000fea000383ffff */
.L_x_70:
[----:B------:R-:W-:-:S07]  /*d2e0*/  MOV R0, UR4 ;  /* 0x0000000400007c02 */ /* 0x000fce0008000f00 */
.L_x_202:
[----:B--2---:R2:W3:Y:S02]  /*d2f0*/  SYNCS.PHASECHK.TRANS64.TRYWAIT P0, [R0+URZ+0x160], R3 ;  /* 0x00016003000075a7 */ /* 0x0044e400080011ff */
[----:B---3--:R-:W-:Y:S05]  /*d300*/  @!P0 NANOSLEEP.SYNCS 0x989680 ;  /* 0x009896800000895d */ /* 0x008fea0003900000 */
[----:B------:R-:W3:Y:S02]  /*d310*/  @!P0 SYNCS.PHASECHK.TRANS64 P0, [R0+URZ+0x160], R3 ;  /* 0x00016003000085a7 */ /* 0x000ee400080010ff */
[----:B---3--:R-:W-:Y:S05]  /*d320*/  @!P0 BRA `(.L_x_202) ;  /* 0xfffffffc00f08947 */ /* 0x008fea000383ffff */
[----:B------:R-:W-:Y:S05]  /*d330*/  BRA `(.L_x_69) ;  /* 0xffffff68004c7947 */ /* 0x000fea000383ffff */
.L_x_79:
[----:B--2---:R-:W-:-:S04]  /*d340*/  MOV R5, UR5 ;  /* 0x0000000500057c02 */ /* 0x004fc80008000f00 */
[----:B------:R2:W3:Y:S03]  /*d350*/  SYNCS.PHASECHK.TRANS64.TRYWAIT P0, [R5+URZ+0x8], R6 ;  /* 0x00000806050075a7 */ /* 0x0004e600080011ff */
[----:B---3--:R-:W-:Y:S05]  /*d360*/  @!P0 NANOSLEEP.SYNCS 0x989680 ;  /* 0x009896800000895d */ /* 0x008fea0003900000 */
[----:B------:R-:W3:Y:S02]  /*d370*/  @!P0 SYNCS.PHASECHK.TRANS64 P0, [R5+URZ+0x8], R6 ;  /* 0x00000806050085a7 */ /* 0x000ee400080010ff */
[----:B---3--:R-:W-:Y:S05]  /*d380*/  @!P0 BRA `(.L_x_79) ;  /* 0xfffffffc00ec8947 */ /* 0x008fea000383ffff */
[----:B------:R-:W-:Y:S05]  /*d390*/  BRA `(.L_x_78) ;  /* 0xffffff6c000c7947 */ /* 0x000fea000383ffff */
.L_x_81:
[----:B------:R-:W-:Y:S01]  /*d3a0*/  BSSY B0, `(.L_x_203) ;  /* 0x0000006000007945 */ /* 0x000fe20003800000 */
[----:B------:R-:W-:-:S07]  /*d3b0*/  MOV R15, 0xffffffff ;  /* 0xffffffff000f7802 */ /* 0x000fce0000000f00 */
[----:B-12--5:R-:W-:Y:S05]  /*d3c0*/  WARPSYNC.COLLECTIVE R15, `(.L_x_204) ;  /* 0x000000000f0c7348 */ /* 0x026fea0003c00000 */
[----:B------:R-:W-:Y:S02]  /*d3d0*/  ELECT P6, UR79, PT ;  /* 0x00000000004f782f */ /* 0x000fe400038c0000 */
[----:B------:R-:W-:Y:S01]  /*d3e0*/  MOV R14, UR79 ;  /* 0x0000004f000e7c02 */ /* 0x000fe20008000f00 */
[----:B-12--5:R-:W-:Y:S10]  /*d3f0*/  ENDCOLLECTIVE ;  /* 0x000000000000791b */ /* 0x026ff40003800000 */
.L_x_204:
[----:B------:R-:W-:Y:S05]  /*d400*/  BSYNC B0 ;  /* 0x0000000000007941 */ /* 0x000fea0003800000 */
.L_x_203:
[----:B------:R-:W-:Y:S05]  /*d410*/  BRA `(.L_x_205) ;  /* 0xffffff6c003c7947 */ /* 0x000fea000383ffff */
.L_x_83:
[----:B--2---:R-:W-:-:S04]  /*d420*/  MOV R3, UR5 ;  /* 0x0000000500037c02 */ /* 0x004fc80008000f00 */
[----:B------:R2:W3:Y:S03]  /*d430*/  SYNCS.PHASECHK.TRANS64.TRYWAIT P0, [R3+URZ+0x8], R4 ;  /* 0x00000804030075a7 */ /* 0x0004e600080011ff */
[----:B---3--:R-:W-:Y:S05]  /*d440*/  @!P0 NANOSLEEP.SYNCS 0x989680 ;  /* 0x009896800000895d */ /* 0x008fea0003900000 */
[----:B------:R-:W3:Y:S02]  /*d450*/  @!P0 SYNCS.PHASECHK.TRANS64 P0, [R3+URZ+0x8], R4 ;  /* 0x00000804030085a7 */ /* 0x000ee400080010ff */
[----:B---3--:R-:W-:Y:S05]  /*d460*/  @!P0 BRA `(.L_x_83) ;  /* 0xfffffffc00ec8947 */ /* 0x008fea000383ffff */
[----:B------:R-:W-:Y:S05]  /*d470*/  BRA `(.L_x_82) ;  /* 0xffffff6c00407947 */ /* 0x000fea000383ffff */
.L_x_84:
[----:B--2---:R2:W3:Y:S02]  /*d480*/  SYNCS.PHASECHK.TRANS64.TRYWAIT P0, [R0+URZ+0x150], R5 ;  /* 0x00015005000075a7 */ /* 0x0044e400080011ff */
[----:B---3--:R-:W-:Y:S05]  /*d490*/  @!P0 NANOSLEEP.SYNCS 0x989680 ;  /* 0x009896800000895d */ /* 0x008fea0003900000 */
[----:B------:R-:W3:Y:S02]  /*d4a0*/  @!P0 SYNCS.PHASECHK.TRANS64 P0, [R0+URZ+0x150], R5 ;  /* 0x00015005000085a7 */ /* 0x000ee400080010ff */
[----:B---3--:R-:W-:Y:S05]  /*d4b0*/  @!P0 BRA `(.L_x_84) ;  /* 0xfffffffc00f08947 */ /* 0x008fea000383ffff */
[----:B------:R-:W-:Y:S05]  /*d4c0*/  BRA `(.L_x_206) ;  /* 0xffffff7000507947 */ /* 0x000fea000383ffff */
.L_x_88:
[----:B------:R-:W-:-:S07]  /*d4d0*/  MOV R0, UR5 ;  /* 0x0000000500007c02 */ /* 0x000fce0008000f00 */
.L_x_207:
[----:B--2---:R2:W3:Y:S02]  /*d4e0*/  SYNCS.PHASECHK.TRANS64.TRYWAIT P0, [R0+URZ], R5 ;  /* 0x00000005000075a7 */ /* 0x0044e400080011ff */
[----:B---3--:R-:W-:Y:S05]  /*d4f0*/  @!P0 NANOSLEEP.SYNCS 0x989680 ;  /* 0x009896800000895d */ /* 0x008fea0003900000 */
[----:B------:R-:W3:Y:S02]  /*d500*/  @!P0 SYNCS.PHASECHK.TRANS64 P0, [R0+URZ], R5 ;  /* 0x00000005000085a7 */ /* 0x000ee400080010ff */
[----:B---3--:R-:W-:Y:S05]  /*d510*/  @!P0 BRA `(.L_x_207) ;  /* 0xfffffffc00f08947 */ /* 0x008fea000383ffff */
[----:B------:R-:W-:Y:S05]  /*d520*/  BRA `(.L_x_87) ;  /* 0xffffff7000a87947 */ /* 0x000fea000383ffff */
.L_x_89:
[----:B------:R-:W-:-:S07]  /*d530*/  MOV R0, UR22 ;  /* 0x0000001600007c02 */ /* 0x000fce0008000f00 */
.L_x_208:
[----:B--2---:R2:W3:Y:S02]  /*d540*/  SYNCS.PHASECHK.TRANS64.TRYWAIT P0, [R0+URZ+0x178], R5 ;  /* 0x00017805000075a7 */ /* 0x0044e400080011ff */
[----:B---3--:R-:W-:Y:S05]  /*d550*/  @!P0 NANOSLEEP.SYNCS 0x989680 ;  /* 0x009896800000895d */ /* 0x008fea0003900000 */
[----:B------:R-:W3:Y:S02]  /*d560*/  @!P0 SYNCS.PHASECHK.TRANS64 P0, [R0+URZ+0x178], R5 ;  /* 0x00017805000085a7 */ /* 0x000ee400080010ff */
[----:B---3--:R-:W-:Y:S05]  /*d570*/  @!P0 BRA `(.L_x_208) ;  /* 0xfffffffc00f08947 */ /* 0x008fea000383ffff */
[----:B------:R-:W-:Y:S05]  /*d580*/  BRA `(.L_x_209) ;  /* 0xffffff7000f87947 */ /* 0x000fea000383ffff */
.L_x_92:
[----:B------:R-:W-:Y:S07]  /*d590*/  MOV R0, UR6 ;  /* 0x0000000600007c02 */ /* 0x000fee0008000f00 */
.L_x_210:
[----:B--2---:R2:W3:Y:S02]  /*d5a0*/  SYNCS.PHASECHK.TRANS64.TRYWAIT P0, [R0+URZ], R5 ;  /* 0x00000005000075a7 */ /* 0x0044e400080011ff */
[----:B---3--:R-:W-:Y:S05]  /*d5b0*/  @!P0 NANOSLEEP.SYNCS 0x989680 ;  /* 0x009896800000895d */ /* 0x008fea0003900000 */
[----:B------:R-:W3:Y:S02]  /*d5c0*/  @!P0 SYNCS.PHASECHK.TRANS64 P0, [R0+URZ], R5 ;  /* 0x00000005000085a7 */ /* 0x000ee400080010ff */
[----:B---3--:R-:W-:Y:S05]  /*d5d0*/  @!P0 BRA `(.L_x_210) ;  /* 0xfffffffc00f08947 */ /* 0x008fea000383ffff */
[----:B------:R-:W-:Y:S05]  /*d5e0*/  BRA `(.L_x_91) ;  /* 0xffffff7400387947 */ /* 0x000fea000383ffff */
.L_x_95:
[----:B------:R-:W-:-:S07]  /*d5f0*/  MOV R0, UR22 ;  /* 0x0000001600007c02 */ /* 0x000fce0008000f00 */
.L_x_211:
[----:B--2---:R2:W4:Y:S02]  /*d600*/  SYNCS.PHASECHK.TRANS64.TRYWAIT P0, [R0+URZ+0x1a0], R3 ;  /* 0x0001a003000075a7 */ /* 0x00452400080011ff */
[----:B----4-:R-:W-:Y:S05]  /*d610*/  @!P0 NANOSLEEP.SYNCS 0x989680 ;  /* 0x009896800000895d */ /* 0x010fea0003900000 */
[----:B------:R-:W4:Y:S02]  /*d620*/  @!P0 SYNCS.PHASECHK.TRANS64 P0, [R0+URZ+0x1a0], R3 ;  /* 0x0001a003000085a7 */ /* 0x000f2400080010ff */
[----:B----4-:R-:W-:Y:S05]  /*d630*/  @!P0 BRA `(.L_x_211) ;  /* 0xfffffffc00f08947 */ /* 0x010fea000383ffff */
[----:B------:R-:W-:Y:S05]  /*d640*/  BRA `(.L_x_212) ;  /* 0xffffff7800007947 */ /* 0x000fea000383ffff */
.L_x_100:
[----:B-1----:R1:W2:Y:S02]  /*d650*/  SYNCS.PHASECHK.TRANS64.TRYWAIT P0, [R8+URZ+0x150], R5 ;  /* 0x00015005080075a7 */ /* 0x0022a400080011ff */
[----:B--2---:R-:W-:Y:S05]  /*d660*/  @!P0 NANOSLEEP.SYNCS 0x989680 ;  /* 0x009896800000895d */ /* 0x004fea0003900000 */
[----:B------:R-:W2:Y:S02]  /*d670*/  @!P0 SYNCS.PHASECHK.TRANS64 P0, [R8+URZ+0x150], R5 ;  /* 0x00015005080085a7 */ /* 0x000ea400080010ff */
[----:B--2---:R-:W-:Y:S05]  /*d680*/  @!P0 BRA `(.L_x_100) ;  /* 0xfffffffc00f08947 */ /* 0x004fea000383ffff */
[----:B------:R-:W-:Y:S05]  /*d690*/  BRA `(.L_x_213) ;  /* 0xffffff7c00447947 */ /* 0x000fea000383ffff */
.L_x_103:
[----:B------:R-:W-:Y:S07]  /*d6a0*/  MOV R0, UR21 ;  /* 0x0000001500007c02 */ /* 0x000fee0008000f00 */
.L_x_214:
[----:B-1----:R1:W2:Y:S02]  /*d6b0*/  SYNCS.PHASECHK.TRANS64.TRYWAIT P1, [R0+URZ+0x148], R5 ;  /* 0x00014805000075a7 */ /* 0x0022a400080211ff */
[----:B--2---:R-:W-:Y:S05]  /*d6c0*/  @!P1 NANOSLEEP.SYNCS 0x989680 ;  /* 0x009896800000995d */ /* 0x004fea0003900000 */
[----:B------:R-:W2:Y:S02]  /*d6d0*/  @!P1 SYNCS.PHASECHK.TRANS64 P1, [R0+URZ+0x148], R5 ;  /* 0x00014805000095a7 */ /* 0x000ea400080210ff */
[----:B--2---:R-:W-:Y:S05]  /*d6e0*/  @!P1 BRA `(.L_x_214) ;  /* 0xfffffffc00f09947 */ /* 0x004fea000383ffff */
[----:B------:R-:W-:Y:S05]  /*d6f0*/  BRA `(.L_x_102) ;  /* 0xffffff8000c07947 */ /* 0x000fea000383ffff */
.L_x_106:
[----:B-1----:R-:W-:Y:S07]  /*d700*/  MOV R5, UR21 ;  /* 0x0000001500057c02 */ /* 0x002fee0008000f00 */
.L_x_215:
[----:B-1----:R1:W2:Y:S02]  /*d710*/  SYNCS.PHASECHK.TRANS64.TRYWAIT P0, [R5+URZ+0x120], R4 ;  /* 0x00012004050075a7 */ /* 0x0022a400080011ff */
[----:B--2---:R-:W-:Y:S05]  /*d720*/  @!P0 NANOSLEEP.SYNCS 0x989680 ;  /* 0x009896800000895d */ /* 0x004fea0003900000 */
[----:B------:R-:W2:Y:S02]  /*d730*/  @!P0 SYNCS.PHASECHK.TRANS64 P0, [R5+URZ+0x120], R4 ;  /* 0x00012004050085a7 */ /* 0x000ea400080010ff */
[----:B--2---:R-:W-:Y:S05]  /*d740*/  @!P0 BRA `(.L_x_215) ;  /* 0xfffffffc00f08947 */ /* 0x004fea000383ffff */
[----:B------:R-:W-:Y:S05]  /*d750*/  BRA `(.L_x_216) ;  /* 0xffffff8400187947 */ /* 0x000fea000383ffff */
.L_x_107:
[----:B------:R-:W-:Y:S07]  /*d760*/  MOV R5, UR21 ;  /* 0x0000001500057c02 */ /* 0x000fee0008000f00 */
.L_x_217:
[----:B-1----:R1:W2:Y:S02]  /*d770*/  SYNCS.PHASECHK.TRANS64.TRYWAIT P0, [R5+URZ+0x128], R4 ;  /* 0x00012804050075a7 */ /* 0x0022a400080011ff */
[----:B--2---:R-:W-:Y:S05]  /*d780*/  @!P0 NANOSLEEP.SYNCS 0x989680 ;  /* 0x009896800000895d */ /* 0x004fea0003900000 */
[----:B------:R-:W2:Y:S02]  /*d790*/  @!P0 SYNCS.PHASECHK.TRANS64 P0, [R5+URZ+0x128], R4 ;  /* 0x00012804050085a7 */ /* 0x000ea400080010ff */
[----:B--2---:R-:W-:Y:S05]  /*d7a0*/  @!P0 BRA `(.L_x_217) ;  /* 0xfffffffc00f08947 */ /* 0x004fea000383ffff */
[----:B------:R-:W-:Y:S05]  /*d7b0*/  BRA `(.L_x_218) ;  /* 0xffffff8400707947 */ /* 0x000fea000383ffff */
.L_x_108:
[----:B-1----:R-:W-:Y:S07]  /*d7c0*/  MOV R5, UR21 ;  /* 0x0000001500057c02 */ /* 0x002fee0008000f00 */
.L_x_219:
[----:B-1----:R1:W2:Y:S02]  /*d7d0*/  SYNCS.PHASECHK.TRANS64.TRYWAIT P0, [R5+URZ+0x130], R4 ;  /* 0x00013004050075a7 */ /* 0x0022a400080011ff */
[----:B--2---:R-:W-:Y:S05]  /*d7e0*/  @!P0 NANOSLEEP.SYNCS 0x989680 ;  /* 0x009896800000895d */ /* 0x004fea0003900000 */
[----:B------:R-:W2:Y:S02]  /*d7f0*/  @!P0 SYNCS.PHASECHK.TRANS64 P0, [R5+URZ+0x130], R4 ;  /* 0x00013004050085a7 */ /* 0x000ea400080010ff */
[----:B--2---:R-:W-:Y:S05]  /*d800*/  @!P0 BRA `(.L_x_219) ;  /* 0xfffffffc00f08947 */ /* 0x004fea000383ffff */
[----:B------:R-:W-:Y:S05]  /*d810*/  BRA `(.L_x_220) ;  /* 0xffffff8400b87947 */ /* 0x000fea000383ffff */
.L_x_109:
[----:B-1----:R-:W-:Y:S07]  /*d820*/  MOV R5, UR21 ;  /* 0x0000001500057c02 */ /* 0x002fee0008000f00 */
.L_x_221:
[----:B-1----:R1:W2:Y:S02]  /*d830*/  SYNCS.PHASECHK.TRANS64.TRYWAIT P0, [R5+URZ+0x138], R4 ;  /* 0x00013804050075a7 */ /* 0x0022a400080011ff */
[----:B--2---:R-:W-:Y:S05]  /*d840*/  @!P0 NANOSLEEP.SYNCS 0x989680 ;  /* 0x009896800000895d */ /* 0x004fea0003900000 */
[----:B------:R-:W2:Y:S02]  /*d850*/  @!P0 SYNCS.PHASECHK.TRANS64 P0, [R5+URZ+0x138], R4 ;  /* 0x00013804050085a7 */ /* 0x000ea400080010ff */
[----:B--2---:R-:W-:Y:S05]  /*d860*/  @!P0 BRA `(.L_x_221) ;  /* 0xfffffffc00f08947 */ /* 0x004fea000383ffff */
[----:B------:R-:W-:Y:S05]  /*d870*/  BRA `(.L_x_222) ;  /* 0xffffff8800007947 */ /* 0x000fea000383ffff */
.L_x_111:
[----:B------:R-:W-:-:S07]  /*d880*/  MOV R0, UR21 ;  /* 0x0000001500007c02 */ /* 0x000fce0008000f00 */
.L_x_223:
[----:B-1----:R1:W2:Y:S02]  /*d890*/  SYNCS.PHASECHK.TRANS64.TRYWAIT P0, [R0+URZ+0x120], R3 ;  /* 0x00012003000075a7 */ /* 0x0022a400080011ff */
[----:B--2---:R-:W-:Y:S05]  /*d8a0*/  @!P0 NANOSLEEP.SYNCS 0x989680 ;  /* 0x009896800000895d */ /* 0x004fea0003900000 */
[----:B------:R-:W2:Y:S02]  /*d8b0*/  @!P0 SYNCS.PHASECHK.TRANS64 P0, [R0+URZ+0x120], R3 ;  /* 0x00012003000085a7 */ /* 0x000ea400080010ff */
[----:B--2---:R-:W-:Y:S05]  /*d8c0*/  @!P0 BRA `(.L_x_223) ;  /* 0xfffffffc00f08947 */ /* 0x004fea000383ffff */
[----:B------:R-:W-:Y:S05]  /*d8d0*/  BRA `(.L_x_224) ;  /* 0xffffff8800947947 */ /* 0x000fea000383ffff */
.L_x_112:
[----:B-1----:R-:W-:-:S07]  /*d8e0*/  MOV R0, UR21 ;  /* 0x0000001500007c02 */ /* 0x002fce0008000f00 */
.L_x_225:
[----:B-1----:R1:W2:Y:S02]  /*d8f0*/  SYNCS.PHASECHK.TRANS64.TRYWAIT P0, [R0+URZ+0x128], R3 ;  /* 0x00012803000075a7 */ /* 0x0022a400080011ff */
[----:B--2---:R-:W-:Y:S05]  /*d900*/  @!P0 NANOSLEEP.SYNCS 0x989680 ;  /* 0x009896800000895d */ /* 0x004fea0003900000 */
[----:B------:R-:W2:Y:S02]  /*d910*/  @!P0 SYNCS.PHASECHK.TRANS64 P0, [R0+URZ+0x128], R3 ;  /* 0x00012803000085a7 */ /* 0x000ea400080010ff */
[----:B--2---:R-:W-:Y:S05]  /*d920*/  @!P0 BRA `(.L_x_225) ;  /* 0xfffffffc00f08947 */ /* 0x004fea000383ffff */
[----:B------:R-:W-:Y:S05]  /*d930*/  BRA `(.L_x_226) ;  /* 0xffffff8800847947 */ /* 0x000fea000383ffff */
.L_x_113:
[----:B-1----:R-:W-:-:S07]  /*d940*/  MOV R0, UR21 ;  /* 0x0000001500007c02 */ /* 0x002fce0008000f00 */
.L_x_227:
[----:B-1----:R1:W2:Y:S02]  /*d950*/  SYNCS.PHASECHK.TRANS64.TRYWAIT P0, [R0+URZ+0x130], R3 ;  /* 0x00013003000075a7 */ /* 0x0022a400080011ff */
[----:B--2---:R-:W-:Y:S05]  /*d960*/  @!P0 NANOSLEEP.SYNCS 0x989680 ;  /* 0x009896800000895d */ /* 0x004fea0003900000 */
[----:B------:R-:W2:Y:S02]  /*d970*/  @!P0 SYNCS.PHASECHK.TRANS64 P0, [R0+URZ+0x130], R3 ;  /* 0x00013003000085a7 */ /* 0x000ea400080010ff */
[----:B--2---:R-:W-:Y:S05]  /*d980*/  @!P0 BRA `(.L_x_227) ;  /* 0xfffffffc00f08947 */ /* 0x004fea000383ffff */
[----:B------:R-:W-:Y:S05]  /*d990*/  BRA `(.L_x_228) ;  /* 0xffffff8800747947 */ /* 0x000fea000383ffff */
.L_x_115:
[----:B--2---:R2:W3:Y:S02]  /*d9a0*/  SYNCS.PHASECHK.TRANS64.TRYWAIT P0, [R8+URZ+0x150], R3 ;  /* 0x00015003080075a7 */ /* 0x0044e400080011ff */
[----:B---3--:R-:W-:Y:S05]  /*d9b0*/  @!P0 NANOSLEEP.SYNCS 0x989680 ;  /* 0x009896800000895d */ /* 0x008fea0003900000 */
[----:B------:R-:W3:Y:S02]  /*d9c0*/  @!P0 SYNCS.PHASECHK.TRANS64 P0, [R8+URZ+0x150], R3 ;  /* 0x00015003080085a7 */ /* 0x000ee400080010ff */
[----:B---3--:R-:W-:Y:S05]  /*d9d0*/  @!P0 BRA `(.L_x_115) ;  /* 0xfffffffc00f08947 */ /* 0x008fea000383ffff */
[----:B------:R-:W-:Y:S05]  /*d9e0*/  BRA `(.L_x_229) ;  /* 0xffffff8c00507947 */ /* 0x000fea000383ffff */
.L_x_126:
[----:B-1----:R-:W-:Y:S04]  /*d9f0*/  MOV R3, UR46 ;  /* 0x0000002e00037c02 */ /* 0x002fe80008000f00 */
[----:B------:R1:W2:Y:S03]  /*da00*/  SYNCS.PHASECHK.TRANS64.TRYWAIT P0, [R3+URZ+0x100], R4 ;  /* 0x00010004030075a7 */ /* 0x0002a600080011ff */
[----:B--2---:R-:W-:Y:S05]  /*da10*/  @!P0 NANOSLEEP.SYNCS 0x989680 ;  /* 0x009896800000895d */ /* 0x004fea0003900000 */
[----:B------:R-:W2:Y:S02]  /*da20*/  @!P0 SYNCS.PHASECHK.TRANS64 P0, [R3+URZ+0x100], R4 ;  /* 0x00010004030085a7 */ /* 0x000ea400080010ff */
[----:B--2---:R-:W-:Y:S05]  /*da30*/  @!P0 BRA `(.L_x_126) ;  /* 0xfffffffc00ec8947 */ /* 0x004fea000383ffff */
[----:B------:R-:W-:Y:S05]  /*da40*/  BRA `(.L_x_125) ;  /* 0xffffff9c00407947 */ /* 0x000fea000383ffff */
.L_x_128:
[----:B-1----:R-:W-:Y:S04]  /*da50*/  MOV R3, UR46 ;  /* 0x0000002e00037c02 */ /* 0x002fe80008000f00 */
[----:B------:R1:W4:Y:S03]  /*da60*/  SYNCS.PHASECHK.TRANS64.TRYWAIT P1, [R3+URZ+0x170], R0 ;  /* 0x00017000030075a7 */ /* 0x00032600080211ff */
[----:B----4-:R-:W-:Y:S05]  /*da70*/  @!P1 NANOSLEEP.SYNCS 0x989680 ;  /* 0x009896800000995d */ /* 0x010fea0003900000 */
[----:B------:R-:W4:Y:S02]  /*da80*/  @!P1 SYNCS.PHASECHK.TRANS64 P1, [R3+URZ+0x170], R0 ;  /* 0x00017000030095a7 */ /* 0x000f2400080210ff */
[----:B----4-:R-:W-:Y:S05]  /*da90*/  @!P1 BRA `(.L_x_128) ;  /* 0xfffffffc00ec9947 */ /* 0x010fea000383ffff */
[----:B------:R-:W-:Y:S05]  /*daa0*/  BRA `(.L_x_127) ;  /* 0xffffff9c00787947 */ /* 0x000fea000383ffff */
.L_x_137:
[----:B---3--:R3:W4:Y:S02]  /*dab0*/  SYNCS.PHASECHK.TRANS64.TRYWAIT P0, [R3+URZ+0x100], R0 ;  /* 0x00010000030075a7 */ /* 0x00872400080011ff */
[----:B----4-:R-:W-:Y:S05]  /*dac0*/  @!P0 NANOSLEEP.SYNCS 0x989680 ;  /* 0x009896800000895d */ /* 0x010fea0003900000 */
[----:B------:R-:W4:Y:S02]  /*dad0*/  @!P0 SYNCS.PHASECHK.TRANS64 P0, [R3+URZ+0x100], R0 ;  /* 0x00010000030085a7 */ /* 0x000f2400080010ff */
[----:B----4-:R-:W-:Y:S05]  /*dae0*/  @!P0 BRA `(.L_x_137) ;  /* 0xfffffffc00f08947 */ /* 0x010fea000383ffff */
[----:B------:R-:W-:Y:S05]  /*daf0*/  BRA `(.L_x_136) ;  /* 0xffffffb000447947 */ /* 0x000fea000383ffff */
.L_x_145:
[----:B-1----:R1:W4:Y:S02]  /*db00*/  SYNCS.PHASECHK.TRANS64.TRYWAIT P0, [R95+URZ+0x100], R6 ;  /* 0x000100065f0075a7 */ /* 0x00232400080011ff */
[----:B----4-:R-:W-:Y:S05]  /*db10*/  @!P0 NANOSLEEP.SYNCS 0x989680 ;  /* 0x009896800000895d */ /* 0x010fea0003900000 */
[----:B------:R-:W4:Y:S02]  /*db20*/  @!P0 SYNCS.PHASECHK.TRANS64 P0, [R95+URZ+0x100], R6 ;  /* 0x000100065f0085a7 */ /* 0x000f2400080010ff */
[----:B----4-:R-:W-:Y:S05]  /*db30*/  @!P0 BRA `(.L_x_145) ;  /* 0xfffffffc00f08947 */ /* 0x010fea000383ffff */
[----:B------:R-:W-:Y:S05]  /*db40*/  BRA `(.L_x_144) ;  /* 0xffffffc400487947 */ /* 0x000fea000383ffff */
.L_x_153:
[----:B-1----:R1:W2:Y:S02]  /*db50*/  SYNCS.PHASECHK.TRANS64.TRYWAIT P0, [R16+URZ+0x100], R3 ;  /* 0x00010003100075a7 */ /* 0x0022a400080011ff */
[----:B--2---:R-:W-:Y:S05]  /*db60*/  @!P0 NANOSLEEP.SYNCS 0x989680 ;  /* 0x009896800000895d */ /* 0x004fea0003900000 */
[----:B------:R-:W2:Y:S02]  /*db70*/  @!P0 SYNCS.PHASECHK.TRANS64 P0, [R16+URZ+0x100], R3 ;  /* 0x00010003100085a7 */ /* 0x000ea400080010ff */
[----:B--2---:R-:W-:Y:S05]  /*db80*/  @!P0 BRA `(.L_x_153) ;  /* 0xfffffffc00f08947 */ /* 0x004fea000383ffff */
[----:B------:R-:W-:Y:S05]  /*db90*/  BRA `(.L_x_152) ;  /* 0xffffffd800447947 */ /* 0x000fea000383ffff */
        .weak           $__internal_0_$__cuda_sm10x_tcgen05_guardrail_trap_col_being_dealloced_not_returned_by_alloc
        .type           $__internal_0_$__cuda_sm10x_tcgen05_guardrail_trap_col_being_dealloced_not_returned_by_alloc,@function
        .size           $__internal_0_$__cuda_sm10x_tcgen05_guardrail_trap_col_being_dealloced_not_returned_by_alloc,($__internal_1_$__cuda_sm10x_tcgen05_guardrail_trap_phase_invalid_during_alloc - $__internal_0_$__cuda_sm10x_tcgen05_guardrail_trap_col_being_dealloced_not_returned_by_alloc)
$__internal_0_$__cuda_sm10x_tcgen05_guardrail_trap_col_being_dealloced_not_returned_by_alloc:
[----:B------:R-:W-:Y:S05]  /*dba0*/  BPT.TRAP 0x1 ;  /* 0x000000040000795c */ /* 0x000fea0000300000 */
[----:B------:R-:W-:-:S04]  /*dbb0*/  HFMA2 R3, -RZ, RZ, 0, 0 ;  /* 0x00000000ff037431 */ /* 0x000fc800000001ff */
[----:B------:R-:W-:Y:S05]  /*dbc0*/  RET.REL.NODEC R2 `(_ZN7cutlass13device_kernelINS_4gemm6kernel13GemmUniversalIN4cute5tupleIJiiiiEEENS1_10collective13CollectiveMmaINS1_46MainloopSm100TmaUmmaWarpSpecializedBlockScaledILi16ELi2ELi1ENS5_IJNS4_1CILi8EEENSA_ILi1EEESC_EEEEENS5_IJNSA_ILi256EEESF_NSA_ILi64EEEEEENS5_IJNS_12float_e2m1_tENS_13float_ue4m3_tEEEENS5_IJNS5_IJlSC_lEEENS4_6LayoutINS5_IJNS5_IJNS5_IJNSA_ILi32EEENSA_ILi4EEEEEEiEEENS5_IJNS5_IJNSA_ILi16EEESO_EEEiEEENS5_IJSC_iEEEEEENS5_IJST_NS5_IJNS5_IJNSA_ILi0EEESC_EEENSA_ILi512EEEEEENS5_IJSW_iEEEEEEEEEEESK_S13_NS4_8TiledMMAINS4_8MMA_AtomIJNS4_23SM100_MMA_MXF4_2x1SM_SSISI_SI_fSJ_Li256ELi256ELi16ELNS4_4UMMA5MajorE0ELS18_0ELNS17_7ScaleInE0ELS19_0EEEEEENSM_INS5_IJSC_SC_SC_EEENS5_IJSW_SW_SW_EEEEENS5_IJNS4_10UnderscoreES1F_S1F_EEEEENS5_IJNS4_18SM100_TMA_2SM_LOADES1I_EEENS5_IJNS4_14ComposedLayoutINS4_7SwizzleILi1ELi4ELi3EEENS4_18smem_ptr_flag_bitsILi4EEENSM_INS5_IJSB_SG_EEENS5_IJSG_SC_EEEEEEENSM_INS5_IJNS5_IJNS5_IJSP_SC_EEESS_EEESC_NS5_IJSC_SC_EEEEEENS5_IJNS5_IJNS5_IJSS_SY_EEESX_EEESW_NS5_IJSO_SY_EEEEEEEEEEEvNS4_8identityENS5_IJNS4_28SM100_TMA_2SM_LOAD_MULTICASTES24_EEENS5_IJS1S_NSM_INS5_IJNS5_IJNS5_IJSP_NSA_ILi2EEEEEESS_EEESC_S1V_EEENS5_IJS1Y_SW_NS5_IJSO_NSA_ILi1024EEEEEEEEEEEEEEvS23_EENS_8epilogue10collective18CollectiveEpilogueINS2G_23Sm100TmaWarpSpecializedILi4ELi2ELi64ELb1ELb0EEEJNS5_IJNSA_ILi128EEESF_SG_EEENS5_IJNSM_IS2L_SC_EENSM_ISG_SC_EEEEENS_10bfloat16_tESL_S2Q_SL_NS2G_6fusion15FusionCallbacksIS2K_NS2R_17LinearCombinationIS2Q_fS2Q_fLNS_15FloatRoundStyleE2EEES2M_S2P_JEEENS4_5SM1004TMEM4LOAD26SM100_TMEM_LOAD_32dp32b64xENS4_13SM90_TMA_LOADENS1K_INS1L_ILi3ELi4ELi3EEENS1N_ILi16EEES1R_EENS4_39AutoVectorizingCopyWithAssumedAlignmentILi128EEENS4_14SM90_TMA_STOREES34_S36_S36_EEEvvEEEEvNT_6ParamsE) ;  /* 0xffffff24020c7950 */ /* 0x000fea0003c3ffff */
        .weak           $__internal_1_$__cuda_sm10x_tcgen05_guardrail_trap_phase_invalid_during_alloc
        .type           $__internal_1_$__cuda_sm10x_tcgen05_guardrail_trap_phase_invalid_during_alloc,@function
        .size           $__internal_1_$__cuda_sm10x_tcgen05_guardrail_trap_phase_invalid_during_alloc,($__internal_2_$__cuda_sm10x_tcgen05_guardrail_trap_unallocated_columns_being_dealloced - $__internal_1_$__cuda_sm10x_tcgen05_guardrail_trap_phase_invalid_during_alloc)
$__internal_1_$__cuda_sm10x_tcgen05_guardrail_trap_phase_invalid_during_alloc:
[----:B------:R-:W-:Y:S05]  /*dbd0*/  BPT.TRAP 0x1 ;  /* 0x000000040000795c */ /* 0x000fea0000300000 */
[----:B------:R-:W-:-:S04]  /*dbe0*/  MOV R5, 0x0 ;  /* 0x0000000000057802 */ /* 0x000fc80000000f00 */
[----:B------:R-:W-:Y:S05]  /*dbf0*/  RET.REL.NODEC R4 `(_ZN7cutlass13device_kernelINS_4gemm6kernel13GemmUniversalIN4cute5tupleIJiiiiEEENS1_10collective13CollectiveMmaINS1_46MainloopSm100TmaUmmaWarpSpecializedBlockScaledILi16ELi2ELi1ENS5_IJNS4_1CILi8EEENSA_ILi1EEESC_EEEEENS5_IJNSA_ILi256EEESF_NSA_ILi64EEEEEENS5_IJNS_12float_e2m1_tENS_13float_ue4m3_tEEEENS5_IJNS5_IJlSC_lEEENS4_6LayoutINS5_IJNS5_IJNS5_IJNSA_ILi32EEENSA_ILi4EEEEEEiEEENS5_IJNS5_IJNSA_ILi16EEESO_EEEiEEENS5_IJSC_iEEEEEENS5_IJST_NS5_IJNS5_IJNSA_ILi0EEESC_EEENSA_ILi512EEEEEENS5_IJSW_iEEEEEEEEEEESK_S13_NS4_8TiledMMAINS4_8MMA_AtomIJNS4_23SM100_MMA_MXF4_2x1SM_SSISI_SI_fSJ_Li256ELi256ELi16ELNS4_4UMMA5MajorE0ELS18_0ELNS17_7ScaleInE0ELS19_0EEEEEENSM_INS5_IJSC_SC_SC_EEENS5_IJSW_SW_SW_EEEEENS5_IJNS4_10UnderscoreES1F_S1F_EEEEENS5_IJNS4_18SM100_TMA_2SM_LOADES1I_EEENS5_IJNS4_14ComposedLayoutINS4_7SwizzleILi1ELi4ELi3EEENS4_18smem_ptr_flag_bitsILi4EEENSM_INS5_IJSB_SG_EEENS5_IJSG_SC_EEEEEEENSM_INS5_IJNS5_IJNS5_IJSP_SC_EEESS_EEESC_NS5_IJSC_SC_EEEEEENS5_IJNS5_IJNS5_IJSS_SY_EEESX_EEESW_NS5_IJSO_SY_EEEEEEEEEEEvNS4_8identityENS5_IJNS4_28SM100_TMA_2SM_LOAD_MULTICASTES24_EEENS5_IJS1S_NSM_INS5_IJNS5_IJNS5_IJSP_NSA_ILi2EEEEEESS_EEESC_S1V_EEENS5_IJS1Y_SW_NS5_IJSO_NSA_ILi1024EEEEEEEEEEEEEEvS23_EENS_8epilogue10collective18CollectiveEpilogueINS2G_23Sm100TmaWarpSpecializedILi4ELi2ELi64ELb1ELb0EEEJNS5_IJNSA_ILi128EEESF_SG_EEENS5_IJNSM_IS2L_SC_EENSM_ISG_SC_EEEEENS_10bfloat16_tESL_S2Q_SL_NS2G_6fusion15FusionCallbacksIS2K_NS2R_17LinearCombinationIS2Q_fS2Q_fLNS_15FloatRoundStyleE2EEES2M_S2P_JEEENS4_5SM1004TMEM4LOAD26SM100_TMEM_LOAD_32dp32b64xENS4_13SM90_TMA_LOADENS1K_INS1L_ILi3ELi4ELi3EEENS1N_ILi16EEES1R_EENS4_39AutoVectorizingCopyWithAssumedAlignmentILi128EEENS4_14SM90_TMA_STOREES34_S36_S36_EEEvvEEEEvNT_6ParamsE) ;  /* 0xffffff2404007950 */ /* 0x000fea0003c3ffff */
        .weak           $__internal_2_$__cuda_sm10x_tcgen05_guardrail_trap_unallocated_columns_being_dealloced
        .type           $__internal_2_$__cuda_sm10x_tcgen05_guardrail_trap_unallocated_columns_being_dealloced,@function
        .size           $__internal_2_$__cuda_sm10x_tcgen05_guardrail_trap_unallocated_columns_being_dealloced,(.L_x_231 - $__internal_2_$__cuda_sm10x_tcgen05_guardrail_trap_unallocated_columns_being_dealloced)
$__internal_2_$__cuda_sm10x_tcgen05_guardrail_trap_unallocated_columns_being_dealloced:
[----:B------:R-:W-:Y:S05]  /*dc00*/  BPT.TRAP 0x1 ;  /* 0x000000040000795c */ /* 0x000fea0000300000 */
[----:B------:R-:W-:-:S04]  /*dc10*/  HFMA2 R3, -RZ, RZ, 0, 0 ;  /* 0x00000000ff037431 */ /* 0x000fc800000001ff */
[----:B------:R-:W-:Y:S05]  /*dc20*/  RET.REL.NODEC R2 `(_ZN7cutlass13device_kernelINS_4gemm6kernel13GemmUniversalIN4cute5tupleIJiiiiEEENS1_10collective13CollectiveMmaINS1_46MainloopSm100TmaUmmaWarpSpecializedBlockScaledILi16ELi2ELi1ENS5_IJNS4_1CILi8EEENSA_ILi1EEESC_EEEEENS5_IJNSA_ILi256EEESF_NSA_ILi64EEEEEENS5_IJNS_12float_e2m1_tENS_13float_ue4m3_tEEEENS5_IJNS5_IJlSC_lEEENS4_6LayoutINS5_IJNS5_IJNS5_IJNSA_ILi32EEENSA_ILi4EEEEEEiEEENS5_IJNS5_IJNSA_ILi16EEESO_EEEiEEENS5_IJSC_iEEEEEENS5_IJST_NS5_IJNS5_IJNSA_ILi0EEESC_EEENSA_ILi512EEEEEENS5_IJSW_iEEEEEEEEEEESK_S13_NS4_8TiledMMAINS4_8MMA_AtomIJNS4_23SM100_MMA_MXF4_2x1SM_SSISI_SI_fSJ_Li256ELi256ELi16ELNS4_4UMMA5MajorE0ELS18_0ELNS17_7ScaleInE0ELS19_0EEEEEENSM_INS5_IJSC_SC_SC_EEENS5_IJSW_SW_SW_EEEEENS5_IJNS4_10UnderscoreES1F_S1F_EEEEENS5_IJNS4_18SM100_TMA_2SM_LOADES1I_EEENS5_IJNS4_14ComposedLayoutINS4_7SwizzleILi1ELi4ELi3EEENS4_18smem_ptr_flag_bitsILi4EEENSM_INS5_IJSB_SG_EEENS5_IJSG_SC_EEEEEEENSM_INS5_IJNS5_IJNS5_IJSP_SC_EEESS_EEESC_NS5_IJSC_SC_EEEEEENS5_IJNS5_IJNS5_IJSS_SY_EEESX_EEESW_NS5_IJSO_SY_EEEEEEEEEEEvNS4_8identityENS5_IJNS4_28SM100_TMA_2SM_LOAD_MULTICASTES24_EEENS5_IJS1S_NSM_INS5_IJNS5_IJNS5_IJSP_NSA_ILi2EEEEEESS_EEESC_S1V_EEENS5_IJS1Y_SW_NS5_IJSO_NSA_ILi1024EEEEEEEEEEEEEEvS23_EENS_8epilogue10collective18CollectiveEpilogueINS2G_23Sm100TmaWarpSpecializedILi4ELi2ELi64ELb1ELb0EEEJNS5_IJNSA_ILi128EEESF_SG_EEENS5_IJNSM_IS2L_SC_EENSM_ISG_SC_EEEEENS_10bfloat16_tESL_S2Q_SL_NS2G_6fusion15FusionCallbacksIS2K_NS2R_17LinearCombinationIS2Q_fS2Q_fLNS_15FloatRoundStyleE2EEES2M_S2P_JEEENS4_5SM1004TMEM4LOAD26SM100_TMEM_LOAD_32dp32b64xENS4_13SM90_TMA_LOADENS1K_INS1L_ILi3ELi4ELi3EEENS1N_ILi16EEES1R_EENS4_39AutoVectorizingCopyWithAssumedAlignmentILi128EEENS4_14SM90_TMA_STOREES34_S36_S36_EEEvvEEEEvNT_6ParamsE) ;  /* 0xffffff2002f47950 */ /* 0x000fea0003c3ffff */
.L_x_230:
[----:B------:R-:W-:-:S00]  /*dc30*/  BRA `(.L_x_230) ;  /* 0xfffffffc00fc7947 */ /* 0x000fc0000383ffff */
[----:B------:R-:W-:-:S00]  /*dc40*/  NOP ;  /* 0x0000000000007918 */ /* 0x000fc00000000000 */
        /* <DEDUP_REMOVED lines=11> */
.L_x_231:


//--------------------- .nv.global.init           --------------------------
	.section	.nv.global.init,"aw",@progbits
.nv.global.init:
	.type		$str$29,@object
	.size		$str$29,($str$30 - $str$29)
$str$29:
        /*0000*/ 	.byte	0x28, 0x61, 0x64, 0x64, 0x72, 0x65, 0x73, 0x73, 0x20, 0x26, 0x20, 0x6d, 0x61, 0x73, 0x6b, 0x29
        /*0010*/ 	.byte	0x20, 0x3d, 0x3d, 0x20, 0x30, 0x00
	.type		$str$30,@object
	.size		$str$30,($str$26 - $str$30)
$str$30:
        /*0016*/ 	.byte	0x2f, 0x74, 0x6d, 0x70, 0x2f, 0x63, 0x75, 0x74, 0x6c, 0x61, 0x73, 0x73, 0x5f, 0x73, 0x77, 0x65
        /*0026*/ 	.byte	0x65, 0x70, 0x5f, 0x73, 0x72, 0x63, 0x2f, 0x69, 0x6e, 0x63, 0x6c, 0x75, 0x64, 0x65, 0x2f, 0x63
        /*0036*/ 	.byte	0x75, 0x74, 0x65, 0x2f, 0x70, 0x6f, 0x69, 0x6e, 0x74, 0x65, 0x72, 0x5f, 0x66, 0x6c, 0x61, 0x67
        /*0046*/ 	.byte	0x67, 0x65, 0x64, 0x2e, 0x68, 0x70, 0x70, 0x00
	.type		$str$26,@object
	.size		$str$26,($str$25 - $str$26)
$str$26:
        /*004e*/ 	.byte	0x2f, 0x74, 0x6d, 0x70, 0x2f, 0x63, 0x75, 0x74, 0x6c, 0x61, 0x73, 0x73, 0x5f, 0x73, 0x77, 0x65
        /*005e*/ 	.byte	0x65, 0x70, 0x5f, 0x73, 0x72, 0x63, 0x2f, 0x69, 0x6e, 0x63, 0x6c, 0x75, 0x64, 0x65, 0x2f, 0x63
        /*006e*/ 	.byte	0x75, 0x74, 0x65, 0x2f, 0x61, 0x74, 0x6f, 0x6d, 0x2f, 0x63, 0x6f, 0x70, 0x79, 0x5f, 0x74, 0x72
        /*007e*/ 	.byte	0x61, 0x69, 0x74, 0x73, 0x5f, 0x73, 0x6d, 0x31, 0x30, 0x30, 0x2e, 0x68, 0x70, 0x70, 0x00
	.type		$str$25,@object
	.size		$str$25,(__unnamed_1 - $str$25)
$str$25:
        /*008d*/ 	.byte	0x28, 0x28, 0x75, 0x69, 0x6e, 0x74, 0x33, 0x32, 0x5f, 0x74, 0x28, 0x74, 0x68, 0x72, 0x65, 0x61
        /*009d*/ 	.byte	0x64, 0x49, 0x64, 0x78, 0x2e, 0x78, 0x29, 0x20, 0x2f, 0x20, 0x33, 0x32, 0x29, 0x20, 0x25, 0x20
        /*00ad*/ 	.byte	0x34, 0x29, 0x20, 0x3d, 0x3d, 0x20, 0x28, 0x28, 0x28, 0x74, 0x6d, 0x65, 0x6d, 0x5f, 0x61, 0x64
        /*00bd*/ 	.byte	0x64, 0x72, 0x20, 0x3e, 0x3e, 0x20, 0x31, 0x36, 0x29, 0x20, 0x2f, 0x20, 0x33, 0x32, 0x29, 0x20
        /*00cd*/ 	.byte	0x25, 0x20, 0x34, 0x29, 0x00
	.type		__unnamed_1,@object
	.size		__unnamed_1,(__unnamed_2 - __unnamed_1)
__unnamed_1:
        /*00d2*/ 	.byte	0x61, 0x75, 0x74, 0x6f, 0x20, 0x63, 0x75, 0x74, 0x65, 0x3a, 0x3a, 0x61, 0x73, 0x5f, 0x70, 0x6f
        /* <DEDUP_REMOVED lines=24> */
        /*0262*/ 	.byte	0x38, 0x31, 0x39, 0x32, 0x3e, 0x3e, 0x3e, 0x3e, 0x5d, 0x00
	.type		__unnamed_2,@object
	.size		__unnamed_2,(.L_2 - __unnamed_2)
__unnamed_2:
        /* <DEDUP_REMOVED lines=43> */
        /*051c*/ 	.byte	0x74, 0x65, 0x3a, 0x3a, 0x43, 0x3c, 0x30, 0x3e, 0x3e, 0x3e, 0x3e, 0x5d, 0x00
.L_2:


//--------------------- .nv.shared._ZN7cutlass13device_kernelINS_4gemm6kernel13GemmUniversalIN4cute5tupleIJiiiiEEENS1_10collective13CollectiveMmaINS1_46MainloopSm100TmaUmmaWarpSpecializedBlockScaledILi16ELi2ELi1ENS5_IJNS4_1CILi8EEENSA_ILi1EEESC_EEEEENS5_IJNSA_ILi256EEESF_NSA_ILi64EEEEEENS5_IJNS_12float_e2m1_tENS_13float_ue4m3_tEEEENS5_IJNS5_IJlSC_lEEENS4_6LayoutINS5_IJNS5_IJNS5_IJNSA_ILi32EEENSA_ILi4EEEEEEiEEENS5_IJNS5_IJNSA_ILi16EEESO_EEEiEEENS5_IJSC_iEEEEEENS5_IJST_NS5_IJNS5_IJNSA_ILi0EEESC_EEENSA_ILi512EEEEEENS5_IJSW_iEEEEEEEEEEESK_S13_NS4_8TiledMMAINS4_8MMA_AtomIJNS4_23SM100_MMA_MXF4_2x1SM_SSISI_SI_fSJ_Li256ELi256ELi16ELNS4_4UMMA5MajorE0ELS18_0ELNS17_7ScaleInE0ELS19_0EEEEEENSM_INS5_IJSC_SC_SC_EEENS5_IJSW_SW_SW_EEEEENS5_IJNS4_10UnderscoreES1F_S1F_EEEEENS5_IJNS4_18SM100_TMA_2SM_LOADES1I_EEENS5_IJNS4_14ComposedLayoutINS4_7SwizzleILi1ELi4ELi3EEENS4_18smem_ptr_flag_bitsILi4EEENSM_INS5_IJSB_SG_EEENS5_IJSG_SC_EEEEEEENSM_INS5_IJNS5_IJNS5_IJSP_SC_EEESS_EEESC_NS5_IJSC_SC_EEEEEENS5_IJNS5_IJNS5_IJSS_SY_EEESX_EEESW_NS5_IJSO_SY_EEEEEEEEEEEvNS4_8identityENS5_IJNS4_28SM100_TMA_2SM_LOAD_MULTICASTES24_EEENS5_IJS1S_NSM_INS5_IJNS5_IJNS5_IJSP_NSA_ILi2EEEEEESS_EEESC_S1V_EEENS5_IJS1Y_SW_NS5_IJSO_NSA_ILi1024EEEEEEEEEEEEEEvS23_EENS_8epilogue10collective18CollectiveEpilogueINS2G_23Sm100TmaWarpSpecializedILi4ELi2ELi64ELb1ELb0EEEJNS5_IJNSA_ILi128EEESF_SG_EEENS5_IJNSM_IS2L_SC_EENSM_ISG_SC_EEEEENS_10bfloat16_tESL_S2Q_SL_NS2G_6fusion15FusionCallbacksIS2K_NS2R_17LinearCombinationIS2Q_fS2Q_fLNS_15FloatRoundStyleE2EEES2M_S2P_JEEENS4_5SM1004TMEM4LOAD26SM100_TMEM_LOAD_32dp32b64xENS4_13SM90_TMA_LOADENS1K_INS1L_ILi3ELi4ELi3EEENS1N_ILi16EEES1R_EENS4_39AutoVectorizingCopyWithAssumedAlignmentILi128EEENS4_14SM90_TMA_STOREES34_S36_S36_EEEvvEEEEvNT_6ParamsE --------------------------
	.section	.nv.shared._ZN7cutlass13device_kernelINS_4gemm6kernel13GemmUniversalIN4cute5tupleIJiiiiEEENS1_10collective13CollectiveMmaINS1_46MainloopSm100TmaUmmaWarpSpecializedBlockScaledILi16ELi2ELi1ENS5_IJNS4_1CILi8EEENSA_ILi1EEESC_EEEEENS5_IJNSA_ILi256EEESF_NSA_ILi64EEEEEENS5_IJNS_12float_e2m1_tENS_13float_ue4m3_tEEEENS5_IJNS5_IJlSC_lEEENS4_6LayoutINS5_IJNS5_IJNS5_IJNSA_ILi32EEENSA_ILi4EEEEEEiEEENS5_IJNS5_IJNSA_ILi16EEESO_EEEiEEENS5_IJSC_iEEEEEENS5_IJST_NS5_IJNS5_IJNSA_ILi0EEESC_EEENSA_ILi512EEEEEENS5_IJSW_iEEEEEEEEEEESK_S13_NS4_8TiledMMAINS4_8MMA_AtomIJNS4_23SM100_MMA_MXF4_2x1SM_SSISI_SI_fSJ_Li256ELi256ELi16ELNS4_4UMMA5MajorE0ELS18_0ELNS17_7ScaleInE0ELS19_0EEEEEENSM_INS5_IJSC_SC_SC_EEENS5_IJSW_SW_SW_EEEEENS5_IJNS4_10UnderscoreES1F_S1F_EEEEENS5_IJNS4_18SM100_TMA_2SM_LOADES1I_EEENS5_IJNS4_14ComposedLayoutINS4_7SwizzleILi1ELi4ELi3EEENS4_18smem_ptr_flag_bitsILi4EEENSM_INS5_IJSB_SG_EEENS5_IJSG_SC_EEEEEEENSM_INS5_IJNS5_IJNS5_IJSP_SC_EEESS_EEESC_NS5_IJSC_SC_EEEEEENS5_IJNS5_IJNS5_IJSS_SY_EEESX_EEESW_NS5_IJSO_SY_EEEEEEEEEEEvNS4_8identityENS5_IJNS4_28SM100_TMA_2SM_LOAD_MULTICASTES24_EEENS5_IJS1S_NSM_INS5_IJNS5_IJNS5_IJSP_NSA_ILi2EEEEEESS_EEESC_S1V_EEENS5_IJS1Y_SW_NS5_IJSO_NSA_ILi1024EEEEEEEEEEEEEEvS23_EENS_8epilogue10collective18CollectiveEpilogueINS2G_23Sm100TmaWarpSpecializedILi4ELi2ELi64ELb1ELb0EEEJNS5_IJNSA_ILi128EEESF_SG_EEENS5_IJNSM_IS2L_SC_EENSM_ISG_SC_EEEEENS_10bfloat16_tESL_S2Q_SL_NS2G_6fusion15FusionCallbacksIS2K_NS2R_17LinearCombinationIS2Q_fS2Q_fLNS_15FloatRoundStyleE2EEES2M_S2P_JEEENS4_5SM1004TMEM4LOAD26SM100_TMEM_LOAD_32dp32b64xENS4_13SM90_TMA_LOADENS1K_INS1L_ILi3ELi4ELi3EEENS1N_ILi16EEES1R_EENS4_39AutoVectorizingCopyWithAssumedAlignmentILi128EEENS4_14SM90_TMA_STOREES34_S36_S36_EEEvvEEEEvNT_6ParamsE,"aw",@nobits
	.sectionflags	@""
	.align	16
	.zero		1024


//--------------------- .nv.shared.reserved.0     --------------------------
	.section	.nv.shared.reserved.0,"aw",@nobits
	.weak		__nv_reservedSMEM_offset_0_alias
	.size		__nv_reservedSMEM_offset_0_alias, 0, 64
	.other		__nv_reservedSMEM_offset_0_alias,@"STO_CUDA_RESERVED_SHARED STV_DEFAULT"
__nv_reservedSMEM_offset_0_alias:
	.zero		0
.nv.shared.reserved.0:
	.zero		64
	.weak		__nv_reservedSMEM_tcgen05_partition
	.type		__nv_reservedSMEM_tcgen05_partition,@object
	.size		__nv_reservedSMEM_tcgen05_partition,(.L_0 - __nv_reservedSMEM_tcgen05_partition)
__nv_reservedSMEM_tcgen05_partition:
	.zero		32
.L_0:


//--------------------- .nv.global                --------------------------
	.section	.nv.global,"aw",@nobits
.nv.global:
	.type		_ZN40_INTERNAL_6d6063e4_4_k_cu_2b9c0d00_355684cute1_E,@object
	.size		_ZN40_INTERNAL_6d6063e4_4_k_cu_2b9c0d00_355684cute1_E,(_ZN40_INTERNAL_6d6063e4_4_k_cu_2b9c0d00_355684cuda3std3__45__cpo6cbeginE - _ZN40_INTERNAL_6d6063e4_4_k_cu_2b9c0d00_355684cute1_E)
_ZN40_INTERNAL_6d6063e4_4_k_cu_2b9c0d00_355684cute1_E:
	.zero		1
	.type		_ZN40_INTERNAL_6d6063e4_4_k_cu_2b9c0d00_355684cuda3std3__45__cpo6cbeginE,@object
	.size		_ZN40_INTERNAL_6d6063e4_4_k_cu_2b9c0d00_355684cuda3std3__45__cpo6cbeginE,(_ZN40_INTERNAL_6d6063e4_4_k_cu_2b9c0d00_355684cuda3std3__48in_placeE - _ZN40_INTERNAL_6d6063e4_4_k_cu_2b9c0d00_355684cuda3std3__45__cpo6cbeginE)
_ZN40_INTERNAL_6d6063e4_4_k_cu_2b9c0d00_355684cuda3std3__45__cpo6cbeginE:
	.zero		1
	.type		_ZN40_INTERNAL_6d6063e4_4_k_cu_2b9c0d00_355684cuda3std3__48in_placeE,@object
	.size		_ZN40_INTERNAL_6d6063e4_4_k_cu_2b9c0d00_355684cuda3std3__48in_placeE,(_ZN40_INTERNAL_6d6063e4_4_k_cu_2b9c0d00_355684cuda3std6ranges3__45__cpo9iter_moveE - _ZN40_INTERNAL_6d6063e4_4_k_cu_2b9c0d00_355684cuda3std3__48in_placeE)
_ZN40_INTERNAL_6d6063e4_4_k_cu_2b9c0d00_355684cuda3std3__48in_placeE:
	.zero		1
	.type		_ZN40_INTERNAL_6d6063e4_4_k_cu_2b9c0d00_355684cuda3std6ranges3__45__cpo9iter_moveE,@object
	.size		_ZN40_INTERNAL_6d6063e4_4_k_cu_2b9c0d00_355684cuda3std6ranges3__45__cpo9iter_moveE,(_ZN40_INTERNAL_6d6063e4_4_k_cu_2b9c0d00_355684cuda3std3__45__cpo5beginE - _ZN40_INTERNAL_6d6063e4_4_k_cu_2b9c0d00_355684cuda3std6ranges3__45__cpo9iter_moveE)
_ZN40_INTERNAL_6d6063e4_4_k_cu_2b9c0d00_355684cuda3std6ranges3__45__cpo9iter_moveE:
	.zero		1
	.type		_ZN40_INTERNAL_6d6063e4_4_k_cu_2b9c0d00_355684cuda3std3__45__cpo5beginE,@object
	.size		_ZN40_INTERNAL_6d6063e4_4_k_cu_2b9c0d00_355684cuda3std3__45__cpo5beginE,(_ZN40_INTERNAL_6d6063e4_4_k_cu_2b9c0d00_355684cuda3std3__442_GLOBAL__N__6d6063e4_4_k_cu_2b9c0d00_355686ignoreE - _ZN40_INTERNAL_6d6063e4_4_k_cu_2b9c0d00_355684cuda3std3__45__cpo5beginE)
_ZN40_INTERNAL_6d6063e4_4_k_cu_2b9c0d00_355684cuda3std3__45__cpo5beginE:
	.zero		1
	.type		_ZN40_INTERNAL_6d6063e4_4_k_cu_2b9c0d00_355684cuda3std3__442_GLOBAL__N__6d6063e4_4_k_cu_2b9c0d00_355686ignoreE,@object
	.size		_ZN40_INTERNAL_6d6063e4_4_k_cu_2b9c0d00_355684cuda3std3__442_GLOBAL__N__6d6063e4_4_k_cu_2b9c0d00_355686ignoreE,(_ZN40_INTERNAL_6d6063e4_4_k_cu_2b9c0d00_355684cute7productE - _ZN40_INTERNAL_6d6063e4_4_k_cu_2b9c0d00_355684cuda3std3__442_GLOBAL__N__6d6063e4_4_k_cu_2b9c0d00_355686ignoreE)
_ZN40_INTERNAL_6d6063e4_4_k_cu_2b9c0d00_355684cuda3std3__442_GLOBAL__N__6d6063e4_4_k_cu_2b9c0d00_355686ignoreE:
	.zero		1
	.type		_ZN40_INTERNAL_6d6063e4_4_k_cu_2b9c0d00_355684cute7productE,@object
	.size		_ZN40_INTERNAL_6d6063e4_4_k_cu_2b9c0d00_355684cute7productE,(_ZN40_INTERNAL_6d6063e4_4_k_cu_2b9c0d00_355684cuda3std3__45__cpo3endE - _ZN40_INTERNAL_6d6063e4_4_k_cu_2b9c0d00_355684cute7productE)
_ZN40_INTERNAL_6d6063e4_4_k_cu_2b9c0d00_355684cute7productE:
	.zero		1
	.type		_ZN40_INTERNAL_6d6063e4_4_k_cu_2b9c0d00_355684cuda3std3__45__cpo3endE,@object
	.size		_ZN40_INTERNAL_6d6063e4_4_k_cu_2b9c0d00_355684cuda3std3__45__cpo3endE,(_ZN40_INTERNAL_6d6063e4_4_k_cu_2b9c0d00_355684cuda3std3__419piecewise_constructE - _ZN40_INTERNAL_6d6063e4_4_k_cu_2b9c0d00_355684cuda3std3__45__cpo3endE)
_ZN40_INTERNAL_6d6063e4_4_k_cu_2b9c0d00_355684cuda3std3__45__cpo3endE:
	.zero		1
	.type		_ZN40_INTERNAL_6d6063e4_4_k_cu_2b9c0d00_355684cuda3std3__419piecewise_constructE,@object
	.size		_ZN40_INTERNAL_6d6063e4_4_k_cu_2b9c0d00_355684cuda3std3__419piecewise_constructE,(_ZN40_INTERNAL_6d6063e4_4_k_cu_2b9c0d00_355684cuda3std3__45__cpo4cendE - _ZN40_INTERNAL_6d6063e4_4_k_cu_2b9c0d00_355684cuda3std3__419piecewise_constructE)
_ZN40_INTERNAL_6d6063e4_4_k_cu_2b9c0d00_355684cuda3std3__419piecewise_constructE:
	.zero		1
	.type		_ZN40_INTERNAL_6d6063e4_4_k_cu_2b9c0d00_355684cuda3std3__45__cpo4cendE,@object
	.size		_ZN40_INTERNAL_6d6063e4_4_k_cu_2b9c0d00_355684cuda3std3__45__cpo4cendE,(_ZN40_INTERNAL_6d6063e4_4_k_cu_2b9c0d00_355684cuda3std6ranges3__45__cpo4swapE - _ZN40_INTERNAL_6d6063e4_4_k_cu_2b9c0d00_355684cuda3std3__45__cpo4cendE)
_ZN40_INTERNAL_6d6063e4_4_k_cu_2b9c0d00_355684cuda3std3__45__cpo4cendE:
	.zero		1
	.type		_ZN40_INTERNAL_6d6063e4_4_k_cu_2b9c0d00_355684cuda3std6ranges3__45__cpo4swapE,@object
	.size		_ZN40_INTERNAL_6d6063e4_4_k_cu_2b9c0d00_355684cuda3std6ranges3__45__cpo4swapE,(.L_10 - _ZN40_INTERNAL_6d6063e4_4_k_cu_2b9c0d00_355684cuda3std6ranges3__45__cpo4swapE)
_ZN40_INTERNAL_6d6063e4_4_k_cu_2b9c0d00_355684cuda3std6ranges3__45__cpo4swapE:
	.zero		1
.L_10:


//--------------------- .nv.constant0._ZN7cutlass13device_kernelINS_4gemm6kernel13GemmUniversalIN4cute5tupleIJiiiiEEENS1_10collective13CollectiveMmaINS1_46MainloopSm100TmaUmmaWarpSpecializedBlockScaledILi16ELi2ELi1ENS5_IJNS4_1CILi8EEENSA_ILi1EEESC_EEEEENS5_IJNSA_ILi256EEESF_NSA_ILi64EEEEEENS5_IJNS_12float_e2m1_tENS_13float_ue4m3_tEEEENS5_IJNS5_IJlSC_lEEENS4_6LayoutINS5_IJNS5_IJNS5_IJNSA_ILi32EEENSA_ILi4EEEEEEiEEENS5_IJNS5_IJNSA_ILi16EEESO_EEEiEEENS5_IJSC_iEEEEEENS5_IJST_NS5_IJNS5_IJNSA_ILi0EEESC_EEENSA_ILi512EEEEEENS5_IJSW_iEEEEEEEEEEESK_S13_NS4_8TiledMMAINS4_8MMA_AtomIJNS4_23SM100_MMA_MXF4_2x1SM_SSISI_SI_fSJ_Li256ELi256ELi16ELNS4_4UMMA5MajorE0ELS18_0ELNS17_7ScaleInE0ELS19_0EEEEEENSM_INS5_IJSC_SC_SC_EEENS5_IJSW_SW_SW_EEEEENS5_IJNS4_10UnderscoreES1F_S1F_EEEEENS5_IJNS4_18SM100_TMA_2SM_LOADES1I_EEENS5_IJNS4_14ComposedLayoutINS4_7SwizzleILi1ELi4ELi3EEENS4_18smem_ptr_flag_bitsILi4EEENSM_INS5_IJSB_SG_EEENS5_IJSG_SC_EEEEEEENSM_INS5_IJNS5_IJNS5_IJSP_SC_EEESS_EEESC_NS5_IJSC_SC_EEEEEENS5_IJNS5_IJNS5_IJSS_SY_EEESX_EEESW_NS5_IJSO_SY_EEEEEEEEEEEvNS4_8identityENS5_IJNS4_28SM100_TMA_2SM_LOAD_MULTICASTES24_EEENS5_IJS1S_NSM_INS5_IJNS5_IJNS5_IJSP_NSA_ILi2EEEEEESS_EEESC_S1V_EEENS5_IJS1Y_SW_NS5_IJSO_NSA_ILi1024EEEEEEEEEEEEEEvS23_EENS_8epilogue10collective18CollectiveEpilogueINS2G_23Sm100TmaWarpSpecializedILi4ELi2ELi64ELb1ELb0EEEJNS5_IJNSA_ILi128EEESF_SG_EEENS5_IJNSM_IS2L_SC_EENSM_ISG_SC_EEEEENS_10bfloat16_tESL_S2Q_SL_NS2G_6fusion15FusionCallbacksIS2K_NS2R_17LinearCombinationIS2Q_fS2Q_fLNS_15FloatRoundStyleE2EEES2M_S2P_JEEENS4_5SM1004TMEM4LOAD26SM100_TMEM_LOAD_32dp32b64xENS4_13SM90_TMA_LOADENS1K_INS1L_ILi3ELi4ELi3EEENS1N_ILi16EEES1R_EENS4_39AutoVectorizingCopyWithAssumedAlignmentILi128EEENS4_14SM90_TMA_STOREES34_S36_S36_EEEvvEEEEvNT_6ParamsE --------------------------
	.section	.nv.constant0._ZN7cutlass13device_kernelINS_4gemm6kernel13GemmUniversalIN4cute5tupleIJiiiiEEENS1_10collective13CollectiveMmaINS1_46MainloopSm100TmaUmmaWarpSpecializedBlockScaledILi16ELi2ELi1ENS5_IJNS4_1CILi8EEENSA_ILi1EEESC_EEEEENS5_IJNSA_ILi256EEESF_NSA_ILi64EEEEEENS5_IJNS_12float_e2m1_tENS_13float_ue4m3_tEEEENS5_IJNS5_IJlSC_lEEENS4_6LayoutINS5_IJNS5_IJNS5_IJNSA_ILi32EEENSA_ILi4EEEEEEiEEENS5_IJNS5_IJNSA_ILi16EEESO_EEEiEEENS5_IJSC_iEEEEEENS5_IJST_NS5_IJNS5_IJNSA_ILi0EEESC_EEENSA_ILi512EEEEEENS5_IJSW_iEEEEEEEEEEESK_S13_NS4_8TiledMMAINS4_8MMA_AtomIJNS4_23SM100_MMA_MXF4_2x1SM_SSISI_SI_fSJ_Li256ELi256ELi16ELNS4_4UMMA5MajorE0ELS18_0ELNS17_7ScaleInE0ELS19_0EEEEEENSM_INS5_IJSC_SC_SC_EEENS5_IJSW_SW_SW_EEEEENS5_IJNS4_10UnderscoreES1F_S1F_EEEEENS5_IJNS4_18SM100_TMA_2SM_LOADES1I_EEENS5_IJNS4_14ComposedLayoutINS4_7SwizzleILi1ELi4ELi3EEENS4_18smem_ptr_flag_bitsILi4EEENSM_INS5_IJSB_SG_EEENS5_IJSG_SC_EEEEEEENSM_INS5_IJNS5_IJNS5_IJSP_SC_EEESS_EEESC_NS5_IJSC_SC_EEEEEENS5_IJNS5_IJNS5_IJSS_SY_EEESX_EEESW_NS5_IJSO_SY_EEEEEEEEEEEvNS4_8identityENS5_IJNS4_28SM100_TMA_2SM_LOAD_MULTICASTES24_EEENS5_IJS1S_NSM_INS5_IJNS5_IJNS5_IJSP_NSA_ILi2EEEEEESS_EEESC_S1V_EEENS5_IJS1Y_SW_NS5_IJSO_NSA_ILi1024EEEEEEEEEEEEEEvS23_EENS_8epilogue10collective18CollectiveEpilogueINS2G_23Sm100TmaWarpSpecializedILi4ELi2ELi64ELb1ELb0EEEJNS5_IJNSA_ILi128EEESF_SG_EEENS5_IJNSM_IS2L_SC_EENSM_ISG_SC_EEEEENS_10bfloat16_tESL_S2Q_SL_NS2G_6fusion15FusionCallbacksIS2K_NS2R_17LinearCombinationIS2Q_fS2Q_fLNS_15FloatRoundStyleE2EEES2M_S2P_JEEENS4_5SM1004TMEM4LOAD26SM100_TMEM_LOAD_32dp32b64xENS4_13SM90_TMA_LOADENS1K_INS1L_ILi3ELi4ELi3EEENS1N_ILi16EEES1R_EENS4_39AutoVectorizingCopyWithAssumedAlignmentILi128EEENS4_14SM90_TMA_STOREES34_S36_S36_EEEvvEEEEvNT_6ParamsE,"a",@progbits
	.sectionflags	@""
	.align	4
.nv.constant0._ZN7cutlass13device_kernelINS_4gemm6kernel13GemmUniversalIN4cute5tupleIJiiiiEEENS1_10collective13CollectiveMmaINS1_46MainloopSm100TmaUmmaWarpSpecializedBlockScaledILi16ELi2ELi1ENS5_IJNS4_1CILi8EEENSA_ILi1EEESC_EEEEENS5_IJNSA_ILi256EEESF_NSA_ILi64EEEEEENS5_IJNS_12float_e2m1_tENS_13float_ue4m3_tEEEENS5_IJNS5_IJlSC_lEEENS4_6LayoutINS5_IJNS5_IJNS5_IJNSA_ILi32EEENSA_ILi4EEEEEEiEEENS5_IJNS5_IJNSA_ILi16EEESO_EEEiEEENS5_IJSC_iEEEEEENS5_IJST_NS5_IJNS5_IJNSA_ILi0EEESC_EEENSA_ILi512EEEEEENS5_IJSW_iEEEEEEEEEEESK_S13_NS4_8TiledMMAINS4_8MMA_AtomIJNS4_23SM100_MMA_MXF4_2x1SM_SSISI_SI_fSJ_Li256ELi256ELi16ELNS4_4UMMA5MajorE0ELS18_0ELNS17_7ScaleInE0ELS19_0EEEEEENSM_INS5_IJSC_SC_SC_EEENS5_IJSW_SW_SW_EEEEENS5_IJNS4_10UnderscoreES1F_S1F_EEEEENS5_IJNS4_18SM100_TMA_2SM_LOADES1I_EEENS5_IJNS4_14ComposedLayoutINS4_7SwizzleILi1ELi4ELi3EEENS4_18smem_ptr_flag_bitsILi4EEENSM_INS5_IJSB_SG_EEENS5_IJSG_SC_EEEEEEENSM_INS5_IJNS5_IJNS5_IJSP_SC_EEESS_EEESC_NS5_IJSC_SC_EEEEEENS5_IJNS5_IJNS5_IJSS_SY_EEESX_EEESW_NS5_IJSO_SY_EEEEEEEEEEEvNS4_8identityENS5_IJNS4_28SM100_TMA_2SM_LOAD_MULTICASTES24_EEENS5_IJS1S_NSM_INS5_IJNS5_IJNS5_IJSP_NSA_ILi2EEEEEESS_EEESC_S1V_EEENS5_IJS1Y_SW_NS5_IJSO_NSA_ILi1024EEEEEEEEEEEEEEvS23_EENS_8epilogue10collective18CollectiveEpilogueINS2G_23Sm100TmaWarpSpecializedILi4ELi2ELi64ELb1ELb0EEEJNS5_IJNSA_ILi128EEESF_SG_EEENS5_IJNSM_IS2L_SC_EENSM_ISG_SC_EEEEENS_10bfloat16_tESL_S2Q_SL_NS2G_6fusion15FusionCallbacksIS2K_NS2R_17LinearCombinationIS2Q_fS2Q_fLNS_15FloatRoundStyleE2EEES2M_S2P_JEEENS4_5SM1004TMEM4LOAD26SM100_TMEM_LOAD_32dp32b64xENS4_13SM90_TMA_LOADENS1K_INS1L_ILi3ELi4ELi3EEENS1N_ILi16EEES1R_EENS4_39AutoVectorizingCopyWithAssumedAlignmentILi128EEENS4_14SM90_TMA_STOREES34_S36_S36_EEEvvEEEEvNT_6ParamsE:
	.zero		3968


//--------------------- SYMBOLS --------------------------

	.type		.nv.reservedSmem.offset0,@object
	.size		.nv.reservedSmem.offset0,0x4
	.type		.nv.reservedSmem.cap,@object
	.size		.nv.reservedSmem.cap,0x4
	.type		__assertfail,@function
